//
// Generated by NVIDIA NVVM Compiler
//
// Compiler Build ID: CL-36424714
// Cuda compilation tools, release 13.0, V13.0.88
// Based on NVVM 20.0.0
//

.version 9.0
.target sm_100
.address_size 64

	// .globl	_Z30kernel_expression_evaluation_1PiPKiS1_S1_S1_
.extern .func  (.param .b32 func_retval0) vprintf
(
	.param .b64 vprintf_param_0,
	.param .b64 vprintf_param_1
)
;
// _ZZN3cub18CUB_300001_SM_10006detail4scan16DeviceScanKernelINS2_10policy_hubIiiijN4cuda3std3__44plusIvEEE10Policy1000EN6thrust24THRUST_300001_SM_1000_NS6detail15normal_iteratorINSD_10device_ptrIiEEEESI_NS0_13ScanTileStateIiLb1EEES9_NS0_8NullTypeEjiLb0ESL_EEvT0_T1_T2_iT3_T4_T5_E12temp_storage has been demoted
// _ZZN3cub18CUB_300001_SM_10006detail4scan16DeviceScanKernelINS2_10policy_hubIiiimN4cuda3std3__44plusIvEEE10Policy1000EN6thrust24THRUST_300001_SM_1000_NS6detail15normal_iteratorINSD_10device_ptrIiEEEESI_NS0_13ScanTileStateIiLb1EEES9_NS0_8NullTypeEmiLb0ESL_EEvT0_T1_T2_iT3_T4_T5_E12temp_storage has been demoted
.global .align 1 .b8 _ZN34_INTERNAL_8e689fc1_4_k_cu_bfc34ef14cuda3std3__45__cpo5beginE[1];
.global .align 1 .b8 _ZN34_INTERNAL_8e689fc1_4_k_cu_bfc34ef14cuda3std3__45__cpo3endE[1];
.global .align 1 .b8 _ZN34_INTERNAL_8e689fc1_4_k_cu_bfc34ef14cuda3std3__45__cpo6cbeginE[1];
.global .align 1 .b8 _ZN34_INTERNAL_8e689fc1_4_k_cu_bfc34ef14cuda3std3__45__cpo4cendE[1];
.global .align 1 .b8 _ZN34_INTERNAL_8e689fc1_4_k_cu_bfc34ef14cuda3std3__45__cpo6rbeginE[1];
.global .align 1 .b8 _ZN34_INTERNAL_8e689fc1_4_k_cu_bfc34ef14cuda3std3__45__cpo4rendE[1];
.global .align 1 .b8 _ZN34_INTERNAL_8e689fc1_4_k_cu_bfc34ef14cuda3std3__45__cpo7crbeginE[1];
.global .align 1 .b8 _ZN34_INTERNAL_8e689fc1_4_k_cu_bfc34ef14cuda3std3__45__cpo5crendE[1];
.global .align 1 .b8 _ZN34_INTERNAL_8e689fc1_4_k_cu_bfc34ef14cuda3std3__436_GLOBAL__N__8e689fc1_4_k_cu_bfc34ef16ignoreE[1];
.global .align 1 .b8 _ZN34_INTERNAL_8e689fc1_4_k_cu_bfc34ef14cuda3std3__419piecewise_constructE[1];
.global .align 1 .b8 _ZN34_INTERNAL_8e689fc1_4_k_cu_bfc34ef14cuda3std3__48in_placeE[1];
.global .align 1 .b8 _ZN34_INTERNAL_8e689fc1_4_k_cu_bfc34ef14cuda3std3__420unreachable_sentinelE[1];
.global .align 1 .b8 _ZN34_INTERNAL_8e689fc1_4_k_cu_bfc34ef14cuda3std3__47nulloptE[1];
.global .align 1 .b8 _ZN34_INTERNAL_8e689fc1_4_k_cu_bfc34ef14cuda3std3__48unexpectE[1];
.global .align 1 .b8 _ZN34_INTERNAL_8e689fc1_4_k_cu_bfc34ef14cuda3std6ranges3__45__cpo4swapE[1];
.global .align 1 .b8 _ZN34_INTERNAL_8e689fc1_4_k_cu_bfc34ef14cuda3std6ranges3__45__cpo9iter_moveE[1];
.global .align 1 .b8 _ZN34_INTERNAL_8e689fc1_4_k_cu_bfc34ef14cuda3std6ranges3__45__cpo5beginE[1];
.global .align 1 .b8 _ZN34_INTERNAL_8e689fc1_4_k_cu_bfc34ef14cuda3std6ranges3__45__cpo3endE[1];
.global .align 1 .b8 _ZN34_INTERNAL_8e689fc1_4_k_cu_bfc34ef14cuda3std6ranges3__45__cpo6cbeginE[1];
.global .align 1 .b8 _ZN34_INTERNAL_8e689fc1_4_k_cu_bfc34ef14cuda3std6ranges3__45__cpo4cendE[1];
.global .align 1 .b8 _ZN34_INTERNAL_8e689fc1_4_k_cu_bfc34ef14cuda3std6ranges3__45__cpo7advanceE[1];
.global .align 1 .b8 _ZN34_INTERNAL_8e689fc1_4_k_cu_bfc34ef14cuda3std6ranges3__45__cpo9iter_swapE[1];
.global .align 1 .b8 _ZN34_INTERNAL_8e689fc1_4_k_cu_bfc34ef14cuda3std6ranges3__45__cpo4nextE[1];
.global .align 1 .b8 _ZN34_INTERNAL_8e689fc1_4_k_cu_bfc34ef14cuda3std6ranges3__45__cpo4prevE[1];
.global .align 1 .b8 _ZN34_INTERNAL_8e689fc1_4_k_cu_bfc34ef14cuda3std6ranges3__45__cpo4dataE[1];
.global .align 1 .b8 _ZN34_INTERNAL_8e689fc1_4_k_cu_bfc34ef14cuda3std6ranges3__45__cpo5cdataE[1];
.global .align 1 .b8 _ZN34_INTERNAL_8e689fc1_4_k_cu_bfc34ef14cuda3std6ranges3__45__cpo4sizeE[1];
.global .align 1 .b8 _ZN34_INTERNAL_8e689fc1_4_k_cu_bfc34ef14cuda3std6ranges3__45__cpo5ssizeE[1];
.global .align 1 .b8 _ZN34_INTERNAL_8e689fc1_4_k_cu_bfc34ef14cuda3std6ranges3__45__cpo8distanceE[1];
.global .align 1 .b8 _ZN34_INTERNAL_8e689fc1_4_k_cu_bfc34ef16thrust24THRUST_300001_SM_1000_NS8cuda_cub3parE[1];
.global .align 1 .b8 _ZN34_INTERNAL_8e689fc1_4_k_cu_bfc34ef16thrust24THRUST_300001_SM_1000_NS8cuda_cub10par_nosyncE[1];
.global .align 1 .b8 _ZN34_INTERNAL_8e689fc1_4_k_cu_bfc34ef16thrust24THRUST_300001_SM_1000_NS6system6detail10sequential3seqE[1];
.global .align 1 .b8 _ZN34_INTERNAL_8e689fc1_4_k_cu_bfc34ef16thrust24THRUST_300001_SM_1000_NS12placeholders2_1E[1];
.global .align 1 .b8 _ZN34_INTERNAL_8e689fc1_4_k_cu_bfc34ef16thrust24THRUST_300001_SM_1000_NS12placeholders2_2E[1];
.global .align 1 .b8 _ZN34_INTERNAL_8e689fc1_4_k_cu_bfc34ef16thrust24THRUST_300001_SM_1000_NS12placeholders2_3E[1];
.global .align 1 .b8 _ZN34_INTERNAL_8e689fc1_4_k_cu_bfc34ef16thrust24THRUST_300001_SM_1000_NS12placeholders2_4E[1];
.global .align 1 .b8 _ZN34_INTERNAL_8e689fc1_4_k_cu_bfc34ef16thrust24THRUST_300001_SM_1000_NS12placeholders2_5E[1];
.global .align 1 .b8 _ZN34_INTERNAL_8e689fc1_4_k_cu_bfc34ef16thrust24THRUST_300001_SM_1000_NS12placeholders2_6E[1];
.global .align 1 .b8 _ZN34_INTERNAL_8e689fc1_4_k_cu_bfc34ef16thrust24THRUST_300001_SM_1000_NS12placeholders2_7E[1];
.global .align 1 .b8 _ZN34_INTERNAL_8e689fc1_4_k_cu_bfc34ef16thrust24THRUST_300001_SM_1000_NS12placeholders2_8E[1];
.global .align 1 .b8 _ZN34_INTERNAL_8e689fc1_4_k_cu_bfc34ef16thrust24THRUST_300001_SM_1000_NS12placeholders2_9E[1];
.global .align 1 .b8 _ZN34_INTERNAL_8e689fc1_4_k_cu_bfc34ef16thrust24THRUST_300001_SM_1000_NS12placeholders3_10E[1];
.global .align 1 .b8 _ZN34_INTERNAL_8e689fc1_4_k_cu_bfc34ef16thrust24THRUST_300001_SM_1000_NS3seqE[1];
.global .align 1 .b8 $str[41] = {97, 91, 37, 100, 93, 61, 37, 100, 44, 32, 98, 91, 37, 100, 93, 61, 37, 100, 44, 32, 99, 91, 37, 100, 93, 61, 37, 100, 44, 32, 100, 91, 37, 100, 93, 61, 37, 100, 59, 10};

.visible .entry _Z30kernel_expression_evaluation_1PiPKiS1_S1_S1_(
	.param .u64 .ptr .align 1 _Z30kernel_expression_evaluation_1PiPKiS1_S1_S1__param_0,
	.param .u64 .ptr .align 1 _Z30kernel_expression_evaluation_1PiPKiS1_S1_S1__param_1,
	.param .u64 .ptr .align 1 _Z30kernel_expression_evaluation_1PiPKiS1_S1_S1__param_2,
	.param .u64 .ptr .align 1 _Z30kernel_expression_evaluation_1PiPKiS1_S1_S1__param_3,
	.param .u64 .ptr .align 1 _Z30kernel_expression_evaluation_1PiPKiS1_S1_S1__param_4
)
{
	.local .align 16 .b8 	__local_depot0[32];
	.reg .b64 	%SP;
	.reg .b64 	%SPL;
	.reg .pred 	%p<2>;
	.reg .b32 	%r<17>;
	.reg .b64 	%rd<21>;

	mov.u64 	%SPL, __local_depot0;
	cvta.local.u64 	%SP, %SPL;
	ld.param.u64 	%rd1, [_Z30kernel_expression_evaluation_1PiPKiS1_S1_S1__param_0];
	ld.param.u64 	%rd2, [_Z30kernel_expression_evaluation_1PiPKiS1_S1_S1__param_1];
	ld.param.u64 	%rd3, [_Z30kernel_expression_evaluation_1PiPKiS1_S1_S1__param_2];
	ld.param.u64 	%rd4, [_Z30kernel_expression_evaluation_1PiPKiS1_S1_S1__param_3];
	ld.param.u64 	%rd5, [_Z30kernel_expression_evaluation_1PiPKiS1_S1_S1__param_4];
	cvta.to.global.u64 	%rd6, %rd1;
	cvta.to.global.u64 	%rd7, %rd5;
	cvta.to.global.u64 	%rd8, %rd4;
	cvta.to.global.u64 	%rd9, %rd3;
	cvta.to.global.u64 	%rd10, %rd2;
	add.u64 	%rd11, %SP, 0;
	add.u64 	%rd12, %SPL, 0;
	mov.u32 	%r1, %ctaid.x;
	mov.u32 	%r2, %ntid.x;
	mov.u32 	%r3, %tid.x;
	mad.lo.s32 	%r4, %r1, %r2, %r3;
	mul.wide.u32 	%rd13, %r4, 4;
	add.s64 	%rd14, %rd10, %rd13;
	ld.global.u32 	%r5, [%rd14];
	add.s64 	%rd15, %rd9, %rd13;
	ld.global.u32 	%r6, [%rd15];
	add.s64 	%rd16, %rd8, %rd13;
	ld.global.u32 	%r7, [%rd16];
	add.s64 	%rd17, %rd7, %rd13;
	ld.global.u32 	%r8, [%rd17];
	st.local.v4.u32 	[%rd12], {%r4, %r5, %r4, %r6};
	st.local.v4.u32 	[%rd12+16], {%r4, %r7, %r4, %r8};
	mov.u64 	%rd18, $str;
	cvta.global.u64 	%rd19, %rd18;
	{ // callseq 0, 0
	.param .b64 param0;
	st.param.b64 	[param0], %rd19;
	.param .b64 param1;
	st.param.b64 	[param1], %rd11;
	.param .b32 retval0;
	call.uni (retval0), 
	vprintf, 
	(
	param0, 
	param1
	);
	ld.param.b32 	%r9, [retval0];
	} // callseq 0
	ld.global.u32 	%r11, [%rd14];
	ld.global.u32 	%r12, [%rd15];
	ld.global.u32 	%r13, [%rd16];
	mad.lo.s32 	%r14, %r13, %r12, %r11;
	ld.global.u32 	%r15, [%rd17];
	setp.gt.s32 	%p1, %r14, %r15;
	selp.u32 	%r16, 1, 0, %p1;
	add.s64 	%rd20, %rd6, %rd13;
	st.global.u32 	[%rd20], %r16;
	ret;

}
	// .globl	_Z20kernel_scan_x_columnPiPKiS1_S1_j
.visible .entry _Z20kernel_scan_x_columnPiPKiS1_S1_j(
	.param .u64 .ptr .align 1 _Z20kernel_scan_x_columnPiPKiS1_S1_j_param_0,
	.param .u64 .ptr .align 1 _Z20kernel_scan_x_columnPiPKiS1_S1_j_param_1,
	.param .u64 .ptr .align 1 _Z20kernel_scan_x_columnPiPKiS1_S1_j_param_2,
	.param .u64 .ptr .align 1 _Z20kernel_scan_x_columnPiPKiS1_S1_j_param_3,
	.param .u32 _Z20kernel_scan_x_columnPiPKiS1_S1_j_param_4
)
{
	.reg .pred 	%p<4>;
	.reg .b32 	%r<15>;
	.reg .b64 	%rd<18>;

	ld.param.u64 	%rd6, [_Z20kernel_scan_x_columnPiPKiS1_S1_j_param_0];
	ld.param.u64 	%rd7, [_Z20kernel_scan_x_columnPiPKiS1_S1_j_param_1];
	ld.param.u64 	%rd8, [_Z20kernel_scan_x_columnPiPKiS1_S1_j_param_2];
	ld.param.u64 	%rd9, [_Z20kernel_scan_x_columnPiPKiS1_S1_j_param_3];
	ld.param.u32 	%r6, [_Z20kernel_scan_x_columnPiPKiS1_S1_j_param_4];
	mov.u32 	%r7, %ctaid.x;
	mov.u32 	%r1, %ntid.x;
	mov.u32 	%r8, %tid.x;
	mad.lo.s32 	%r14, %r7, %r1, %r8;
	setp.ge.u32 	%p1, %r14, %r6;
	@%p1 bra 	$L__BB1_5;
	mov.u32 	%r9, %nctaid.x;
	mul.lo.s32 	%r3, %r1, %r9;
	cvta.to.global.u64 	%rd1, %rd7;
	cvta.to.global.u64 	%rd2, %rd9;
	cvta.to.global.u64 	%rd3, %rd8;
	cvta.to.global.u64 	%rd4, %rd6;
$L__BB1_2:
	cvt.u64.u32 	%rd5, %r14;
	mul.wide.u32 	%rd10, %r14, 4;
	add.s64 	%rd11, %rd1, %rd10;
	ld.global.u32 	%r10, [%rd11];
	setp.ne.s32 	%p2, %r10, 1;
	@%p2 bra 	$L__BB1_4;
	shl.b64 	%rd12, %rd5, 2;
	add.s64 	%rd13, %rd2, %rd12;
	ld.global.u32 	%r11, [%rd13];
	add.s32 	%r12, %r11, -1;
	add.s64 	%rd15, %rd3, %rd10;
	ld.global.u32 	%r13, [%rd15];
	mul.wide.u32 	%rd16, %r12, 4;
	add.s64 	%rd17, %rd4, %rd16;
	st.global.u32 	[%rd17], %r13;
$L__BB1_4:
	add.s32 	%r14, %r14, %r3;
	setp.lt.u32 	%p3, %r14, %r6;
	@%p3 bra 	$L__BB1_2;
$L__BB1_5:
	ret;

}
	// .globl	_ZN3cub18CUB_300001_SM_10006detail11EmptyKernelIvEEvv
.visible .entry _ZN3cub18CUB_300001_SM_10006detail11EmptyKernelIvEEvv()
{


	ret;

}
	// .globl	_ZN3cub18CUB_300001_SM_10006detail8for_each13static_kernelINS2_12policy_hub_t12policy_500_tEmN6thrust24THRUST_300001_SM_1000_NS8cuda_cub20__uninitialized_fill7functorINS7_10device_ptrIiEEiEEEEvT0_T1_
.visible .entry _ZN3cub18CUB_300001_SM_10006detail8for_each13static_kernelINS2_12policy_hub_t12policy_500_tEmN6thrust24THRUST_300001_SM_1000_NS8cuda_cub20__uninitialized_fill7functorINS7_10device_ptrIiEEiEEEEvT0_T1_(
	.param .u64 _ZN3cub18CUB_300001_SM_10006detail8for_each13static_kernelINS2_12policy_hub_t12policy_500_tEmN6thrust24THRUST_300001_SM_1000_NS8cuda_cub20__uninitialized_fill7functorINS7_10device_ptrIiEEiEEEEvT0_T1__param_0,
	.param .align 8 .b8 _ZN3cub18CUB_300001_SM_10006detail8for_each13static_kernelINS2_12policy_hub_t12policy_500_tEmN6thrust24THRUST_300001_SM_1000_NS8cuda_cub20__uninitialized_fill7functorINS7_10device_ptrIiEEiEEEEvT0_T1__param_1[16]
)
.maxntid 256
{
	.reg .pred 	%p<4>;
	.reg .b16 	%rs<5>;
	.reg .b32 	%r<12>;
	.reg .b64 	%rd<16>;

	ld.param.u32 	%r3, [_ZN3cub18CUB_300001_SM_10006detail8for_each13static_kernelINS2_12policy_hub_t12policy_500_tEmN6thrust24THRUST_300001_SM_1000_NS8cuda_cub20__uninitialized_fill7functorINS7_10device_ptrIiEEiEEEEvT0_T1__param_1+8];
	ld.param.u64 	%rd4, [_ZN3cub18CUB_300001_SM_10006detail8for_each13static_kernelINS2_12policy_hub_t12policy_500_tEmN6thrust24THRUST_300001_SM_1000_NS8cuda_cub20__uninitialized_fill7functorINS7_10device_ptrIiEEiEEEEvT0_T1__param_1];
	ld.param.u64 	%rd5, [_ZN3cub18CUB_300001_SM_10006detail8for_each13static_kernelINS2_12policy_hub_t12policy_500_tEmN6thrust24THRUST_300001_SM_1000_NS8cuda_cub20__uninitialized_fill7functorINS7_10device_ptrIiEEiEEEEvT0_T1__param_0];
	mov.u32 	%r9, %ctaid.x;
	mul.wide.u32 	%rd1, %r9, 512;
	sub.s64 	%rd2, %rd5, %rd1;
	setp.lt.u64 	%p1, %rd2, 512;
	@%p1 bra 	$L__BB3_2;
	mov.u32 	%r11, %tid.x;
	cvta.to.global.u64 	%rd11, %rd4;
	cvt.u64.u32 	%rd12, %r11;
	add.s64 	%rd13, %rd1, %rd12;
	shl.b64 	%rd14, %rd13, 2;
	add.s64 	%rd15, %rd11, %rd14;
	st.global.u32 	[%rd15], %r3;
	st.global.u32 	[%rd15+1024], %r3;
	bra.uni 	$L__BB3_6;
$L__BB3_2:
	cvta.to.global.u64 	%rd6, %rd4;
	mov.u32 	%r2, %tid.x;
	cvt.u64.u32 	%rd7, %r2;
	setp.le.u64 	%p2, %rd2, %rd7;
	add.s64 	%rd8, %rd1, %rd7;
	shl.b64 	%rd9, %rd8, 2;
	add.s64 	%rd3, %rd6, %rd9;
	@%p2 bra 	$L__BB3_4;
	st.global.u32 	[%rd3], %r3;
$L__BB3_4:
	add.s32 	%r10, %r2, 256;
	cvt.u64.u32 	%rd10, %r10;
	setp.le.u64 	%p3, %rd2, %rd10;
	@%p3 bra 	$L__BB3_6;
	st.global.u32 	[%rd3+1024], %r3;
$L__BB3_6:
	ret;

}
	// .globl	_ZN3cub18CUB_300001_SM_10006detail4scan20DeviceScanInitKernelINS0_13ScanTileStateIiLb1EEEEEvT_i
.visible .entry _ZN3cub18CUB_300001_SM_10006detail4scan20DeviceScanInitKernelINS0_13ScanTileStateIiLb1EEEEEvT_i(
	.param .align 8 .b8 _ZN3cub18CUB_300001_SM_10006detail4scan20DeviceScanInitKernelINS0_13ScanTileStateIiLb1EEEEEvT_i_param_0[8],
	.param .u32 _ZN3cub18CUB_300001_SM_10006detail4scan20DeviceScanInitKernelINS0_13ScanTileStateIiLb1EEEEEvT_i_param_1
)
{
	.reg .pred 	%p<5>;
	.reg .b32 	%r<10>;
	.reg .b64 	%rd<7>;

	ld.param.u64 	%rd2, [_ZN3cub18CUB_300001_SM_10006detail4scan20DeviceScanInitKernelINS0_13ScanTileStateIiLb1EEEEEvT_i_param_0];
	ld.param.u32 	%r4, [_ZN3cub18CUB_300001_SM_10006detail4scan20DeviceScanInitKernelINS0_13ScanTileStateIiLb1EEEEEvT_i_param_1];
	cvta.to.global.u64 	%rd1, %rd2;
	mov.u32 	%r1, %ctaid.x;
	mov.u32 	%r5, %ntid.x;
	mov.u32 	%r2, %tid.x;
	mad.lo.s32 	%r3, %r1, %r5, %r2;
	setp.ge.s32 	%p1, %r3, %r4;
	@%p1 bra 	$L__BB4_2;
	mul.wide.s32 	%rd3, %r3, 8;
	add.s64 	%rd4, %rd1, %rd3;
	mov.b32 	%r6, 0;
	mov.b32 	%r7, 99;
	st.global.v2.u32 	[%rd4+256], {%r7, %r6};
$L__BB4_2:
	setp.ne.s32 	%p2, %r1, 0;
	setp.gt.u32 	%p3, %r2, 31;
	or.pred  	%p4, %p2, %p3;
	@%p4 bra 	$L__BB4_4;
	mul.wide.u32 	%rd5, %r2, 8;
	add.s64 	%rd6, %rd1, %rd5;
	mov.b32 	%r9, 0;
	st.global.v2.u32 	[%rd6], {%r9, %r9};
$L__BB4_4:
	ret;

}
	// .globl	_ZN3cub18CUB_300001_SM_10006detail4scan16DeviceScanKernelINS2_10policy_hubIiiijN4cuda3std3__44plusIvEEE10Policy1000EN6thrust24THRUST_300001_SM_1000_NS6detail15normal_iteratorINSD_10device_ptrIiEEEESI_NS0_13ScanTileStateIiLb1EEES9_NS0_8NullTypeEjiLb0ESL_EEvT0_T1_T2_iT3_T4_T5_
.visible .entry _ZN3cub18CUB_300001_SM_10006detail4scan16DeviceScanKernelINS2_10policy_hubIiiijN4cuda3std3__44plusIvEEE10Policy1000EN6thrust24THRUST_300001_SM_1000_NS6detail15normal_iteratorINSD_10device_ptrIiEEEESI_NS0_13ScanTileStateIiLb1EEES9_NS0_8NullTypeEjiLb0ESL_EEvT0_T1_T2_iT3_T4_T5_(
	.param .align 8 .b8 _ZN3cub18CUB_300001_SM_10006detail4scan16DeviceScanKernelINS2_10policy_hubIiiijN4cuda3std3__44plusIvEEE10Policy1000EN6thrust24THRUST_300001_SM_1000_NS6detail15normal_iteratorINSD_10device_ptrIiEEEESI_NS0_13ScanTileStateIiLb1EEES9_NS0_8NullTypeEjiLb0ESL_EEvT0_T1_T2_iT3_T4_T5__param_0[8],
	.param .align 8 .b8 _ZN3cub18CUB_300001_SM_10006detail4scan16DeviceScanKernelINS2_10policy_hubIiiijN4cuda3std3__44plusIvEEE10Policy1000EN6thrust24THRUST_300001_SM_1000_NS6detail15normal_iteratorINSD_10device_ptrIiEEEESI_NS0_13ScanTileStateIiLb1EEES9_NS0_8NullTypeEjiLb0ESL_EEvT0_T1_T2_iT3_T4_T5__param_1[8],
	.param .align 8 .b8 _ZN3cub18CUB_300001_SM_10006detail4scan16DeviceScanKernelINS2_10policy_hubIiiijN4cuda3std3__44plusIvEEE10Policy1000EN6thrust24THRUST_300001_SM_1000_NS6detail15normal_iteratorINSD_10device_ptrIiEEEESI_NS0_13ScanTileStateIiLb1EEES9_NS0_8NullTypeEjiLb0ESL_EEvT0_T1_T2_iT3_T4_T5__param_2[8],
	.param .u32 _ZN3cub18CUB_300001_SM_10006detail4scan16DeviceScanKernelINS2_10policy_hubIiiijN4cuda3std3__44plusIvEEE10Policy1000EN6thrust24THRUST_300001_SM_1000_NS6detail15normal_iteratorINSD_10device_ptrIiEEEESI_NS0_13ScanTileStateIiLb1EEES9_NS0_8NullTypeEjiLb0ESL_EEvT0_T1_T2_iT3_T4_T5__param_3,
	.param .align 1 .b8 _ZN3cub18CUB_300001_SM_10006detail4scan16DeviceScanKernelINS2_10policy_hubIiiijN4cuda3std3__44plusIvEEE10Policy1000EN6thrust24THRUST_300001_SM_1000_NS6detail15normal_iteratorINSD_10device_ptrIiEEEESI_NS0_13ScanTileStateIiLb1EEES9_NS0_8NullTypeEjiLb0ESL_EEvT0_T1_T2_iT3_T4_T5__param_4[1],
	.param .align 1 .b8 _ZN3cub18CUB_300001_SM_10006detail4scan16DeviceScanKernelINS2_10policy_hubIiiijN4cuda3std3__44plusIvEEE10Policy1000EN6thrust24THRUST_300001_SM_1000_NS6detail15normal_iteratorINSD_10device_ptrIiEEEESI_NS0_13ScanTileStateIiLb1EEES9_NS0_8NullTypeEjiLb0ESL_EEvT0_T1_T2_iT3_T4_T5__param_5[1],
	.param .u32 _ZN3cub18CUB_300001_SM_10006detail4scan16DeviceScanKernelINS2_10policy_hubIiiijN4cuda3std3__44plusIvEEE10Policy1000EN6thrust24THRUST_300001_SM_1000_NS6detail15normal_iteratorINSD_10device_ptrIiEEEESI_NS0_13ScanTileStateIiLb1EEES9_NS0_8NullTypeEjiLb0ESL_EEvT0_T1_T2_iT3_T4_T5__param_6
)
.maxntid 384
{
	.reg .pred 	%p<160>;
	.reg .b32 	%r<1050>;
	.reg .b64 	%rd<55>;
	// demoted variable
	.shared .align 16 .b8 _ZZN3cub18CUB_300001_SM_10006detail4scan16DeviceScanKernelINS2_10policy_hubIiiijN4cuda3std3__44plusIvEEE10Policy1000EN6thrust24THRUST_300001_SM_1000_NS6detail15normal_iteratorINSD_10device_ptrIiEEEESI_NS0_13ScanTileStateIiLb1EEES9_NS0_8NullTypeEjiLb0ESL_EEvT0_T1_T2_iT3_T4_T5_E12temp_storage[33808];
	ld.param.u64 	%rd1, [_ZN3cub18CUB_300001_SM_10006detail4scan16DeviceScanKernelINS2_10policy_hubIiiijN4cuda3std3__44plusIvEEE10Policy1000EN6thrust24THRUST_300001_SM_1000_NS6detail15normal_iteratorINSD_10device_ptrIiEEEESI_NS0_13ScanTileStateIiLb1EEES9_NS0_8NullTypeEjiLb0ESL_EEvT0_T1_T2_iT3_T4_T5__param_2];
	ld.param.u64 	%rd13, [_ZN3cub18CUB_300001_SM_10006detail4scan16DeviceScanKernelINS2_10policy_hubIiiijN4cuda3std3__44plusIvEEE10Policy1000EN6thrust24THRUST_300001_SM_1000_NS6detail15normal_iteratorINSD_10device_ptrIiEEEESI_NS0_13ScanTileStateIiLb1EEES9_NS0_8NullTypeEjiLb0ESL_EEvT0_T1_T2_iT3_T4_T5__param_1];
	ld.param.u64 	%rd14, [_ZN3cub18CUB_300001_SM_10006detail4scan16DeviceScanKernelINS2_10policy_hubIiiijN4cuda3std3__44plusIvEEE10Policy1000EN6thrust24THRUST_300001_SM_1000_NS6detail15normal_iteratorINSD_10device_ptrIiEEEESI_NS0_13ScanTileStateIiLb1EEES9_NS0_8NullTypeEjiLb0ESL_EEvT0_T1_T2_iT3_T4_T5__param_0];
	ld.param.u32 	%r233, [_ZN3cub18CUB_300001_SM_10006detail4scan16DeviceScanKernelINS2_10policy_hubIiiijN4cuda3std3__44plusIvEEE10Policy1000EN6thrust24THRUST_300001_SM_1000_NS6detail15normal_iteratorINSD_10device_ptrIiEEEESI_NS0_13ScanTileStateIiLb1EEES9_NS0_8NullTypeEjiLb0ESL_EEvT0_T1_T2_iT3_T4_T5__param_3];
	ld.param.u32 	%r234, [_ZN3cub18CUB_300001_SM_10006detail4scan16DeviceScanKernelINS2_10policy_hubIiiijN4cuda3std3__44plusIvEEE10Policy1000EN6thrust24THRUST_300001_SM_1000_NS6detail15normal_iteratorINSD_10device_ptrIiEEEESI_NS0_13ScanTileStateIiLb1EEES9_NS0_8NullTypeEjiLb0ESL_EEvT0_T1_T2_iT3_T4_T5__param_6];
	cvta.to.global.u64 	%rd2, %rd14;
	cvta.to.global.u64 	%rd3, %rd13;
	mov.u32 	%r235, %ctaid.x;
	add.s32 	%r998, %r233, %r235;
	mul.lo.s32 	%r2, %r998, 8448;
	sub.s32 	%r3, %r234, %r2;
	setp.lt.u32 	%p1, %r3, 8449;
	@%p1 bra 	$L__BB5_26;
	cvt.u64.u32 	%rd37, %r2;
	mov.u32 	%r4, %tid.x;
	and.b32  	%r642, %r4, 31;
	and.b32  	%r643, %r4, 992;
	mul.lo.s32 	%r644, %r643, 22;
	or.b32  	%r645, %r644, %r642;
	cvt.u64.u32 	%rd38, %r645;
	add.s64 	%rd4, %rd38, %rd37;
	shl.b64 	%rd39, %rd4, 2;
	add.s64 	%rd40, %rd2, %rd39;
	ld.global.u32 	%r646, [%rd40];
	ld.global.u32 	%r647, [%rd40+128];
	ld.global.u32 	%r648, [%rd40+256];
	ld.global.u32 	%r649, [%rd40+384];
	ld.global.u32 	%r650, [%rd40+512];
	ld.global.u32 	%r651, [%rd40+640];
	ld.global.u32 	%r652, [%rd40+768];
	ld.global.u32 	%r653, [%rd40+896];
	ld.global.u32 	%r654, [%rd40+1024];
	ld.global.u32 	%r655, [%rd40+1152];
	ld.global.u32 	%r656, [%rd40+1280];
	ld.global.u32 	%r657, [%rd40+1408];
	ld.global.u32 	%r658, [%rd40+1536];
	ld.global.u32 	%r659, [%rd40+1664];
	ld.global.u32 	%r660, [%rd40+1792];
	ld.global.u32 	%r661, [%rd40+1920];
	ld.global.u32 	%r662, [%rd40+2048];
	ld.global.u32 	%r663, [%rd40+2176];
	ld.global.u32 	%r664, [%rd40+2304];
	ld.global.u32 	%r665, [%rd40+2432];
	ld.global.u32 	%r666, [%rd40+2560];
	ld.global.u32 	%r667, [%rd40+2688];
	// begin inline asm
	mov.u32 %r641, %laneid;
	// end inline asm
	shr.u32 	%r6, %r4, 5;
	mad.lo.s32 	%r668, %r6, 704, %r641;
	shl.b32 	%r669, %r668, 2;
	mov.u32 	%r670, _ZZN3cub18CUB_300001_SM_10006detail4scan16DeviceScanKernelINS2_10policy_hubIiiijN4cuda3std3__44plusIvEEE10Policy1000EN6thrust24THRUST_300001_SM_1000_NS6detail15normal_iteratorINSD_10device_ptrIiEEEESI_NS0_13ScanTileStateIiLb1EEES9_NS0_8NullTypeEjiLb0ESL_EEvT0_T1_T2_iT3_T4_T5_E12temp_storage;
	add.s32 	%r7, %r670, %r669;
	st.shared.u32 	[%r7], %r646;
	st.shared.u32 	[%r7+128], %r647;
	st.shared.u32 	[%r7+256], %r648;
	st.shared.u32 	[%r7+384], %r649;
	st.shared.u32 	[%r7+512], %r650;
	st.shared.u32 	[%r7+640], %r651;
	st.shared.u32 	[%r7+768], %r652;
	st.shared.u32 	[%r7+896], %r653;
	st.shared.u32 	[%r7+1024], %r654;
	st.shared.u32 	[%r7+1152], %r655;
	st.shared.u32 	[%r7+1280], %r656;
	st.shared.u32 	[%r7+1408], %r657;
	st.shared.u32 	[%r7+1536], %r658;
	st.shared.u32 	[%r7+1664], %r659;
	st.shared.u32 	[%r7+1792], %r660;
	st.shared.u32 	[%r7+1920], %r661;
	st.shared.u32 	[%r7+2048], %r662;
	st.shared.u32 	[%r7+2176], %r663;
	st.shared.u32 	[%r7+2304], %r664;
	st.shared.u32 	[%r7+2432], %r665;
	st.shared.u32 	[%r7+2560], %r666;
	st.shared.u32 	[%r7+2688], %r667;
	bar.warp.sync 	-1;
	mad.lo.s32 	%r8, %r641, 84, %r7;
	ld.shared.v2.u32 	{%r9, %r10}, [%r8];
	ld.shared.v2.u32 	{%r11, %r12}, [%r8+8];
	ld.shared.v2.u32 	{%r13, %r14}, [%r8+16];
	ld.shared.v2.u32 	{%r15, %r16}, [%r8+24];
	ld.shared.v2.u32 	{%r17, %r18}, [%r8+32];
	ld.shared.v2.u32 	{%r19, %r20}, [%r8+40];
	ld.shared.v2.u32 	{%r21, %r22}, [%r8+48];
	ld.shared.v2.u32 	{%r23, %r24}, [%r8+56];
	ld.shared.v2.u32 	{%r25, %r26}, [%r8+64];
	ld.shared.v2.u32 	{%r27, %r28}, [%r8+72];
	ld.shared.v2.u32 	{%r29, %r30}, [%r8+80];
	bar.sync 	0;
	setp.ne.s32 	%p104, %r998, 0;
	@%p104 bra 	$L__BB5_6;
	add.s32 	%r892, %r10, %r9;
	add.s32 	%r893, %r11, %r892;
	add.s32 	%r894, %r12, %r893;
	add.s32 	%r895, %r13, %r894;
	add.s32 	%r896, %r14, %r895;
	add.s32 	%r897, %r15, %r896;
	add.s32 	%r898, %r16, %r897;
	add.s32 	%r899, %r17, %r898;
	add.s32 	%r900, %r18, %r899;
	add.s32 	%r901, %r19, %r900;
	add.s32 	%r902, %r20, %r901;
	add.s32 	%r903, %r21, %r902;
	add.s32 	%r904, %r22, %r903;
	add.s32 	%r905, %r23, %r904;
	add.s32 	%r906, %r24, %r905;
	add.s32 	%r907, %r25, %r906;
	add.s32 	%r908, %r26, %r907;
	add.s32 	%r909, %r27, %r908;
	add.s32 	%r910, %r28, %r909;
	add.s32 	%r911, %r29, %r910;
	add.s32 	%r866, %r30, %r911;
	mov.b32 	%r864, 1;
	mov.b32 	%r889, 0;
	mov.b32 	%r891, -1;
	// begin inline asm
	{  .reg .s32 r0;  .reg .pred p;  shfl.sync.up.b32 r0|p, %r866, %r864, %r889, %r891;  @p add.s32 r0, r0, %r866;  mov.s32 %r862, r0;}
	// end inline asm
	mov.b32 	%r870, 2;
	// begin inline asm
	{  .reg .s32 r0;  .reg .pred p;  shfl.sync.up.b32 r0|p, %r862, %r870, %r889, %r891;  @p add.s32 r0, r0, %r862;  mov.s32 %r868, r0;}
	// end inline asm
	mov.b32 	%r876, 4;
	// begin inline asm
	{  .reg .s32 r0;  .reg .pred p;  shfl.sync.up.b32 r0|p, %r868, %r876, %r889, %r891;  @p add.s32 r0, r0, %r868;  mov.s32 %r874, r0;}
	// end inline asm
	mov.b32 	%r882, 8;
	// begin inline asm
	{  .reg .s32 r0;  .reg .pred p;  shfl.sync.up.b32 r0|p, %r874, %r882, %r889, %r891;  @p add.s32 r0, r0, %r874;  mov.s32 %r880, r0;}
	// end inline asm
	mov.b32 	%r888, 16;
	// begin inline asm
	{  .reg .s32 r0;  .reg .pred p;  shfl.sync.up.b32 r0|p, %r880, %r888, %r889, %r891;  @p add.s32 r0, r0, %r880;  mov.s32 %r886, r0;}
	// end inline asm
	setp.ne.s32 	%p146, %r641, 31;
	@%p146 bra 	$L__BB5_4;
	shl.b32 	%r912, %r6, 2;
	add.s32 	%r914, %r670, %r912;
	st.shared.u32 	[%r914+16], %r886;
$L__BB5_4:
	sub.s32 	%r915, %r886, %r866;
	bar.sync 	0;
	ld.shared.v4.u32 	{%r916, %r917, %r918, %r919}, [_ZZN3cub18CUB_300001_SM_10006detail4scan16DeviceScanKernelINS2_10policy_hubIiiijN4cuda3std3__44plusIvEEE10Policy1000EN6thrust24THRUST_300001_SM_1000_NS6detail15normal_iteratorINSD_10device_ptrIiEEEESI_NS0_13ScanTileStateIiLb1EEES9_NS0_8NullTypeEjiLb0ESL_EEvT0_T1_T2_iT3_T4_T5_E12temp_storage+16];
	add.s32 	%r920, %r917, %r916;
	setp.eq.s32 	%p147, %r6, 2;
	selp.b32 	%r921, %r920, %r916, %p147;
	add.s32 	%r922, %r920, %r918;
	setp.eq.s32 	%p148, %r6, 3;
	selp.b32 	%r923, %r922, %r921, %p148;
	add.s32 	%r924, %r922, %r919;
	setp.eq.s32 	%p149, %r6, 4;
	selp.b32 	%r925, %r924, %r923, %p149;
	ld.shared.v4.u32 	{%r926, %r927, %r928, %r929}, [_ZZN3cub18CUB_300001_SM_10006detail4scan16DeviceScanKernelINS2_10policy_hubIiiijN4cuda3std3__44plusIvEEE10Policy1000EN6thrust24THRUST_300001_SM_1000_NS6detail15normal_iteratorINSD_10device_ptrIiEEEESI_NS0_13ScanTileStateIiLb1EEES9_NS0_8NullTypeEjiLb0ESL_EEvT0_T1_T2_iT3_T4_T5_E12temp_storage+32];
	add.s32 	%r930, %r924, %r926;
	setp.eq.s32 	%p150, %r6, 5;
	selp.b32 	%r931, %r930, %r925, %p150;
	add.s32 	%r932, %r930, %r927;
	setp.eq.s32 	%p151, %r6, 6;
	selp.b32 	%r933, %r932, %r931, %p151;
	add.s32 	%r934, %r932, %r928;
	setp.eq.s32 	%p152, %r6, 7;
	selp.b32 	%r935, %r934, %r933, %p152;
	add.s32 	%r936, %r934, %r929;
	setp.eq.s32 	%p153, %r6, 8;
	selp.b32 	%r937, %r936, %r935, %p153;
	ld.shared.v4.u32 	{%r938, %r939, %r940, %r941}, [_ZZN3cub18CUB_300001_SM_10006detail4scan16DeviceScanKernelINS2_10policy_hubIiiijN4cuda3std3__44plusIvEEE10Policy1000EN6thrust24THRUST_300001_SM_1000_NS6detail15normal_iteratorINSD_10device_ptrIiEEEESI_NS0_13ScanTileStateIiLb1EEES9_NS0_8NullTypeEjiLb0ESL_EEvT0_T1_T2_iT3_T4_T5_E12temp_storage+48];
	add.s32 	%r942, %r936, %r938;
	setp.eq.s32 	%p154, %r6, 9;
	selp.b32 	%r943, %r942, %r937, %p154;
	add.s32 	%r944, %r942, %r939;
	setp.eq.s32 	%p155, %r6, 10;
	selp.b32 	%r945, %r944, %r943, %p155;
	add.s32 	%r946, %r944, %r940;
	setp.eq.s32 	%p156, %r6, 11;
	selp.b32 	%r947, %r946, %r945, %p156;
	add.s32 	%r33, %r946, %r941;
	setp.lt.u32 	%p157, %r4, 32;
	setp.eq.s32 	%p158, %r641, 0;
	selp.b32 	%r948, 0, %r915, %p158;
	add.s32 	%r949, %r947, %r948;
	selp.b32 	%r1012, %r915, %r949, %p157;
	setp.ne.s32 	%p159, %r4, 0;
	@%p159 bra 	$L__BB5_25;
	add.s64 	%rd52, %rd1, 256;
	mov.b32 	%r950, 101;
	// begin inline asm
	st.relaxed.gpu.v2.u32 [%rd52], {%r950, %r33};
	// end inline asm
	mov.b32 	%r1012, 0;
	bra.uni 	$L__BB5_25;
$L__BB5_6:
	add.s32 	%r701, %r10, %r9;
	add.s32 	%r702, %r11, %r701;
	add.s32 	%r703, %r12, %r702;
	add.s32 	%r704, %r13, %r703;
	add.s32 	%r705, %r14, %r704;
	add.s32 	%r706, %r15, %r705;
	add.s32 	%r707, %r16, %r706;
	add.s32 	%r708, %r17, %r707;
	add.s32 	%r709, %r18, %r708;
	add.s32 	%r710, %r19, %r709;
	add.s32 	%r711, %r20, %r710;
	add.s32 	%r712, %r21, %r711;
	add.s32 	%r713, %r22, %r712;
	add.s32 	%r714, %r23, %r713;
	add.s32 	%r715, %r24, %r714;
	add.s32 	%r716, %r25, %r715;
	add.s32 	%r717, %r26, %r716;
	add.s32 	%r718, %r27, %r717;
	add.s32 	%r719, %r28, %r718;
	add.s32 	%r720, %r29, %r719;
	add.s32 	%r675, %r30, %r720;
	mov.b32 	%r673, 1;
	mov.b32 	%r698, 0;
	mov.b32 	%r700, -1;
	// begin inline asm
	{  .reg .s32 r0;  .reg .pred p;  shfl.sync.up.b32 r0|p, %r675, %r673, %r698, %r700;  @p add.s32 r0, r0, %r675;  mov.s32 %r671, r0;}
	// end inline asm
	mov.b32 	%r679, 2;
	// begin inline asm
	{  .reg .s32 r0;  .reg .pred p;  shfl.sync.up.b32 r0|p, %r671, %r679, %r698, %r700;  @p add.s32 r0, r0, %r671;  mov.s32 %r677, r0;}
	// end inline asm
	mov.b32 	%r685, 4;
	// begin inline asm
	{  .reg .s32 r0;  .reg .pred p;  shfl.sync.up.b32 r0|p, %r677, %r685, %r698, %r700;  @p add.s32 r0, r0, %r677;  mov.s32 %r683, r0;}
	// end inline asm
	mov.b32 	%r691, 8;
	// begin inline asm
	{  .reg .s32 r0;  .reg .pred p;  shfl.sync.up.b32 r0|p, %r683, %r691, %r698, %r700;  @p add.s32 r0, r0, %r683;  mov.s32 %r689, r0;}
	// end inline asm
	mov.b32 	%r697, 16;
	// begin inline asm
	{  .reg .s32 r0;  .reg .pred p;  shfl.sync.up.b32 r0|p, %r689, %r697, %r698, %r700;  @p add.s32 r0, r0, %r689;  mov.s32 %r695, r0;}
	// end inline asm
	setp.ne.s32 	%p105, %r641, 31;
	@%p105 bra 	$L__BB5_8;
	shl.b32 	%r721, %r6, 2;
	add.s32 	%r723, %r670, %r721;
	st.shared.u32 	[%r723+16], %r695;
$L__BB5_8:
	sub.s32 	%r724, %r695, %r675;
	bar.sync 	0;
	ld.shared.v4.u32 	{%r725, %r726, %r727, %r728}, [_ZZN3cub18CUB_300001_SM_10006detail4scan16DeviceScanKernelINS2_10policy_hubIiiijN4cuda3std3__44plusIvEEE10Policy1000EN6thrust24THRUST_300001_SM_1000_NS6detail15normal_iteratorINSD_10device_ptrIiEEEESI_NS0_13ScanTileStateIiLb1EEES9_NS0_8NullTypeEjiLb0ESL_EEvT0_T1_T2_iT3_T4_T5_E12temp_storage+16];
	add.s32 	%r729, %r726, %r725;
	setp.eq.s32 	%p106, %r6, 2;
	selp.b32 	%r730, %r729, %r725, %p106;
	add.s32 	%r731, %r729, %r727;
	setp.eq.s32 	%p107, %r6, 3;
	selp.b32 	%r732, %r731, %r730, %p107;
	add.s32 	%r733, %r731, %r728;
	setp.eq.s32 	%p108, %r6, 4;
	selp.b32 	%r734, %r733, %r732, %p108;
	ld.shared.v4.u32 	{%r735, %r736, %r737, %r738}, [_ZZN3cub18CUB_300001_SM_10006detail4scan16DeviceScanKernelINS2_10policy_hubIiiijN4cuda3std3__44plusIvEEE10Policy1000EN6thrust24THRUST_300001_SM_1000_NS6detail15normal_iteratorINSD_10device_ptrIiEEEESI_NS0_13ScanTileStateIiLb1EEES9_NS0_8NullTypeEjiLb0ESL_EEvT0_T1_T2_iT3_T4_T5_E12temp_storage+32];
	add.s32 	%r739, %r733, %r735;
	setp.eq.s32 	%p109, %r6, 5;
	selp.b32 	%r740, %r739, %r734, %p109;
	add.s32 	%r741, %r739, %r736;
	setp.eq.s32 	%p110, %r6, 6;
	selp.b32 	%r742, %r741, %r740, %p110;
	add.s32 	%r743, %r741, %r737;
	setp.eq.s32 	%p111, %r6, 7;
	selp.b32 	%r744, %r743, %r742, %p111;
	add.s32 	%r745, %r743, %r738;
	setp.eq.s32 	%p112, %r6, 8;
	selp.b32 	%r746, %r745, %r744, %p112;
	ld.shared.v4.u32 	{%r747, %r748, %r749, %r750}, [_ZZN3cub18CUB_300001_SM_10006detail4scan16DeviceScanKernelINS2_10policy_hubIiiijN4cuda3std3__44plusIvEEE10Policy1000EN6thrust24THRUST_300001_SM_1000_NS6detail15normal_iteratorINSD_10device_ptrIiEEEESI_NS0_13ScanTileStateIiLb1EEES9_NS0_8NullTypeEjiLb0ESL_EEvT0_T1_T2_iT3_T4_T5_E12temp_storage+48];
	add.s32 	%r751, %r745, %r747;
	setp.eq.s32 	%p113, %r6, 9;
	selp.b32 	%r752, %r751, %r746, %p113;
	add.s32 	%r753, %r751, %r748;
	setp.eq.s32 	%p114, %r6, 10;
	selp.b32 	%r754, %r753, %r752, %p114;
	add.s32 	%r755, %r753, %r749;
	setp.eq.s32 	%p115, %r6, 11;
	selp.b32 	%r756, %r755, %r754, %p115;
	add.s32 	%r37, %r755, %r750;
	setp.gt.u32 	%p116, %r4, 31;
	setp.lt.u32 	%p117, %r4, 32;
	setp.eq.s32 	%p118, %r641, 0;
	selp.b32 	%r757, 0, %r724, %p118;
	add.s32 	%r1011, %r756, %r757;
	selp.b32 	%r39, %r724, %r1011, %p117;
	@%p116 bra 	$L__BB5_24;
	setp.ne.s32 	%p119, %r4, 0;
	mul.wide.s32 	%rd41, %r998, 8;
	add.s64 	%rd5, %rd1, %rd41;
	@%p119 bra 	$L__BB5_11;
	st.shared.u32 	[_ZZN3cub18CUB_300001_SM_10006detail4scan16DeviceScanKernelINS2_10policy_hubIiiijN4cuda3std3__44plusIvEEE10Policy1000EN6thrust24THRUST_300001_SM_1000_NS6detail15normal_iteratorINSD_10device_ptrIiEEEESI_NS0_13ScanTileStateIiLb1EEES9_NS0_8NullTypeEjiLb0ESL_EEvT0_T1_T2_iT3_T4_T5_E12temp_storage+12], %r37;
	add.s64 	%rd42, %rd5, 256;
	mov.b32 	%r758, 100;
	// begin inline asm
	st.relaxed.gpu.v2.u32 [%rd42], {%r758, %r37};
	// end inline asm
$L__BB5_11:
	not.b32 	%r764, %r4;
	add.s32 	%r1006, %r998, %r764;
	mov.b32 	%r760, 830;
	// begin inline asm
	nanosleep.u32 %r760;
	// end inline asm
	mul.wide.s32 	%rd44, %r1006, 8;
	add.s64 	%rd45, %rd1, %rd44;
	add.s64 	%rd43, %rd45, 256;
	// begin inline asm
	ld.relaxed.gpu.v2.u32 {%r1008, %r1000}, [%rd43];
	// end inline asm
	mov.b32 	%r1001, 952;
$L__BB5_12:
	setp.eq.s32 	%p120, %r1008, 99;
	mov.b32 	%r765, -1;
	vote.sync.any.pred 	%p121, %p120, %r765;
	not.pred 	%p122, %p121;
	@%p122 bra 	$L__BB5_14;
	mul.lo.s32 	%r860, %r998, 16807;
	and.b32  	%r998, %r860, 2147483647;
	add.s32 	%r861, %r1001, 1;
	rem.u32 	%r857, %r998, %r861;
	// begin inline asm
	nanosleep.u32 %r857;
	// end inline asm
	shr.u32 	%r1001, %r1001, 1;
	// begin inline asm
	ld.relaxed.gpu.v2.u32 {%r1008, %r1000}, [%rd43];
	// end inline asm
	bra.uni 	$L__BB5_12;
$L__BB5_14:
	setp.eq.s32 	%p123, %r1008, 101;
	mov.b32 	%r792, -1;
	vote.sync.ballot.b32 	%r794, %p123, %r792;
	// begin inline asm
	mov.u32 %r767, %lanemask_ge;
	// end inline asm
	and.b32  	%r795, %r794, %r767;
	or.b32  	%r796, %r795, -2147483648;
	add.s32 	%r797, %r796, -1;
	not.b32 	%r798, %r796;
	and.b32  	%r799, %r798, %r797;
	popc.b32 	%r771, %r799;
	mov.b32 	%r770, 1;
	// begin inline asm
	shfl.sync.down.b32 %r768, %r1000, %r770, %r771, %r792;
	// end inline asm
	setp.lt.s32 	%p125, %r641, %r771;
	selp.b32 	%r800, %r768, 0, %p125;
	add.s32 	%r774, %r800, %r1000;
	mov.b32 	%r775, 2;
	// begin inline asm
	shfl.sync.down.b32 %r773, %r774, %r775, %r771, %r792;
	// end inline asm
	add.s32 	%r54, %r641, 2;
	setp.gt.s32 	%p126, %r54, %r771;
	selp.b32 	%r801, 0, %r773, %p126;
	add.s32 	%r779, %r774, %r801;
	mov.b32 	%r780, 4;
	// begin inline asm
	shfl.sync.down.b32 %r778, %r779, %r780, %r771, %r792;
	// end inline asm
	add.s32 	%r55, %r641, 4;
	setp.gt.s32 	%p127, %r55, %r771;
	selp.b32 	%r802, 0, %r778, %p127;
	add.s32 	%r784, %r779, %r802;
	mov.b32 	%r785, 8;
	// begin inline asm
	shfl.sync.down.b32 %r783, %r784, %r785, %r771, %r792;
	// end inline asm
	add.s32 	%r56, %r641, 8;
	setp.gt.s32 	%p128, %r56, %r771;
	selp.b32 	%r803, 0, %r783, %p128;
	add.s32 	%r789, %r784, %r803;
	mov.b32 	%r790, 16;
	// begin inline asm
	shfl.sync.down.b32 %r788, %r789, %r790, %r771, %r792;
	// end inline asm
	add.s32 	%r57, %r641, 16;
	setp.gt.s32 	%p129, %r57, %r771;
	selp.b32 	%r804, 0, %r788, %p129;
	add.s32 	%r1005, %r789, %r804;
	add.s64 	%rd7, %rd1, 256;
	mov.b32 	%r1002, 952;
$L__BB5_15:
	setp.ne.s32 	%p130, %r1008, 101;
	mov.b32 	%r805, -1;
	vote.sync.all.pred 	%p131, %p130, %r805;
	not.pred 	%p132, %p131;
	@%p132 bra 	$L__BB5_20;
	shr.u32 	%r1002, %r1002, 1;
	mul.wide.s32 	%rd48, %r1006, 8;
	add.s64 	%rd49, %rd7, %rd48;
	add.s64 	%rd47, %rd49, -256;
	// begin inline asm
	ld.relaxed.gpu.v2.u32 {%r1008, %r1009}, [%rd47];
	// end inline asm
	mov.u32 	%r1010, %r1002;
$L__BB5_17:
	setp.eq.s32 	%p136, %r1008, 99;
	mov.b32 	%r813, -1;
	vote.sync.any.pred 	%p137, %p136, %r813;
	not.pred 	%p138, %p137;
	@%p138 bra 	$L__BB5_19;
	mul.lo.s32 	%r855, %r998, 16807;
	and.b32  	%r998, %r855, 2147483647;
	add.s32 	%r856, %r1010, 1;
	rem.u32 	%r852, %r998, %r856;
	// begin inline asm
	nanosleep.u32 %r852;
	// end inline asm
	shr.u32 	%r1010, %r1010, 1;
	// begin inline asm
	ld.relaxed.gpu.v2.u32 {%r1008, %r1009}, [%rd47];
	// end inline asm
	bra.uni 	$L__BB5_17;
$L__BB5_19:
	setp.eq.s32 	%p139, %r1008, 101;
	mov.b32 	%r839, -1;
	vote.sync.ballot.b32 	%r840, %p139, %r839;
	and.b32  	%r841, %r840, %r767;
	or.b32  	%r842, %r841, -2147483648;
	add.s32 	%r843, %r842, -1;
	not.b32 	%r844, %r842;
	and.b32  	%r845, %r844, %r843;
	popc.b32 	%r818, %r845;
	mov.b32 	%r817, 1;
	// begin inline asm
	shfl.sync.down.b32 %r815, %r1009, %r817, %r818, %r839;
	// end inline asm
	setp.lt.s32 	%p141, %r641, %r818;
	selp.b32 	%r846, %r815, 0, %p141;
	add.s32 	%r821, %r846, %r1009;
	mov.b32 	%r822, 2;
	// begin inline asm
	shfl.sync.down.b32 %r820, %r821, %r822, %r818, %r839;
	// end inline asm
	setp.gt.s32 	%p142, %r54, %r818;
	selp.b32 	%r847, 0, %r820, %p142;
	add.s32 	%r826, %r821, %r847;
	mov.b32 	%r827, 4;
	// begin inline asm
	shfl.sync.down.b32 %r825, %r826, %r827, %r818, %r839;
	// end inline asm
	setp.gt.s32 	%p143, %r55, %r818;
	selp.b32 	%r848, 0, %r825, %p143;
	add.s32 	%r831, %r826, %r848;
	mov.b32 	%r832, 8;
	// begin inline asm
	shfl.sync.down.b32 %r830, %r831, %r832, %r818, %r839;
	// end inline asm
	setp.gt.s32 	%p144, %r56, %r818;
	selp.b32 	%r849, 0, %r830, %p144;
	add.s32 	%r836, %r831, %r849;
	mov.b32 	%r837, 16;
	// begin inline asm
	shfl.sync.down.b32 %r835, %r836, %r837, %r818, %r839;
	// end inline asm
	setp.gt.s32 	%p145, %r57, %r818;
	selp.b32 	%r850, 0, %r835, %p145;
	add.s32 	%r851, %r850, %r1005;
	add.s32 	%r1005, %r851, %r836;
	add.s32 	%r1006, %r1006, -32;
	bra.uni 	$L__BB5_15;
$L__BB5_20:
	@%p119 bra 	$L__BB5_22;
	add.s32 	%r808, %r1005, %r37;
	add.s64 	%rd46, %rd5, 256;
	mov.b32 	%r807, 101;
	// begin inline asm
	st.relaxed.gpu.v2.u32 [%rd46], {%r807, %r808};
	// end inline asm
	st.shared.u32 	[_ZZN3cub18CUB_300001_SM_10006detail4scan16DeviceScanKernelINS2_10policy_hubIiiijN4cuda3std3__44plusIvEEE10Policy1000EN6thrust24THRUST_300001_SM_1000_NS6detail15normal_iteratorINSD_10device_ptrIiEEEESI_NS0_13ScanTileStateIiLb1EEES9_NS0_8NullTypeEjiLb0ESL_EEvT0_T1_T2_iT3_T4_T5_E12temp_storage+4], %r1005;
	st.shared.u32 	[_ZZN3cub18CUB_300001_SM_10006detail4scan16DeviceScanKernelINS2_10policy_hubIiiijN4cuda3std3__44plusIvEEE10Policy1000EN6thrust24THRUST_300001_SM_1000_NS6detail15normal_iteratorINSD_10device_ptrIiEEEESI_NS0_13ScanTileStateIiLb1EEES9_NS0_8NullTypeEjiLb0ESL_EEvT0_T1_T2_iT3_T4_T5_E12temp_storage+8], %r808;
$L__BB5_22:
	setp.ne.s32 	%p134, %r641, 0;
	mov.u32 	%r1011, %r39;
	@%p134 bra 	$L__BB5_24;
	st.shared.u32 	[_ZZN3cub18CUB_300001_SM_10006detail4scan16DeviceScanKernelINS2_10policy_hubIiiijN4cuda3std3__44plusIvEEE10Policy1000EN6thrust24THRUST_300001_SM_1000_NS6detail15normal_iteratorINSD_10device_ptrIiEEEESI_NS0_13ScanTileStateIiLb1EEES9_NS0_8NullTypeEjiLb0ESL_EEvT0_T1_T2_iT3_T4_T5_E12temp_storage+76], %r1005;
	mov.u32 	%r1011, %r1005;
$L__BB5_24:
	bar.sync 	0;
	setp.eq.s32 	%p135, %r4, 0;
	ld.shared.u32 	%r809, [_ZZN3cub18CUB_300001_SM_10006detail4scan16DeviceScanKernelINS2_10policy_hubIiiijN4cuda3std3__44plusIvEEE10Policy1000EN6thrust24THRUST_300001_SM_1000_NS6detail15normal_iteratorINSD_10device_ptrIiEEEESI_NS0_13ScanTileStateIiLb1EEES9_NS0_8NullTypeEjiLb0ESL_EEvT0_T1_T2_iT3_T4_T5_E12temp_storage+76];
	selp.b32 	%r810, 0, %r809, %p135;
	add.s32 	%r1012, %r810, %r1011;
$L__BB5_25:
	add.s32 	%r953, %r1012, %r9;
	add.s32 	%r954, %r10, %r953;
	add.s32 	%r955, %r11, %r954;
	add.s32 	%r956, %r12, %r955;
	add.s32 	%r957, %r13, %r956;
	add.s32 	%r958, %r14, %r957;
	add.s32 	%r959, %r15, %r958;
	add.s32 	%r960, %r16, %r959;
	add.s32 	%r961, %r17, %r960;
	add.s32 	%r962, %r18, %r961;
	add.s32 	%r963, %r19, %r962;
	add.s32 	%r964, %r20, %r963;
	add.s32 	%r965, %r21, %r964;
	add.s32 	%r966, %r22, %r965;
	add.s32 	%r967, %r23, %r966;
	add.s32 	%r968, %r24, %r967;
	add.s32 	%r969, %r25, %r968;
	add.s32 	%r970, %r26, %r969;
	add.s32 	%r971, %r27, %r970;
	add.s32 	%r972, %r28, %r971;
	add.s32 	%r973, %r29, %r972;
	add.s32 	%r974, %r30, %r973;
	bar.sync 	0;
	st.shared.v2.u32 	[%r8], {%r953, %r954};
	st.shared.v2.u32 	[%r8+8], {%r955, %r956};
	st.shared.v2.u32 	[%r8+16], {%r957, %r958};
	st.shared.v2.u32 	[%r8+24], {%r959, %r960};
	st.shared.v2.u32 	[%r8+32], {%r961, %r962};
	st.shared.v2.u32 	[%r8+40], {%r963, %r964};
	st.shared.v2.u32 	[%r8+48], {%r965, %r966};
	st.shared.v2.u32 	[%r8+56], {%r967, %r968};
	st.shared.v2.u32 	[%r8+64], {%r969, %r970};
	st.shared.v2.u32 	[%r8+72], {%r971, %r972};
	st.shared.v2.u32 	[%r8+80], {%r973, %r974};
	bar.warp.sync 	-1;
	ld.shared.u32 	%r975, [%r7];
	ld.shared.u32 	%r976, [%r7+128];
	ld.shared.u32 	%r977, [%r7+256];
	ld.shared.u32 	%r978, [%r7+384];
	ld.shared.u32 	%r979, [%r7+512];
	ld.shared.u32 	%r980, [%r7+640];
	ld.shared.u32 	%r981, [%r7+768];
	ld.shared.u32 	%r982, [%r7+896];
	ld.shared.u32 	%r983, [%r7+1024];
	ld.shared.u32 	%r984, [%r7+1152];
	ld.shared.u32 	%r985, [%r7+1280];
	ld.shared.u32 	%r986, [%r7+1408];
	ld.shared.u32 	%r987, [%r7+1536];
	ld.shared.u32 	%r988, [%r7+1664];
	ld.shared.u32 	%r989, [%r7+1792];
	ld.shared.u32 	%r990, [%r7+1920];
	ld.shared.u32 	%r991, [%r7+2048];
	ld.shared.u32 	%r992, [%r7+2176];
	ld.shared.u32 	%r993, [%r7+2304];
	ld.shared.u32 	%r994, [%r7+2432];
	ld.shared.u32 	%r995, [%r7+2560];
	ld.shared.u32 	%r996, [%r7+2688];
	add.s64 	%rd54, %rd3, %rd39;
	st.global.u32 	[%rd54], %r975;
	st.global.u32 	[%rd54+128], %r976;
	st.global.u32 	[%rd54+256], %r977;
	st.global.u32 	[%rd54+384], %r978;
	st.global.u32 	[%rd54+512], %r979;
	st.global.u32 	[%rd54+640], %r980;
	st.global.u32 	[%rd54+768], %r981;
	st.global.u32 	[%rd54+896], %r982;
	st.global.u32 	[%rd54+1024], %r983;
	st.global.u32 	[%rd54+1152], %r984;
	st.global.u32 	[%rd54+1280], %r985;
	st.global.u32 	[%rd54+1408], %r986;
	st.global.u32 	[%rd54+1536], %r987;
	st.global.u32 	[%rd54+1664], %r988;
	st.global.u32 	[%rd54+1792], %r989;
	st.global.u32 	[%rd54+1920], %r990;
	st.global.u32 	[%rd54+2048], %r991;
	st.global.u32 	[%rd54+2176], %r992;
	st.global.u32 	[%rd54+2304], %r993;
	st.global.u32 	[%rd54+2432], %r994;
	st.global.u32 	[%rd54+2560], %r995;
	st.global.u32 	[%rd54+2688], %r996;
	bra.uni 	$L__BB5_140;
$L__BB5_26:
	setp.eq.s32 	%p2, %r3, 0;
	@%p2 bra 	$L__BB5_140;
	mul.wide.u32 	%rd15, %r2, 4;
	add.s64 	%rd16, %rd2, %rd15;
	mov.u32 	%r82, %tid.x;
	ld.global.u32 	%r1034, [%rd16];
	and.b32  	%r236, %r82, 31;
	and.b32  	%r237, %r82, 992;
	mul.lo.s32 	%r238, %r237, 22;
	or.b32  	%r84, %r238, %r236;
	setp.ge.u32 	%p3, %r84, %r3;
	shl.b32 	%r239, %r84, 2;
	cvt.u64.u32 	%rd17, %r239;
	add.s64 	%rd9, %rd16, %rd17;
	mov.u32 	%r1013, %r1034;
	@%p3 bra 	$L__BB5_29;
	ld.global.u32 	%r1013, [%rd9];
$L__BB5_29:
	add.s32 	%r240, %r84, 32;
	setp.ge.u32 	%p4, %r240, %r3;
	mov.u32 	%r1014, %r1034;
	@%p4 bra 	$L__BB5_31;
	ld.global.u32 	%r1014, [%rd9+128];
$L__BB5_31:
	add.s32 	%r89, %r84, 64;
	setp.ge.u32 	%p5, %r89, %r3;
	mov.u32 	%r1015, %r1034;
	@%p5 bra 	$L__BB5_33;
	ld.global.u32 	%r1015, [%rd9+256];
$L__BB5_33:
	add.s32 	%r92, %r84, 96;
	setp.ge.u32 	%p6, %r92, %r3;
	mov.u32 	%r1016, %r1034;
	@%p6 bra 	$L__BB5_35;
	ld.global.u32 	%r1016, [%rd9+384];
$L__BB5_35:
	add.s32 	%r241, %r84, 128;
	setp.ge.u32 	%p7, %r241, %r3;
	mov.u32 	%r1017, %r1034;
	@%p7 bra 	$L__BB5_37;
	ld.global.u32 	%r1017, [%rd9+512];
$L__BB5_37:
	add.s32 	%r242, %r84, 160;
	setp.ge.u32 	%p8, %r242, %r3;
	mov.u32 	%r1018, %r1034;
	@%p8 bra 	$L__BB5_39;
	ld.global.u32 	%r1018, [%rd9+640];
$L__BB5_39:
	add.s32 	%r243, %r84, 192;
	setp.ge.u32 	%p9, %r243, %r3;
	mov.u32 	%r1019, %r1034;
	@%p9 bra 	$L__BB5_41;
	ld.global.u32 	%r1019, [%rd9+768];
$L__BB5_41:
	add.s32 	%r101, %r84, 224;
	setp.ge.u32 	%p10, %r101, %r3;
	mov.u32 	%r1020, %r1034;
	@%p10 bra 	$L__BB5_43;
	ld.global.u32 	%r1020, [%rd9+896];
$L__BB5_43:
	add.s32 	%r244, %r84, 256;
	setp.ge.u32 	%p11, %r244, %r3;
	mov.u32 	%r1021, %r1034;
	@%p11 bra 	$L__BB5_45;
	ld.global.u32 	%r1021, [%rd9+1024];
$L__BB5_45:
	add.s32 	%r245, %r84, 288;
	setp.ge.u32 	%p12, %r245, %r3;
	mov.u32 	%r1022, %r1034;
	@%p12 bra 	$L__BB5_47;
	ld.global.u32 	%r1022, [%rd9+1152];
$L__BB5_47:
	add.s32 	%r246, %r84, 320;
	setp.ge.u32 	%p13, %r246, %r3;
	mov.u32 	%r1023, %r1034;
	@%p13 bra 	$L__BB5_49;
	ld.global.u32 	%r1023, [%rd9+1280];
$L__BB5_49:
	add.s32 	%r110, %r84, 352;
	setp.ge.u32 	%p14, %r110, %r3;
	mov.u32 	%r1024, %r1034;
	@%p14 bra 	$L__BB5_51;
	ld.global.u32 	%r1024, [%rd9+1408];
$L__BB5_51:
	add.s32 	%r113, %r84, 384;
	setp.ge.u32 	%p15, %r113, %r3;
	mov.u32 	%r1025, %r1034;
	@%p15 bra 	$L__BB5_53;
	ld.global.u32 	%r1025, [%rd9+1536];
$L__BB5_53:
	add.s32 	%r116, %r84, 416;
	setp.ge.u32 	%p16, %r116, %r3;
	mov.u32 	%r1026, %r1034;
	@%p16 bra 	$L__BB5_55;
	ld.global.u32 	%r1026, [%rd9+1664];
$L__BB5_55:
	add.s32 	%r119, %r84, 448;
	setp.ge.u32 	%p17, %r119, %r3;
	mov.u32 	%r1027, %r1034;
	@%p17 bra 	$L__BB5_57;
	ld.global.u32 	%r1027, [%rd9+1792];
$L__BB5_57:
	add.s32 	%r247, %r84, 480;
	setp.ge.u32 	%p18, %r247, %r3;
	mov.u32 	%r1028, %r1034;
	@%p18 bra 	$L__BB5_59;
	ld.global.u32 	%r1028, [%rd9+1920];
$L__BB5_59:
	add.s32 	%r248, %r84, 512;
	setp.ge.u32 	%p19, %r248, %r3;
	mov.u32 	%r1029, %r1034;
	@%p19 bra 	$L__BB5_61;
	ld.global.u32 	%r1029, [%rd9+2048];
$L__BB5_61:
	add.s32 	%r126, %r84, 544;
	setp.ge.u32 	%p20, %r126, %r3;
	mov.u32 	%r1030, %r1034;
	@%p20 bra 	$L__BB5_63;
	ld.global.u32 	%r1030, [%rd9+2176];
$L__BB5_63:
	add.s32 	%r249, %r84, 576;
	setp.ge.u32 	%p21, %r249, %r3;
	mov.u32 	%r1031, %r1034;
	@%p21 bra 	$L__BB5_65;
	ld.global.u32 	%r1031, [%rd9+2304];
$L__BB5_65:
	add.s32 	%r131, %r84, 608;
	setp.ge.u32 	%p22, %r131, %r3;
	mov.u32 	%r1032, %r1034;
	@%p22 bra 	$L__BB5_67;
	ld.global.u32 	%r1032, [%rd9+2432];
$L__BB5_67:
	add.s32 	%r250, %r84, 640;
	setp.ge.u32 	%p23, %r250, %r3;
	mov.u32 	%r1033, %r1034;
	@%p23 bra 	$L__BB5_69;
	ld.global.u32 	%r1033, [%rd9+2560];
$L__BB5_69:
	add.s32 	%r251, %r84, 672;
	setp.ge.u32 	%p24, %r251, %r3;
	@%p24 bra 	$L__BB5_71;
	ld.global.u32 	%r1034, [%rd9+2688];
$L__BB5_71:
	// begin inline asm
	mov.u32 %r252, %laneid;
	// end inline asm
	shr.u32 	%r139, %r82, 5;
	mad.lo.s32 	%r253, %r139, 704, %r252;
	shl.b32 	%r254, %r253, 2;
	mov.u32 	%r255, _ZZN3cub18CUB_300001_SM_10006detail4scan16DeviceScanKernelINS2_10policy_hubIiiijN4cuda3std3__44plusIvEEE10Policy1000EN6thrust24THRUST_300001_SM_1000_NS6detail15normal_iteratorINSD_10device_ptrIiEEEESI_NS0_13ScanTileStateIiLb1EEES9_NS0_8NullTypeEjiLb0ESL_EEvT0_T1_T2_iT3_T4_T5_E12temp_storage;
	add.s32 	%r140, %r255, %r254;
	st.shared.u32 	[%r140], %r1013;
	st.shared.u32 	[%r140+128], %r1014;
	st.shared.u32 	[%r140+256], %r1015;
	st.shared.u32 	[%r140+384], %r1016;
	st.shared.u32 	[%r140+512], %r1017;
	st.shared.u32 	[%r140+640], %r1018;
	st.shared.u32 	[%r140+768], %r1019;
	st.shared.u32 	[%r140+896], %r1020;
	st.shared.u32 	[%r140+1024], %r1021;
	st.shared.u32 	[%r140+1152], %r1022;
	st.shared.u32 	[%r140+1280], %r1023;
	st.shared.u32 	[%r140+1408], %r1024;
	st.shared.u32 	[%r140+1536], %r1025;
	st.shared.u32 	[%r140+1664], %r1026;
	st.shared.u32 	[%r140+1792], %r1027;
	st.shared.u32 	[%r140+1920], %r1028;
	st.shared.u32 	[%r140+2048], %r1029;
	st.shared.u32 	[%r140+2176], %r1030;
	st.shared.u32 	[%r140+2304], %r1031;
	st.shared.u32 	[%r140+2432], %r1032;
	st.shared.u32 	[%r140+2560], %r1033;
	st.shared.u32 	[%r140+2688], %r1034;
	bar.warp.sync 	-1;
	mad.lo.s32 	%r141, %r252, 84, %r140;
	ld.shared.v2.u32 	{%r142, %r143}, [%r141];
	ld.shared.v2.u32 	{%r144, %r145}, [%r141+8];
	ld.shared.v2.u32 	{%r146, %r147}, [%r141+16];
	ld.shared.v2.u32 	{%r148, %r149}, [%r141+24];
	ld.shared.v2.u32 	{%r150, %r151}, [%r141+32];
	ld.shared.v2.u32 	{%r152, %r153}, [%r141+40];
	ld.shared.v2.u32 	{%r154, %r155}, [%r141+48];
	ld.shared.v2.u32 	{%r156, %r157}, [%r141+56];
	ld.shared.v2.u32 	{%r158, %r159}, [%r141+64];
	ld.shared.v2.u32 	{%r160, %r161}, [%r141+72];
	ld.shared.v2.u32 	{%r162, %r163}, [%r141+80];
	bar.sync 	0;
	setp.ne.s32 	%p25, %r998, 0;
	@%p25 bra 	$L__BB5_75;
	add.s32 	%r485, %r143, %r142;
	add.s32 	%r486, %r144, %r485;
	add.s32 	%r487, %r145, %r486;
	add.s32 	%r488, %r146, %r487;
	add.s32 	%r489, %r147, %r488;
	add.s32 	%r490, %r148, %r489;
	add.s32 	%r491, %r149, %r490;
	add.s32 	%r492, %r150, %r491;
	add.s32 	%r493, %r151, %r492;
	add.s32 	%r494, %r152, %r493;
	add.s32 	%r495, %r153, %r494;
	add.s32 	%r496, %r154, %r495;
	add.s32 	%r497, %r155, %r496;
	add.s32 	%r498, %r156, %r497;
	add.s32 	%r499, %r157, %r498;
	add.s32 	%r500, %r158, %r499;
	add.s32 	%r501, %r159, %r500;
	add.s32 	%r502, %r160, %r501;
	add.s32 	%r503, %r161, %r502;
	add.s32 	%r504, %r162, %r503;
	add.s32 	%r459, %r163, %r504;
	mov.b32 	%r457, 1;
	mov.b32 	%r482, 0;
	mov.b32 	%r484, -1;
	// begin inline asm
	{  .reg .s32 r0;  .reg .pred p;  shfl.sync.up.b32 r0|p, %r459, %r457, %r482, %r484;  @p add.s32 r0, r0, %r459;  mov.s32 %r455, r0;}
	// end inline asm
	mov.b32 	%r463, 2;
	// begin inline asm
	{  .reg .s32 r0;  .reg .pred p;  shfl.sync.up.b32 r0|p, %r455, %r463, %r482, %r484;  @p add.s32 r0, r0, %r455;  mov.s32 %r461, r0;}
	// end inline asm
	mov.b32 	%r469, 4;
	// begin inline asm
	{  .reg .s32 r0;  .reg .pred p;  shfl.sync.up.b32 r0|p, %r461, %r469, %r482, %r484;  @p add.s32 r0, r0, %r461;  mov.s32 %r467, r0;}
	// end inline asm
	mov.b32 	%r475, 8;
	// begin inline asm
	{  .reg .s32 r0;  .reg .pred p;  shfl.sync.up.b32 r0|p, %r467, %r475, %r482, %r484;  @p add.s32 r0, r0, %r467;  mov.s32 %r473, r0;}
	// end inline asm
	mov.b32 	%r481, 16;
	// begin inline asm
	{  .reg .s32 r0;  .reg .pred p;  shfl.sync.up.b32 r0|p, %r473, %r481, %r482, %r484;  @p add.s32 r0, r0, %r473;  mov.s32 %r479, r0;}
	// end inline asm
	setp.ne.s32 	%p67, %r252, 31;
	@%p67 bra 	$L__BB5_74;
	shl.b32 	%r505, %r139, 2;
	mov.u32 	%r506, _ZZN3cub18CUB_300001_SM_10006detail4scan16DeviceScanKernelINS2_10policy_hubIiiijN4cuda3std3__44plusIvEEE10Policy1000EN6thrust24THRUST_300001_SM_1000_NS6detail15normal_iteratorINSD_10device_ptrIiEEEESI_NS0_13ScanTileStateIiLb1EEES9_NS0_8NullTypeEjiLb0ESL_EEvT0_T1_T2_iT3_T4_T5_E12temp_storage;
	add.s32 	%r507, %r506, %r505;
	st.shared.u32 	[%r507+16], %r479;
$L__BB5_74:
	sub.s32 	%r508, %r479, %r459;
	bar.sync 	0;
	ld.shared.v4.u32 	{%r509, %r510, %r511, %r512}, [_ZZN3cub18CUB_300001_SM_10006detail4scan16DeviceScanKernelINS2_10policy_hubIiiijN4cuda3std3__44plusIvEEE10Policy1000EN6thrust24THRUST_300001_SM_1000_NS6detail15normal_iteratorINSD_10device_ptrIiEEEESI_NS0_13ScanTileStateIiLb1EEES9_NS0_8NullTypeEjiLb0ESL_EEvT0_T1_T2_iT3_T4_T5_E12temp_storage+16];
	add.s32 	%r513, %r510, %r509;
	setp.eq.s32 	%p68, %r139, 2;
	selp.b32 	%r514, %r513, %r509, %p68;
	add.s32 	%r515, %r513, %r511;
	setp.eq.s32 	%p69, %r139, 3;
	selp.b32 	%r516, %r515, %r514, %p69;
	add.s32 	%r517, %r515, %r512;
	setp.eq.s32 	%p70, %r139, 4;
	selp.b32 	%r518, %r517, %r516, %p70;
	ld.shared.v4.u32 	{%r519, %r520, %r521, %r522}, [_ZZN3cub18CUB_300001_SM_10006detail4scan16DeviceScanKernelINS2_10policy_hubIiiijN4cuda3std3__44plusIvEEE10Policy1000EN6thrust24THRUST_300001_SM_1000_NS6detail15normal_iteratorINSD_10device_ptrIiEEEESI_NS0_13ScanTileStateIiLb1EEES9_NS0_8NullTypeEjiLb0ESL_EEvT0_T1_T2_iT3_T4_T5_E12temp_storage+32];
	add.s32 	%r523, %r517, %r519;
	setp.eq.s32 	%p71, %r139, 5;
	selp.b32 	%r524, %r523, %r518, %p71;
	add.s32 	%r525, %r523, %r520;
	setp.eq.s32 	%p72, %r139, 6;
	selp.b32 	%r526, %r525, %r524, %p72;
	add.s32 	%r527, %r525, %r521;
	setp.eq.s32 	%p73, %r139, 7;
	selp.b32 	%r528, %r527, %r526, %p73;
	add.s32 	%r529, %r527, %r522;
	setp.eq.s32 	%p74, %r139, 8;
	selp.b32 	%r530, %r529, %r528, %p74;
	.pragma "used_bytes_mask 4095";
	ld.shared.v4.u32 	{%r531, %r532, %r533, %r534}, [_ZZN3cub18CUB_300001_SM_10006detail4scan16DeviceScanKernelINS2_10policy_hubIiiijN4cuda3std3__44plusIvEEE10Policy1000EN6thrust24THRUST_300001_SM_1000_NS6detail15normal_iteratorINSD_10device_ptrIiEEEESI_NS0_13ScanTileStateIiLb1EEES9_NS0_8NullTypeEjiLb0ESL_EEvT0_T1_T2_iT3_T4_T5_E12temp_storage+48];
	add.s32 	%r535, %r529, %r531;
	setp.eq.s32 	%p75, %r139, 9;
	selp.b32 	%r536, %r535, %r530, %p75;
	add.s32 	%r537, %r535, %r532;
	setp.eq.s32 	%p76, %r139, 10;
	selp.b32 	%r538, %r537, %r536, %p76;
	add.s32 	%r539, %r537, %r533;
	setp.eq.s32 	%p77, %r139, 11;
	selp.b32 	%r540, %r539, %r538, %p77;
	setp.lt.u32 	%p78, %r82, 32;
	setp.eq.s32 	%p79, %r252, 0;
	selp.b32 	%r541, 0, %r508, %p79;
	add.s32 	%r542, %r540, %r541;
	selp.b32 	%r543, %r508, %r542, %p78;
	setp.eq.s32 	%p80, %r82, 0;
	selp.b32 	%r1049, 0, %r543, %p80;
	bra.uni 	$L__BB5_94;
$L__BB5_75:
	add.s32 	%r286, %r143, %r142;
	add.s32 	%r287, %r144, %r286;
	add.s32 	%r288, %r145, %r287;
	add.s32 	%r289, %r146, %r288;
	add.s32 	%r290, %r147, %r289;
	add.s32 	%r291, %r148, %r290;
	add.s32 	%r292, %r149, %r291;
	add.s32 	%r293, %r150, %r292;
	add.s32 	%r294, %r151, %r293;
	add.s32 	%r295, %r152, %r294;
	add.s32 	%r296, %r153, %r295;
	add.s32 	%r297, %r154, %r296;
	add.s32 	%r298, %r155, %r297;
	add.s32 	%r299, %r156, %r298;
	add.s32 	%r300, %r157, %r299;
	add.s32 	%r301, %r158, %r300;
	add.s32 	%r302, %r159, %r301;
	add.s32 	%r303, %r160, %r302;
	add.s32 	%r304, %r161, %r303;
	add.s32 	%r305, %r162, %r304;
	add.s32 	%r260, %r163, %r305;
	mov.b32 	%r258, 1;
	mov.b32 	%r283, 0;
	mov.b32 	%r285, -1;
	// begin inline asm
	{  .reg .s32 r0;  .reg .pred p;  shfl.sync.up.b32 r0|p, %r260, %r258, %r283, %r285;  @p add.s32 r0, r0, %r260;  mov.s32 %r256, r0;}
	// end inline asm
	mov.b32 	%r264, 2;
	// begin inline asm
	{  .reg .s32 r0;  .reg .pred p;  shfl.sync.up.b32 r0|p, %r256, %r264, %r283, %r285;  @p add.s32 r0, r0, %r256;  mov.s32 %r262, r0;}
	// end inline asm
	mov.b32 	%r270, 4;
	// begin inline asm
	{  .reg .s32 r0;  .reg .pred p;  shfl.sync.up.b32 r0|p, %r262, %r270, %r283, %r285;  @p add.s32 r0, r0, %r262;  mov.s32 %r268, r0;}
	// end inline asm
	mov.b32 	%r276, 8;
	// begin inline asm
	{  .reg .s32 r0;  .reg .pred p;  shfl.sync.up.b32 r0|p, %r268, %r276, %r283, %r285;  @p add.s32 r0, r0, %r268;  mov.s32 %r274, r0;}
	// end inline asm
	mov.b32 	%r282, 16;
	// begin inline asm
	{  .reg .s32 r0;  .reg .pred p;  shfl.sync.up.b32 r0|p, %r274, %r282, %r283, %r285;  @p add.s32 r0, r0, %r274;  mov.s32 %r280, r0;}
	// end inline asm
	setp.ne.s32 	%p26, %r252, 31;
	@%p26 bra 	$L__BB5_77;
	shl.b32 	%r306, %r139, 2;
	mov.u32 	%r307, _ZZN3cub18CUB_300001_SM_10006detail4scan16DeviceScanKernelINS2_10policy_hubIiiijN4cuda3std3__44plusIvEEE10Policy1000EN6thrust24THRUST_300001_SM_1000_NS6detail15normal_iteratorINSD_10device_ptrIiEEEESI_NS0_13ScanTileStateIiLb1EEES9_NS0_8NullTypeEjiLb0ESL_EEvT0_T1_T2_iT3_T4_T5_E12temp_storage;
	add.s32 	%r308, %r307, %r306;
	st.shared.u32 	[%r308+16], %r280;
$L__BB5_77:
	sub.s32 	%r309, %r280, %r260;
	bar.sync 	0;
	ld.shared.v4.u32 	{%r310, %r311, %r312, %r313}, [_ZZN3cub18CUB_300001_SM_10006detail4scan16DeviceScanKernelINS2_10policy_hubIiiijN4cuda3std3__44plusIvEEE10Policy1000EN6thrust24THRUST_300001_SM_1000_NS6detail15normal_iteratorINSD_10device_ptrIiEEEESI_NS0_13ScanTileStateIiLb1EEES9_NS0_8NullTypeEjiLb0ESL_EEvT0_T1_T2_iT3_T4_T5_E12temp_storage+16];
	add.s32 	%r314, %r311, %r310;
	setp.eq.s32 	%p27, %r139, 2;
	selp.b32 	%r315, %r314, %r310, %p27;
	add.s32 	%r316, %r314, %r312;
	setp.eq.s32 	%p28, %r139, 3;
	selp.b32 	%r317, %r316, %r315, %p28;
	add.s32 	%r318, %r316, %r313;
	setp.eq.s32 	%p29, %r139, 4;
	selp.b32 	%r319, %r318, %r317, %p29;
	ld.shared.v4.u32 	{%r320, %r321, %r322, %r323}, [_ZZN3cub18CUB_300001_SM_10006detail4scan16DeviceScanKernelINS2_10policy_hubIiiijN4cuda3std3__44plusIvEEE10Policy1000EN6thrust24THRUST_300001_SM_1000_NS6detail15normal_iteratorINSD_10device_ptrIiEEEESI_NS0_13ScanTileStateIiLb1EEES9_NS0_8NullTypeEjiLb0ESL_EEvT0_T1_T2_iT3_T4_T5_E12temp_storage+32];
	add.s32 	%r324, %r318, %r320;
	setp.eq.s32 	%p30, %r139, 5;
	selp.b32 	%r325, %r324, %r319, %p30;
	add.s32 	%r326, %r324, %r321;
	setp.eq.s32 	%p31, %r139, 6;
	selp.b32 	%r327, %r326, %r325, %p31;
	add.s32 	%r328, %r326, %r322;
	setp.eq.s32 	%p32, %r139, 7;
	selp.b32 	%r329, %r328, %r327, %p32;
	add.s32 	%r330, %r328, %r323;
	setp.eq.s32 	%p33, %r139, 8;
	selp.b32 	%r331, %r330, %r329, %p33;
	ld.shared.v4.u32 	{%r332, %r333, %r334, %r335}, [_ZZN3cub18CUB_300001_SM_10006detail4scan16DeviceScanKernelINS2_10policy_hubIiiijN4cuda3std3__44plusIvEEE10Policy1000EN6thrust24THRUST_300001_SM_1000_NS6detail15normal_iteratorINSD_10device_ptrIiEEEESI_NS0_13ScanTileStateIiLb1EEES9_NS0_8NullTypeEjiLb0ESL_EEvT0_T1_T2_iT3_T4_T5_E12temp_storage+48];
	add.s32 	%r336, %r330, %r332;
	setp.eq.s32 	%p34, %r139, 9;
	selp.b32 	%r337, %r336, %r331, %p34;
	add.s32 	%r338, %r336, %r333;
	setp.eq.s32 	%p35, %r139, 10;
	selp.b32 	%r339, %r338, %r337, %p35;
	add.s32 	%r340, %r338, %r334;
	setp.eq.s32 	%p36, %r139, 11;
	selp.b32 	%r341, %r340, %r339, %p36;
	add.s32 	%r169, %r340, %r335;
	setp.gt.u32 	%p37, %r82, 31;
	setp.lt.u32 	%p38, %r82, 32;
	setp.eq.s32 	%p39, %r252, 0;
	selp.b32 	%r342, 0, %r309, %p39;
	add.s32 	%r1048, %r341, %r342;
	selp.b32 	%r171, %r309, %r1048, %p38;
	@%p37 bra 	$L__BB5_93;
	setp.ne.s32 	%p40, %r82, 0;
	mul.wide.s32 	%rd18, %r998, 8;
	add.s64 	%rd10, %rd1, %rd18;
	@%p40 bra 	$L__BB5_80;
	st.shared.u32 	[_ZZN3cub18CUB_300001_SM_10006detail4scan16DeviceScanKernelINS2_10policy_hubIiiijN4cuda3std3__44plusIvEEE10Policy1000EN6thrust24THRUST_300001_SM_1000_NS6detail15normal_iteratorINSD_10device_ptrIiEEEESI_NS0_13ScanTileStateIiLb1EEES9_NS0_8NullTypeEjiLb0ESL_EEvT0_T1_T2_iT3_T4_T5_E12temp_storage+12], %r169;
	add.s64 	%rd19, %rd10, 256;
	mov.b32 	%r343, 100;
	// begin inline asm
	st.relaxed.gpu.v2.u32 [%rd19], {%r343, %r169};
	// end inline asm
$L__BB5_80:
	not.b32 	%r349, %r82;
	add.s32 	%r1043, %r998, %r349;
	mov.b32 	%r345, 830;
	// begin inline asm
	nanosleep.u32 %r345;
	// end inline asm
	mul.wide.s32 	%rd21, %r1043, 8;
	add.s64 	%rd22, %rd1, %rd21;
	add.s64 	%rd20, %rd22, 256;
	// begin inline asm
	ld.relaxed.gpu.v2.u32 {%r1045, %r1037}, [%rd20];
	// end inline asm
	mov.b32 	%r1038, 952;
$L__BB5_81:
	setp.eq.s32 	%p41, %r1045, 99;
	mov.b32 	%r350, -1;
	vote.sync.any.pred 	%p42, %p41, %r350;
	not.pred 	%p43, %p42;
	@%p43 bra 	$L__BB5_83;
	mul.lo.s32 	%r453, %r998, 16807;
	and.b32  	%r998, %r453, 2147483647;
	add.s32 	%r454, %r1038, 1;
	rem.u32 	%r450, %r998, %r454;
	// begin inline asm
	nanosleep.u32 %r450;
	// end inline asm
	shr.u32 	%r1038, %r1038, 1;
	// begin inline asm
	ld.relaxed.gpu.v2.u32 {%r1045, %r1037}, [%rd20];
	// end inline asm
	bra.uni 	$L__BB5_81;
$L__BB5_83:
	setp.eq.s32 	%p44, %r1045, 101;
	mov.b32 	%r377, -1;
	vote.sync.ballot.b32 	%r379, %p44, %r377;
	// begin inline asm
	mov.u32 %r352, %lanemask_ge;
	// end inline asm
	and.b32  	%r380, %r379, %r352;
	or.b32  	%r381, %r380, -2147483648;
	add.s32 	%r382, %r381, -1;
	not.b32 	%r383, %r381;
	and.b32  	%r384, %r383, %r382;
	popc.b32 	%r356, %r384;
	mov.b32 	%r355, 1;
	// begin inline asm
	shfl.sync.down.b32 %r353, %r1037, %r355, %r356, %r377;
	// end inline asm
	setp.lt.s32 	%p46, %r252, %r356;
	selp.b32 	%r385, %r353, 0, %p46;
	add.s32 	%r359, %r385, %r1037;
	mov.b32 	%r360, 2;
	// begin inline asm
	shfl.sync.down.b32 %r358, %r359, %r360, %r356, %r377;
	// end inline asm
	add.s32 	%r386, %r252, 2;
	setp.gt.s32 	%p47, %r386, %r356;
	selp.b32 	%r387, 0, %r358, %p47;
	add.s32 	%r364, %r359, %r387;
	mov.b32 	%r365, 4;
	// begin inline asm
	shfl.sync.down.b32 %r363, %r364, %r365, %r356, %r377;
	// end inline asm
	add.s32 	%r388, %r252, 4;
	setp.gt.s32 	%p48, %r388, %r356;
	selp.b32 	%r389, 0, %r363, %p48;
	add.s32 	%r369, %r364, %r389;
	mov.b32 	%r370, 8;
	// begin inline asm
	shfl.sync.down.b32 %r368, %r369, %r370, %r356, %r377;
	// end inline asm
	add.s32 	%r390, %r252, 8;
	setp.gt.s32 	%p49, %r390, %r356;
	selp.b32 	%r391, 0, %r368, %p49;
	add.s32 	%r374, %r369, %r391;
	mov.b32 	%r375, 16;
	// begin inline asm
	shfl.sync.down.b32 %r373, %r374, %r375, %r356, %r377;
	// end inline asm
	add.s32 	%r392, %r252, 16;
	setp.gt.s32 	%p50, %r392, %r356;
	selp.b32 	%r393, 0, %r373, %p50;
	add.s32 	%r1041, %r374, %r393;
	add.s64 	%rd11, %rd1, 256;
	mov.b32 	%r1039, 952;
$L__BB5_84:
	setp.ne.s32 	%p51, %r1045, 101;
	mov.b32 	%r394, -1;
	vote.sync.all.pred 	%p52, %p51, %r394;
	not.pred 	%p53, %p52;
	@%p53 bra 	$L__BB5_89;
	shr.u32 	%r1039, %r1039, 1;
	mul.wide.s32 	%rd25, %r1043, 8;
	add.s64 	%rd26, %rd11, %rd25;
	add.s64 	%rd24, %rd26, -256;
	// begin inline asm
	ld.relaxed.gpu.v2.u32 {%r1045, %r1046}, [%rd24];
	// end inline asm
	mov.u32 	%r1047, %r1039;
$L__BB5_86:
	setp.eq.s32 	%p57, %r1045, 99;
	mov.b32 	%r402, -1;
	vote.sync.any.pred 	%p58, %p57, %r402;
	not.pred 	%p59, %p58;
	@%p59 bra 	$L__BB5_88;
	mul.lo.s32 	%r448, %r998, 16807;
	and.b32  	%r998, %r448, 2147483647;
	add.s32 	%r449, %r1047, 1;
	rem.u32 	%r445, %r998, %r449;
	// begin inline asm
	nanosleep.u32 %r445;
	// end inline asm
	shr.u32 	%r1047, %r1047, 1;
	// begin inline asm
	ld.relaxed.gpu.v2.u32 {%r1045, %r1046}, [%rd24];
	// end inline asm
	bra.uni 	$L__BB5_86;
$L__BB5_88:
	setp.eq.s32 	%p60, %r1045, 101;
	mov.b32 	%r428, -1;
	vote.sync.ballot.b32 	%r429, %p60, %r428;
	and.b32  	%r430, %r429, %r352;
	or.b32  	%r431, %r430, -2147483648;
	add.s32 	%r432, %r431, -1;
	not.b32 	%r433, %r431;
	and.b32  	%r434, %r433, %r432;
	popc.b32 	%r407, %r434;
	mov.b32 	%r406, 1;
	// begin inline asm
	shfl.sync.down.b32 %r404, %r1046, %r406, %r407, %r428;
	// end inline asm
	setp.lt.s32 	%p62, %r252, %r407;
	selp.b32 	%r435, %r404, 0, %p62;
	add.s32 	%r410, %r435, %r1046;
	mov.b32 	%r411, 2;
	// begin inline asm
	shfl.sync.down.b32 %r409, %r410, %r411, %r407, %r428;
	// end inline asm
	add.s32 	%r436, %r252, 2;
	setp.gt.s32 	%p63, %r436, %r407;
	selp.b32 	%r437, 0, %r409, %p63;
	add.s32 	%r415, %r410, %r437;
	mov.b32 	%r416, 4;
	// begin inline asm
	shfl.sync.down.b32 %r414, %r415, %r416, %r407, %r428;
	// end inline asm
	add.s32 	%r438, %r252, 4;
	setp.gt.s32 	%p64, %r438, %r407;
	selp.b32 	%r439, 0, %r414, %p64;
	add.s32 	%r420, %r415, %r439;
	mov.b32 	%r421, 8;
	// begin inline asm
	shfl.sync.down.b32 %r419, %r420, %r421, %r407, %r428;
	// end inline asm
	add.s32 	%r440, %r252, 8;
	setp.gt.s32 	%p65, %r440, %r407;
	selp.b32 	%r441, 0, %r419, %p65;
	add.s32 	%r425, %r420, %r441;
	mov.b32 	%r426, 16;
	// begin inline asm
	shfl.sync.down.b32 %r424, %r425, %r426, %r407, %r428;
	// end inline asm
	add.s32 	%r442, %r252, 16;
	setp.gt.s32 	%p66, %r442, %r407;
	selp.b32 	%r443, 0, %r424, %p66;
	add.s32 	%r444, %r443, %r1041;
	add.s32 	%r1041, %r444, %r425;
	add.s32 	%r1043, %r1043, -32;
	bra.uni 	$L__BB5_84;
$L__BB5_89:
	@%p40 bra 	$L__BB5_91;
	add.s32 	%r397, %r1041, %r169;
	add.s64 	%rd23, %rd10, 256;
	mov.b32 	%r396, 101;
	// begin inline asm
	st.relaxed.gpu.v2.u32 [%rd23], {%r396, %r397};
	// end inline asm
	st.shared.u32 	[_ZZN3cub18CUB_300001_SM_10006detail4scan16DeviceScanKernelINS2_10policy_hubIiiijN4cuda3std3__44plusIvEEE10Policy1000EN6thrust24THRUST_300001_SM_1000_NS6detail15normal_iteratorINSD_10device_ptrIiEEEESI_NS0_13ScanTileStateIiLb1EEES9_NS0_8NullTypeEjiLb0ESL_EEvT0_T1_T2_iT3_T4_T5_E12temp_storage+4], %r1041;
	st.shared.u32 	[_ZZN3cub18CUB_300001_SM_10006detail4scan16DeviceScanKernelINS2_10policy_hubIiiijN4cuda3std3__44plusIvEEE10Policy1000EN6thrust24THRUST_300001_SM_1000_NS6detail15normal_iteratorINSD_10device_ptrIiEEEESI_NS0_13ScanTileStateIiLb1EEES9_NS0_8NullTypeEjiLb0ESL_EEvT0_T1_T2_iT3_T4_T5_E12temp_storage+8], %r397;
$L__BB5_91:
	setp.ne.s32 	%p55, %r252, 0;
	mov.u32 	%r1048, %r171;
	@%p55 bra 	$L__BB5_93;
	st.shared.u32 	[_ZZN3cub18CUB_300001_SM_10006detail4scan16DeviceScanKernelINS2_10policy_hubIiiijN4cuda3std3__44plusIvEEE10Policy1000EN6thrust24THRUST_300001_SM_1000_NS6detail15normal_iteratorINSD_10device_ptrIiEEEESI_NS0_13ScanTileStateIiLb1EEES9_NS0_8NullTypeEjiLb0ESL_EEvT0_T1_T2_iT3_T4_T5_E12temp_storage+76], %r1041;
	mov.u32 	%r1048, %r1041;
$L__BB5_93:
	bar.sync 	0;
	setp.eq.s32 	%p56, %r82, 0;
	ld.shared.u32 	%r398, [_ZZN3cub18CUB_300001_SM_10006detail4scan16DeviceScanKernelINS2_10policy_hubIiiijN4cuda3std3__44plusIvEEE10Policy1000EN6thrust24THRUST_300001_SM_1000_NS6detail15normal_iteratorINSD_10device_ptrIiEEEESI_NS0_13ScanTileStateIiLb1EEES9_NS0_8NullTypeEjiLb0ESL_EEvT0_T1_T2_iT3_T4_T5_E12temp_storage+76];
	selp.b32 	%r399, 0, %r398, %p56;
	add.s32 	%r1049, %r399, %r1048;
$L__BB5_94:
	add.s32 	%r544, %r1049, %r142;
	add.s32 	%r545, %r143, %r544;
	add.s32 	%r546, %r144, %r545;
	add.s32 	%r547, %r145, %r546;
	add.s32 	%r548, %r146, %r547;
	add.s32 	%r549, %r147, %r548;
	add.s32 	%r550, %r148, %r549;
	add.s32 	%r551, %r149, %r550;
	add.s32 	%r552, %r150, %r551;
	add.s32 	%r553, %r151, %r552;
	add.s32 	%r554, %r152, %r553;
	add.s32 	%r555, %r153, %r554;
	add.s32 	%r556, %r154, %r555;
	add.s32 	%r557, %r155, %r556;
	add.s32 	%r558, %r156, %r557;
	add.s32 	%r559, %r157, %r558;
	add.s32 	%r560, %r158, %r559;
	add.s32 	%r561, %r159, %r560;
	add.s32 	%r562, %r160, %r561;
	add.s32 	%r563, %r161, %r562;
	add.s32 	%r564, %r162, %r563;
	add.s32 	%r565, %r163, %r564;
	bar.sync 	0;
	st.shared.v2.u32 	[%r141], {%r544, %r545};
	st.shared.v2.u32 	[%r141+8], {%r546, %r547};
	st.shared.v2.u32 	[%r141+16], {%r548, %r549};
	st.shared.v2.u32 	[%r141+24], {%r550, %r551};
	st.shared.v2.u32 	[%r141+32], {%r552, %r553};
	st.shared.v2.u32 	[%r141+40], {%r554, %r555};
	st.shared.v2.u32 	[%r141+48], {%r556, %r557};
	st.shared.v2.u32 	[%r141+56], {%r558, %r559};
	st.shared.v2.u32 	[%r141+64], {%r560, %r561};
	st.shared.v2.u32 	[%r141+72], {%r562, %r563};
	st.shared.v2.u32 	[%r141+80], {%r564, %r565};
	bar.warp.sync 	-1;
	ld.shared.u32 	%r210, [%r140];
	ld.shared.u32 	%r211, [%r140+128];
	ld.shared.u32 	%r212, [%r140+256];
	ld.shared.u32 	%r213, [%r140+384];
	ld.shared.u32 	%r214, [%r140+512];
	ld.shared.u32 	%r215, [%r140+640];
	ld.shared.u32 	%r216, [%r140+768];
	ld.shared.u32 	%r217, [%r140+896];
	ld.shared.u32 	%r218, [%r140+1024];
	ld.shared.u32 	%r219, [%r140+1152];
	ld.shared.u32 	%r220, [%r140+1280];
	ld.shared.u32 	%r221, [%r140+1408];
	ld.shared.u32 	%r222, [%r140+1536];
	ld.shared.u32 	%r223, [%r140+1664];
	ld.shared.u32 	%r224, [%r140+1792];
	ld.shared.u32 	%r225, [%r140+1920];
	ld.shared.u32 	%r226, [%r140+2048];
	ld.shared.u32 	%r227, [%r140+2176];
	ld.shared.u32 	%r228, [%r140+2304];
	ld.shared.u32 	%r229, [%r140+2432];
	ld.shared.u32 	%r230, [%r140+2560];
	ld.shared.u32 	%r231, [%r140+2688];
	setp.ne.s32 	%p81, %r82, 0;
	@%p81 bra 	$L__BB5_96;
	st.volatile.shared.u32 	[_ZZN3cub18CUB_300001_SM_10006detail4scan16DeviceScanKernelINS2_10policy_hubIiiijN4cuda3std3__44plusIvEEE10Policy1000EN6thrust24THRUST_300001_SM_1000_NS6detail15normal_iteratorINSD_10device_ptrIiEEEESI_NS0_13ScanTileStateIiLb1EEES9_NS0_8NullTypeEjiLb0ESL_EEvT0_T1_T2_iT3_T4_T5_E12temp_storage+33792], %r3;
$L__BB5_96:
	ld.param.u32 	%r997, [_ZN3cub18CUB_300001_SM_10006detail4scan16DeviceScanKernelINS2_10policy_hubIiiijN4cuda3std3__44plusIvEEE10Policy1000EN6thrust24THRUST_300001_SM_1000_NS6detail15normal_iteratorINSD_10device_ptrIiEEEESI_NS0_13ScanTileStateIiLb1EEES9_NS0_8NullTypeEjiLb0ESL_EEvT0_T1_T2_iT3_T4_T5__param_3];
	bar.sync 	0;
	ld.volatile.shared.u32 	%r232, [_ZZN3cub18CUB_300001_SM_10006detail4scan16DeviceScanKernelINS2_10policy_hubIiiijN4cuda3std3__44plusIvEEE10Policy1000EN6thrust24THRUST_300001_SM_1000_NS6detail15normal_iteratorINSD_10device_ptrIiEEEESI_NS0_13ScanTileStateIiLb1EEES9_NS0_8NullTypeEjiLb0ESL_EEvT0_T1_T2_iT3_T4_T5_E12temp_storage+33792];
	cvt.u64.u32 	%rd33, %r84;
	mov.u32 	%r566, %ctaid.x;
	add.s32 	%r567, %r997, %r566;
	mul.lo.s32 	%r568, %r567, 8448;
	cvt.u64.u32 	%rd34, %r568;
	add.s64 	%rd35, %rd33, %rd34;
	setp.ge.s32 	%p82, %r84, %r232;
	shl.b64 	%rd36, %rd35, 2;
	add.s64 	%rd12, %rd3, %rd36;
	@%p82 bra 	$L__BB5_98;
	st.global.u32 	[%rd12], %r210;
$L__BB5_98:
	mov.u32 	%r569, %tid.x;
	and.b32  	%r570, %r569, 992;
	mul.lo.s32 	%r571, %r570, 22;
	and.b32  	%r572, %r569, 31;
	or.b32  	%r573, %r571, %r572;
	or.b32  	%r574, %r573, 32;
	setp.ge.s32 	%p83, %r574, %r232;
	@%p83 bra 	$L__BB5_100;
	st.global.u32 	[%rd12+128], %r211;
$L__BB5_100:
	setp.ge.s32 	%p84, %r89, %r232;
	@%p84 bra 	$L__BB5_102;
	st.global.u32 	[%rd12+256], %r212;
$L__BB5_102:
	setp.ge.s32 	%p85, %r92, %r232;
	@%p85 bra 	$L__BB5_104;
	st.global.u32 	[%rd12+384], %r213;
$L__BB5_104:
	add.s32 	%r580, %r573, 128;
	setp.ge.s32 	%p86, %r580, %r232;
	@%p86 bra 	$L__BB5_106;
	st.global.u32 	[%rd12+512], %r214;
$L__BB5_106:
	add.s32 	%r586, %r573, 160;
	setp.ge.s32 	%p87, %r586, %r232;
	@%p87 bra 	$L__BB5_108;
	st.global.u32 	[%rd12+640], %r215;
$L__BB5_108:
	add.s32 	%r592, %r573, 192;
	setp.ge.s32 	%p88, %r592, %r232;
	@%p88 bra 	$L__BB5_110;
	st.global.u32 	[%rd12+768], %r216;
$L__BB5_110:
	setp.ge.s32 	%p89, %r101, %r232;
	@%p89 bra 	$L__BB5_112;
	st.global.u32 	[%rd12+896], %r217;
$L__BB5_112:
	add.s32 	%r598, %r573, 256;
	setp.ge.s32 	%p90, %r598, %r232;
	@%p90 bra 	$L__BB5_114;
	st.global.u32 	[%rd12+1024], %r218;
$L__BB5_114:
	add.s32 	%r604, %r573, 288;
	setp.ge.s32 	%p91, %r604, %r232;
	@%p91 bra 	$L__BB5_116;
	st.global.u32 	[%rd12+1152], %r219;
$L__BB5_116:
	add.s32 	%r610, %r573, 320;
	setp.ge.s32 	%p92, %r610, %r232;
	@%p92 bra 	$L__BB5_118;
	st.global.u32 	[%rd12+1280], %r220;
$L__BB5_118:
	setp.ge.s32 	%p93, %r110, %r232;
	@%p93 bra 	$L__BB5_120;
	st.global.u32 	[%rd12+1408], %r221;
$L__BB5_120:
	setp.ge.s32 	%p94, %r113, %r232;
	@%p94 bra 	$L__BB5_122;
	st.global.u32 	[%rd12+1536], %r222;
$L__BB5_122:
	setp.ge.s32 	%p95, %r116, %r232;
	@%p95 bra 	$L__BB5_124;
	st.global.u32 	[%rd12+1664], %r223;
$L__BB5_124:
	setp.ge.s32 	%p96, %r119, %r232;
	@%p96 bra 	$L__BB5_126;
	st.global.u32 	[%rd12+1792], %r224;
$L__BB5_126:
	add.s32 	%r616, %r573, 480;
	setp.ge.s32 	%p97, %r616, %r232;
	@%p97 bra 	$L__BB5_128;
	st.global.u32 	[%rd12+1920], %r225;
$L__BB5_128:
	add.s32 	%r622, %r573, 512;
	setp.ge.s32 	%p98, %r622, %r232;
	@%p98 bra 	$L__BB5_130;
	st.global.u32 	[%rd12+2048], %r226;
$L__BB5_130:
	setp.ge.s32 	%p99, %r126, %r232;
	@%p99 bra 	$L__BB5_132;
	st.global.u32 	[%rd12+2176], %r227;
$L__BB5_132:
	add.s32 	%r628, %r573, 576;
	setp.ge.s32 	%p100, %r628, %r232;
	@%p100 bra 	$L__BB5_134;
	st.global.u32 	[%rd12+2304], %r228;
$L__BB5_134:
	setp.ge.s32 	%p101, %r131, %r232;
	@%p101 bra 	$L__BB5_136;
	st.global.u32 	[%rd12+2432], %r229;
$L__BB5_136:
	add.s32 	%r634, %r573, 640;
	setp.ge.s32 	%p102, %r634, %r232;
	@%p102 bra 	$L__BB5_138;
	st.global.u32 	[%rd12+2560], %r230;
$L__BB5_138:
	add.s32 	%r640, %r573, 672;
	setp.ge.s32 	%p103, %r640, %r232;
	@%p103 bra 	$L__BB5_140;
	st.global.u32 	[%rd12+2688], %r231;
$L__BB5_140:
	ret;

}
	// .globl	_ZN3cub18CUB_300001_SM_10006detail4scan16DeviceScanKernelINS2_10policy_hubIiiimN4cuda3std3__44plusIvEEE10Policy1000EN6thrust24THRUST_300001_SM_1000_NS6detail15normal_iteratorINSD_10device_ptrIiEEEESI_NS0_13ScanTileStateIiLb1EEES9_NS0_8NullTypeEmiLb0ESL_EEvT0_T1_T2_iT3_T4_T5_
.visible .entry _ZN3cub18CUB_300001_SM_10006detail4scan16DeviceScanKernelINS2_10policy_hubIiiimN4cuda3std3__44plusIvEEE10Policy1000EN6thrust24THRUST_300001_SM_1000_NS6detail15normal_iteratorINSD_10device_ptrIiEEEESI_NS0_13ScanTileStateIiLb1EEES9_NS0_8NullTypeEmiLb0ESL_EEvT0_T1_T2_iT3_T4_T5_(
	.param .align 8 .b8 _ZN3cub18CUB_300001_SM_10006detail4scan16DeviceScanKernelINS2_10policy_hubIiiimN4cuda3std3__44plusIvEEE10Policy1000EN6thrust24THRUST_300001_SM_1000_NS6detail15normal_iteratorINSD_10device_ptrIiEEEESI_NS0_13ScanTileStateIiLb1EEES9_NS0_8NullTypeEmiLb0ESL_EEvT0_T1_T2_iT3_T4_T5__param_0[8],
	.param .align 8 .b8 _ZN3cub18CUB_300001_SM_10006detail4scan16DeviceScanKernelINS2_10policy_hubIiiimN4cuda3std3__44plusIvEEE10Policy1000EN6thrust24THRUST_300001_SM_1000_NS6detail15normal_iteratorINSD_10device_ptrIiEEEESI_NS0_13ScanTileStateIiLb1EEES9_NS0_8NullTypeEmiLb0ESL_EEvT0_T1_T2_iT3_T4_T5__param_1[8],
	.param .align 8 .b8 _ZN3cub18CUB_300001_SM_10006detail4scan16DeviceScanKernelINS2_10policy_hubIiiimN4cuda3std3__44plusIvEEE10Policy1000EN6thrust24THRUST_300001_SM_1000_NS6detail15normal_iteratorINSD_10device_ptrIiEEEESI_NS0_13ScanTileStateIiLb1EEES9_NS0_8NullTypeEmiLb0ESL_EEvT0_T1_T2_iT3_T4_T5__param_2[8],
	.param .u32 _ZN3cub18CUB_300001_SM_10006detail4scan16DeviceScanKernelINS2_10policy_hubIiiimN4cuda3std3__44plusIvEEE10Policy1000EN6thrust24THRUST_300001_SM_1000_NS6detail15normal_iteratorINSD_10device_ptrIiEEEESI_NS0_13ScanTileStateIiLb1EEES9_NS0_8NullTypeEmiLb0ESL_EEvT0_T1_T2_iT3_T4_T5__param_3,
	.param .align 1 .b8 _ZN3cub18CUB_300001_SM_10006detail4scan16DeviceScanKernelINS2_10policy_hubIiiimN4cuda3std3__44plusIvEEE10Policy1000EN6thrust24THRUST_300001_SM_1000_NS6detail15normal_iteratorINSD_10device_ptrIiEEEESI_NS0_13ScanTileStateIiLb1EEES9_NS0_8NullTypeEmiLb0ESL_EEvT0_T1_T2_iT3_T4_T5__param_4[1],
	.param .align 1 .b8 _ZN3cub18CUB_300001_SM_10006detail4scan16DeviceScanKernelINS2_10policy_hubIiiimN4cuda3std3__44plusIvEEE10Policy1000EN6thrust24THRUST_300001_SM_1000_NS6detail15normal_iteratorINSD_10device_ptrIiEEEESI_NS0_13ScanTileStateIiLb1EEES9_NS0_8NullTypeEmiLb0ESL_EEvT0_T1_T2_iT3_T4_T5__param_5[1],
	.param .u64 _ZN3cub18CUB_300001_SM_10006detail4scan16DeviceScanKernelINS2_10policy_hubIiiimN4cuda3std3__44plusIvEEE10Policy1000EN6thrust24THRUST_300001_SM_1000_NS6detail15normal_iteratorINSD_10device_ptrIiEEEESI_NS0_13ScanTileStateIiLb1EEES9_NS0_8NullTypeEmiLb0ESL_EEvT0_T1_T2_iT3_T4_T5__param_6
)
.maxntid 416
{
	.reg .pred 	%p<158>;
	.reg .b32 	%r<1009>;
	.reg .b64 	%rd<55>;
	// demoted variable
	.shared .align 16 .b8 _ZZN3cub18CUB_300001_SM_10006detail4scan16DeviceScanKernelINS2_10policy_hubIiiimN4cuda3std3__44plusIvEEE10Policy1000EN6thrust24THRUST_300001_SM_1000_NS6detail15normal_iteratorINSD_10device_ptrIiEEEESI_NS0_13ScanTileStateIiLb1EEES9_NS0_8NullTypeEmiLb0ESL_EEvT0_T1_T2_iT3_T4_T5_E12temp_storage[31632];
	ld.param.u64 	%rd1, [_ZN3cub18CUB_300001_SM_10006detail4scan16DeviceScanKernelINS2_10policy_hubIiiimN4cuda3std3__44plusIvEEE10Policy1000EN6thrust24THRUST_300001_SM_1000_NS6detail15normal_iteratorINSD_10device_ptrIiEEEESI_NS0_13ScanTileStateIiLb1EEES9_NS0_8NullTypeEmiLb0ESL_EEvT0_T1_T2_iT3_T4_T5__param_2];
	ld.param.u64 	%rd16, [_ZN3cub18CUB_300001_SM_10006detail4scan16DeviceScanKernelINS2_10policy_hubIiiimN4cuda3std3__44plusIvEEE10Policy1000EN6thrust24THRUST_300001_SM_1000_NS6detail15normal_iteratorINSD_10device_ptrIiEEEESI_NS0_13ScanTileStateIiLb1EEES9_NS0_8NullTypeEmiLb0ESL_EEvT0_T1_T2_iT3_T4_T5__param_1];
	ld.param.u64 	%rd17, [_ZN3cub18CUB_300001_SM_10006detail4scan16DeviceScanKernelINS2_10policy_hubIiiimN4cuda3std3__44plusIvEEE10Policy1000EN6thrust24THRUST_300001_SM_1000_NS6detail15normal_iteratorINSD_10device_ptrIiEEEESI_NS0_13ScanTileStateIiLb1EEES9_NS0_8NullTypeEmiLb0ESL_EEvT0_T1_T2_iT3_T4_T5__param_0];
	ld.param.u32 	%r200, [_ZN3cub18CUB_300001_SM_10006detail4scan16DeviceScanKernelINS2_10policy_hubIiiimN4cuda3std3__44plusIvEEE10Policy1000EN6thrust24THRUST_300001_SM_1000_NS6detail15normal_iteratorINSD_10device_ptrIiEEEESI_NS0_13ScanTileStateIiLb1EEES9_NS0_8NullTypeEmiLb0ESL_EEvT0_T1_T2_iT3_T4_T5__param_3];
	ld.param.u64 	%rd18, [_ZN3cub18CUB_300001_SM_10006detail4scan16DeviceScanKernelINS2_10policy_hubIiiimN4cuda3std3__44plusIvEEE10Policy1000EN6thrust24THRUST_300001_SM_1000_NS6detail15normal_iteratorINSD_10device_ptrIiEEEESI_NS0_13ScanTileStateIiLb1EEES9_NS0_8NullTypeEmiLb0ESL_EEvT0_T1_T2_iT3_T4_T5__param_6];
	cvta.to.global.u64 	%rd2, %rd17;
	cvta.to.global.u64 	%rd3, %rd16;
	mov.u32 	%r201, %ctaid.x;
	add.s32 	%r1, %r200, %r201;
	mul.wide.s32 	%rd4, %r1, 7904;
	sub.s64 	%rd5, %rd18, %rd4;
	setp.lt.u64 	%p1, %rd5, 7905;
	@%p1 bra 	$L__BB6_26;
	mov.u32 	%r2, %tid.x;
	and.b32  	%r625, %r2, 31;
	and.b32  	%r626, %r2, 992;
	mul.lo.s32 	%r627, %r626, 19;
	or.b32  	%r628, %r627, %r625;
	cvt.u64.u32 	%rd38, %r628;
	add.s64 	%rd6, %rd4, %rd38;
	shl.b64 	%rd39, %rd6, 2;
	add.s64 	%rd40, %rd2, %rd39;
	ld.global.u32 	%r629, [%rd40];
	ld.global.u32 	%r630, [%rd40+128];
	ld.global.u32 	%r631, [%rd40+256];
	ld.global.u32 	%r632, [%rd40+384];
	ld.global.u32 	%r633, [%rd40+512];
	ld.global.u32 	%r634, [%rd40+640];
	ld.global.u32 	%r635, [%rd40+768];
	ld.global.u32 	%r636, [%rd40+896];
	ld.global.u32 	%r637, [%rd40+1024];
	ld.global.u32 	%r638, [%rd40+1152];
	ld.global.u32 	%r639, [%rd40+1280];
	ld.global.u32 	%r640, [%rd40+1408];
	ld.global.u32 	%r641, [%rd40+1536];
	ld.global.u32 	%r642, [%rd40+1664];
	ld.global.u32 	%r643, [%rd40+1792];
	ld.global.u32 	%r644, [%rd40+1920];
	ld.global.u32 	%r645, [%rd40+2048];
	ld.global.u32 	%r646, [%rd40+2176];
	ld.global.u32 	%r647, [%rd40+2304];
	// begin inline asm
	mov.u32 %r624, %laneid;
	// end inline asm
	shr.u32 	%r4, %r2, 5;
	mad.lo.s32 	%r648, %r4, 608, %r624;
	shl.b32 	%r649, %r648, 2;
	mov.u32 	%r650, _ZZN3cub18CUB_300001_SM_10006detail4scan16DeviceScanKernelINS2_10policy_hubIiiimN4cuda3std3__44plusIvEEE10Policy1000EN6thrust24THRUST_300001_SM_1000_NS6detail15normal_iteratorINSD_10device_ptrIiEEEESI_NS0_13ScanTileStateIiLb1EEES9_NS0_8NullTypeEmiLb0ESL_EEvT0_T1_T2_iT3_T4_T5_E12temp_storage;
	add.s32 	%r5, %r650, %r649;
	st.shared.u32 	[%r5], %r629;
	st.shared.u32 	[%r5+128], %r630;
	st.shared.u32 	[%r5+256], %r631;
	st.shared.u32 	[%r5+384], %r632;
	st.shared.u32 	[%r5+512], %r633;
	st.shared.u32 	[%r5+640], %r634;
	st.shared.u32 	[%r5+768], %r635;
	st.shared.u32 	[%r5+896], %r636;
	st.shared.u32 	[%r5+1024], %r637;
	st.shared.u32 	[%r5+1152], %r638;
	st.shared.u32 	[%r5+1280], %r639;
	st.shared.u32 	[%r5+1408], %r640;
	st.shared.u32 	[%r5+1536], %r641;
	st.shared.u32 	[%r5+1664], %r642;
	st.shared.u32 	[%r5+1792], %r643;
	st.shared.u32 	[%r5+1920], %r644;
	st.shared.u32 	[%r5+2048], %r645;
	st.shared.u32 	[%r5+2176], %r646;
	st.shared.u32 	[%r5+2304], %r647;
	bar.warp.sync 	-1;
	mad.lo.s32 	%r6, %r624, 72, %r5;
	ld.shared.u32 	%r7, [%r6];
	ld.shared.u32 	%r8, [%r6+4];
	ld.shared.u32 	%r9, [%r6+8];
	ld.shared.u32 	%r10, [%r6+12];
	ld.shared.u32 	%r11, [%r6+16];
	ld.shared.u32 	%r12, [%r6+20];
	ld.shared.u32 	%r13, [%r6+24];
	ld.shared.u32 	%r14, [%r6+28];
	ld.shared.u32 	%r15, [%r6+32];
	ld.shared.u32 	%r16, [%r6+36];
	ld.shared.u32 	%r17, [%r6+40];
	ld.shared.u32 	%r18, [%r6+44];
	ld.shared.u32 	%r19, [%r6+48];
	ld.shared.u32 	%r20, [%r6+52];
	ld.shared.u32 	%r21, [%r6+56];
	ld.shared.u32 	%r22, [%r6+60];
	ld.shared.u32 	%r23, [%r6+64];
	ld.shared.u32 	%r24, [%r6+68];
	ld.shared.u32 	%r25, [%r6+72];
	bar.sync 	0;
	setp.ne.s32 	%p100, %r1, 0;
	@%p100 bra 	$L__BB6_6;
	add.s32 	%r868, %r8, %r7;
	add.s32 	%r869, %r9, %r868;
	add.s32 	%r870, %r10, %r869;
	add.s32 	%r871, %r11, %r870;
	add.s32 	%r872, %r12, %r871;
	add.s32 	%r873, %r13, %r872;
	add.s32 	%r874, %r14, %r873;
	add.s32 	%r875, %r15, %r874;
	add.s32 	%r876, %r16, %r875;
	add.s32 	%r877, %r17, %r876;
	add.s32 	%r878, %r18, %r877;
	add.s32 	%r879, %r19, %r878;
	add.s32 	%r880, %r20, %r879;
	add.s32 	%r881, %r21, %r880;
	add.s32 	%r882, %r22, %r881;
	add.s32 	%r883, %r23, %r882;
	add.s32 	%r884, %r24, %r883;
	add.s32 	%r842, %r25, %r884;
	mov.b32 	%r840, 1;
	mov.b32 	%r865, 0;
	mov.b32 	%r867, -1;
	// begin inline asm
	{  .reg .s32 r0;  .reg .pred p;  shfl.sync.up.b32 r0|p, %r842, %r840, %r865, %r867;  @p add.s32 r0, r0, %r842;  mov.s32 %r838, r0;}
	// end inline asm
	mov.b32 	%r846, 2;
	// begin inline asm
	{  .reg .s32 r0;  .reg .pred p;  shfl.sync.up.b32 r0|p, %r838, %r846, %r865, %r867;  @p add.s32 r0, r0, %r838;  mov.s32 %r844, r0;}
	// end inline asm
	mov.b32 	%r852, 4;
	// begin inline asm
	{  .reg .s32 r0;  .reg .pred p;  shfl.sync.up.b32 r0|p, %r844, %r852, %r865, %r867;  @p add.s32 r0, r0, %r844;  mov.s32 %r850, r0;}
	// end inline asm
	mov.b32 	%r858, 8;
	// begin inline asm
	{  .reg .s32 r0;  .reg .pred p;  shfl.sync.up.b32 r0|p, %r850, %r858, %r865, %r867;  @p add.s32 r0, r0, %r850;  mov.s32 %r856, r0;}
	// end inline asm
	mov.b32 	%r864, 16;
	// begin inline asm
	{  .reg .s32 r0;  .reg .pred p;  shfl.sync.up.b32 r0|p, %r856, %r864, %r865, %r867;  @p add.s32 r0, r0, %r856;  mov.s32 %r862, r0;}
	// end inline asm
	setp.ne.s32 	%p143, %r624, 31;
	@%p143 bra 	$L__BB6_4;
	shl.b32 	%r885, %r4, 2;
	mov.u32 	%r886, _ZZN3cub18CUB_300001_SM_10006detail4scan16DeviceScanKernelINS2_10policy_hubIiiimN4cuda3std3__44plusIvEEE10Policy1000EN6thrust24THRUST_300001_SM_1000_NS6detail15normal_iteratorINSD_10device_ptrIiEEEESI_NS0_13ScanTileStateIiLb1EEES9_NS0_8NullTypeEmiLb0ESL_EEvT0_T1_T2_iT3_T4_T5_E12temp_storage;
	add.s32 	%r887, %r886, %r885;
	st.shared.u32 	[%r887+16], %r862;
$L__BB6_4:
	sub.s32 	%r888, %r862, %r842;
	bar.sync 	0;
	ld.shared.v4.u32 	{%r889, %r890, %r891, %r892}, [_ZZN3cub18CUB_300001_SM_10006detail4scan16DeviceScanKernelINS2_10policy_hubIiiimN4cuda3std3__44plusIvEEE10Policy1000EN6thrust24THRUST_300001_SM_1000_NS6detail15normal_iteratorINSD_10device_ptrIiEEEESI_NS0_13ScanTileStateIiLb1EEES9_NS0_8NullTypeEmiLb0ESL_EEvT0_T1_T2_iT3_T4_T5_E12temp_storage+16];
	add.s32 	%r893, %r890, %r889;
	setp.eq.s32 	%p144, %r4, 2;
	selp.b32 	%r894, %r893, %r889, %p144;
	add.s32 	%r895, %r893, %r891;
	setp.eq.s32 	%p145, %r4, 3;
	selp.b32 	%r896, %r895, %r894, %p145;
	add.s32 	%r897, %r895, %r892;
	setp.eq.s32 	%p146, %r4, 4;
	selp.b32 	%r898, %r897, %r896, %p146;
	ld.shared.v4.u32 	{%r899, %r900, %r901, %r902}, [_ZZN3cub18CUB_300001_SM_10006detail4scan16DeviceScanKernelINS2_10policy_hubIiiimN4cuda3std3__44plusIvEEE10Policy1000EN6thrust24THRUST_300001_SM_1000_NS6detail15normal_iteratorINSD_10device_ptrIiEEEESI_NS0_13ScanTileStateIiLb1EEES9_NS0_8NullTypeEmiLb0ESL_EEvT0_T1_T2_iT3_T4_T5_E12temp_storage+32];
	add.s32 	%r903, %r897, %r899;
	setp.eq.s32 	%p147, %r4, 5;
	selp.b32 	%r904, %r903, %r898, %p147;
	add.s32 	%r905, %r903, %r900;
	setp.eq.s32 	%p148, %r4, 6;
	selp.b32 	%r906, %r905, %r904, %p148;
	add.s32 	%r907, %r905, %r901;
	setp.eq.s32 	%p149, %r4, 7;
	selp.b32 	%r908, %r907, %r906, %p149;
	add.s32 	%r909, %r907, %r902;
	setp.eq.s32 	%p150, %r4, 8;
	selp.b32 	%r910, %r909, %r908, %p150;
	ld.shared.v4.u32 	{%r911, %r912, %r913, %r914}, [_ZZN3cub18CUB_300001_SM_10006detail4scan16DeviceScanKernelINS2_10policy_hubIiiimN4cuda3std3__44plusIvEEE10Policy1000EN6thrust24THRUST_300001_SM_1000_NS6detail15normal_iteratorINSD_10device_ptrIiEEEESI_NS0_13ScanTileStateIiLb1EEES9_NS0_8NullTypeEmiLb0ESL_EEvT0_T1_T2_iT3_T4_T5_E12temp_storage+48];
	add.s32 	%r915, %r909, %r911;
	setp.eq.s32 	%p151, %r4, 9;
	selp.b32 	%r916, %r915, %r910, %p151;
	add.s32 	%r917, %r915, %r912;
	setp.eq.s32 	%p152, %r4, 10;
	selp.b32 	%r918, %r917, %r916, %p152;
	add.s32 	%r919, %r917, %r913;
	setp.eq.s32 	%p153, %r4, 11;
	selp.b32 	%r920, %r919, %r918, %p153;
	add.s32 	%r28, %r919, %r914;
	setp.eq.s32 	%p154, %r4, 12;
	selp.b32 	%r921, %r28, %r920, %p154;
	setp.lt.u32 	%p155, %r2, 32;
	setp.eq.s32 	%p156, %r624, 0;
	selp.b32 	%r922, 0, %r888, %p156;
	add.s32 	%r923, %r921, %r922;
	selp.b32 	%r977, %r888, %r923, %p155;
	setp.ne.s32 	%p157, %r2, 0;
	@%p157 bra 	$L__BB6_25;
	ld.shared.u32 	%r927, [_ZZN3cub18CUB_300001_SM_10006detail4scan16DeviceScanKernelINS2_10policy_hubIiiimN4cuda3std3__44plusIvEEE10Policy1000EN6thrust24THRUST_300001_SM_1000_NS6detail15normal_iteratorINSD_10device_ptrIiEEEESI_NS0_13ScanTileStateIiLb1EEES9_NS0_8NullTypeEmiLb0ESL_EEvT0_T1_T2_iT3_T4_T5_E12temp_storage+64];
	add.s64 	%rd52, %rd1, 256;
	add.s32 	%r925, %r28, %r927;
	mov.b32 	%r924, 101;
	// begin inline asm
	st.relaxed.gpu.v2.u32 [%rd52], {%r924, %r925};
	// end inline asm
	mov.b32 	%r977, 0;
	bra.uni 	$L__BB6_25;
$L__BB6_6:
	add.s32 	%r681, %r8, %r7;
	add.s32 	%r682, %r9, %r681;
	add.s32 	%r683, %r10, %r682;
	add.s32 	%r684, %r11, %r683;
	add.s32 	%r685, %r12, %r684;
	add.s32 	%r686, %r13, %r685;
	add.s32 	%r687, %r14, %r686;
	add.s32 	%r688, %r15, %r687;
	add.s32 	%r689, %r16, %r688;
	add.s32 	%r690, %r17, %r689;
	add.s32 	%r691, %r18, %r690;
	add.s32 	%r692, %r19, %r691;
	add.s32 	%r693, %r20, %r692;
	add.s32 	%r694, %r21, %r693;
	add.s32 	%r695, %r22, %r694;
	add.s32 	%r696, %r23, %r695;
	add.s32 	%r697, %r24, %r696;
	add.s32 	%r655, %r25, %r697;
	mov.b32 	%r653, 1;
	mov.b32 	%r678, 0;
	mov.b32 	%r680, -1;
	// begin inline asm
	{  .reg .s32 r0;  .reg .pred p;  shfl.sync.up.b32 r0|p, %r655, %r653, %r678, %r680;  @p add.s32 r0, r0, %r655;  mov.s32 %r651, r0;}
	// end inline asm
	mov.b32 	%r659, 2;
	// begin inline asm
	{  .reg .s32 r0;  .reg .pred p;  shfl.sync.up.b32 r0|p, %r651, %r659, %r678, %r680;  @p add.s32 r0, r0, %r651;  mov.s32 %r657, r0;}
	// end inline asm
	mov.b32 	%r665, 4;
	// begin inline asm
	{  .reg .s32 r0;  .reg .pred p;  shfl.sync.up.b32 r0|p, %r657, %r665, %r678, %r680;  @p add.s32 r0, r0, %r657;  mov.s32 %r663, r0;}
	// end inline asm
	mov.b32 	%r671, 8;
	// begin inline asm
	{  .reg .s32 r0;  .reg .pred p;  shfl.sync.up.b32 r0|p, %r663, %r671, %r678, %r680;  @p add.s32 r0, r0, %r663;  mov.s32 %r669, r0;}
	// end inline asm
	mov.b32 	%r677, 16;
	// begin inline asm
	{  .reg .s32 r0;  .reg .pred p;  shfl.sync.up.b32 r0|p, %r669, %r677, %r678, %r680;  @p add.s32 r0, r0, %r669;  mov.s32 %r675, r0;}
	// end inline asm
	setp.ne.s32 	%p101, %r624, 31;
	@%p101 bra 	$L__BB6_8;
	shl.b32 	%r698, %r4, 2;
	mov.u32 	%r699, _ZZN3cub18CUB_300001_SM_10006detail4scan16DeviceScanKernelINS2_10policy_hubIiiimN4cuda3std3__44plusIvEEE10Policy1000EN6thrust24THRUST_300001_SM_1000_NS6detail15normal_iteratorINSD_10device_ptrIiEEEESI_NS0_13ScanTileStateIiLb1EEES9_NS0_8NullTypeEmiLb0ESL_EEvT0_T1_T2_iT3_T4_T5_E12temp_storage;
	add.s32 	%r700, %r699, %r698;
	st.shared.u32 	[%r700+16], %r675;
$L__BB6_8:
	sub.s32 	%r701, %r675, %r655;
	bar.sync 	0;
	ld.shared.v4.u32 	{%r702, %r703, %r704, %r705}, [_ZZN3cub18CUB_300001_SM_10006detail4scan16DeviceScanKernelINS2_10policy_hubIiiimN4cuda3std3__44plusIvEEE10Policy1000EN6thrust24THRUST_300001_SM_1000_NS6detail15normal_iteratorINSD_10device_ptrIiEEEESI_NS0_13ScanTileStateIiLb1EEES9_NS0_8NullTypeEmiLb0ESL_EEvT0_T1_T2_iT3_T4_T5_E12temp_storage+16];
	add.s32 	%r706, %r703, %r702;
	setp.eq.s32 	%p102, %r4, 2;
	selp.b32 	%r707, %r706, %r702, %p102;
	add.s32 	%r708, %r706, %r704;
	setp.eq.s32 	%p103, %r4, 3;
	selp.b32 	%r709, %r708, %r707, %p103;
	add.s32 	%r710, %r708, %r705;
	setp.eq.s32 	%p104, %r4, 4;
	selp.b32 	%r711, %r710, %r709, %p104;
	ld.shared.v4.u32 	{%r712, %r713, %r714, %r715}, [_ZZN3cub18CUB_300001_SM_10006detail4scan16DeviceScanKernelINS2_10policy_hubIiiimN4cuda3std3__44plusIvEEE10Policy1000EN6thrust24THRUST_300001_SM_1000_NS6detail15normal_iteratorINSD_10device_ptrIiEEEESI_NS0_13ScanTileStateIiLb1EEES9_NS0_8NullTypeEmiLb0ESL_EEvT0_T1_T2_iT3_T4_T5_E12temp_storage+32];
	add.s32 	%r716, %r710, %r712;
	setp.eq.s32 	%p105, %r4, 5;
	selp.b32 	%r717, %r716, %r711, %p105;
	add.s32 	%r718, %r716, %r713;
	setp.eq.s32 	%p106, %r4, 6;
	selp.b32 	%r719, %r718, %r717, %p106;
	add.s32 	%r720, %r718, %r714;
	setp.eq.s32 	%p107, %r4, 7;
	selp.b32 	%r721, %r720, %r719, %p107;
	add.s32 	%r722, %r720, %r715;
	setp.eq.s32 	%p108, %r4, 8;
	selp.b32 	%r723, %r722, %r721, %p108;
	ld.shared.v4.u32 	{%r724, %r725, %r726, %r727}, [_ZZN3cub18CUB_300001_SM_10006detail4scan16DeviceScanKernelINS2_10policy_hubIiiimN4cuda3std3__44plusIvEEE10Policy1000EN6thrust24THRUST_300001_SM_1000_NS6detail15normal_iteratorINSD_10device_ptrIiEEEESI_NS0_13ScanTileStateIiLb1EEES9_NS0_8NullTypeEmiLb0ESL_EEvT0_T1_T2_iT3_T4_T5_E12temp_storage+48];
	add.s32 	%r728, %r722, %r724;
	setp.eq.s32 	%p109, %r4, 9;
	selp.b32 	%r729, %r728, %r723, %p109;
	add.s32 	%r730, %r728, %r725;
	setp.eq.s32 	%p110, %r4, 10;
	selp.b32 	%r731, %r730, %r729, %p110;
	add.s32 	%r732, %r730, %r726;
	setp.eq.s32 	%p111, %r4, 11;
	selp.b32 	%r733, %r732, %r731, %p111;
	add.s32 	%r734, %r732, %r727;
	setp.eq.s32 	%p112, %r4, 12;
	selp.b32 	%r735, %r734, %r733, %p112;
	ld.shared.u32 	%r736, [_ZZN3cub18CUB_300001_SM_10006detail4scan16DeviceScanKernelINS2_10policy_hubIiiimN4cuda3std3__44plusIvEEE10Policy1000EN6thrust24THRUST_300001_SM_1000_NS6detail15normal_iteratorINSD_10device_ptrIiEEEESI_NS0_13ScanTileStateIiLb1EEES9_NS0_8NullTypeEmiLb0ESL_EEvT0_T1_T2_iT3_T4_T5_E12temp_storage+64];
	add.s32 	%r32, %r734, %r736;
	setp.gt.u32 	%p113, %r2, 31;
	setp.lt.u32 	%p114, %r2, 32;
	setp.eq.s32 	%p115, %r624, 0;
	selp.b32 	%r737, 0, %r701, %p115;
	add.s32 	%r976, %r735, %r737;
	selp.b32 	%r34, %r701, %r976, %p114;
	@%p113 bra 	$L__BB6_24;
	setp.ne.s32 	%p116, %r2, 0;
	mul.wide.s32 	%rd41, %r1, 8;
	add.s64 	%rd7, %rd1, %rd41;
	@%p116 bra 	$L__BB6_11;
	st.shared.u32 	[_ZZN3cub18CUB_300001_SM_10006detail4scan16DeviceScanKernelINS2_10policy_hubIiiimN4cuda3std3__44plusIvEEE10Policy1000EN6thrust24THRUST_300001_SM_1000_NS6detail15normal_iteratorINSD_10device_ptrIiEEEESI_NS0_13ScanTileStateIiLb1EEES9_NS0_8NullTypeEmiLb0ESL_EEvT0_T1_T2_iT3_T4_T5_E12temp_storage+12], %r32;
	add.s64 	%rd42, %rd7, 256;
	mov.b32 	%r738, 100;
	// begin inline asm
	st.relaxed.gpu.v2.u32 [%rd42], {%r738, %r32};
	// end inline asm
$L__BB6_11:
	not.b32 	%r744, %r2;
	add.s32 	%r972, %r1, %r744;
	mov.b32 	%r740, 550;
	// begin inline asm
	nanosleep.u32 %r740;
	// end inline asm
	mul.wide.s32 	%rd44, %r972, 8;
	add.s64 	%rd45, %rd1, %rd44;
	add.s64 	%rd43, %rd45, 256;
	// begin inline asm
	ld.relaxed.gpu.v2.u32 {%r973, %r967}, [%rd43];
	// end inline asm
	mov.b32 	%r968, 478;
$L__BB6_12:
	setp.eq.s32 	%p117, %r973, 99;
	mov.b32 	%r745, -1;
	vote.sync.any.pred 	%p118, %p117, %r745;
	not.pred 	%p119, %p118;
	@%p119 bra 	$L__BB6_14;
	// begin inline asm
	nanosleep.u32 %r968;
	// end inline asm
	shr.u32 	%r968, %r968, 1;
	// begin inline asm
	ld.relaxed.gpu.v2.u32 {%r973, %r967}, [%rd43];
	// end inline asm
	bra.uni 	$L__BB6_12;
$L__BB6_14:
	setp.eq.s32 	%p120, %r973, 101;
	mov.b32 	%r772, -1;
	vote.sync.ballot.b32 	%r774, %p120, %r772;
	// begin inline asm
	mov.u32 %r747, %lanemask_ge;
	// end inline asm
	and.b32  	%r775, %r774, %r747;
	or.b32  	%r776, %r775, -2147483648;
	add.s32 	%r777, %r776, -1;
	not.b32 	%r778, %r776;
	and.b32  	%r779, %r778, %r777;
	popc.b32 	%r751, %r779;
	mov.b32 	%r750, 1;
	// begin inline asm
	shfl.sync.down.b32 %r748, %r967, %r750, %r751, %r772;
	// end inline asm
	setp.lt.s32 	%p122, %r624, %r751;
	selp.b32 	%r780, %r748, 0, %p122;
	add.s32 	%r754, %r780, %r967;
	mov.b32 	%r755, 2;
	// begin inline asm
	shfl.sync.down.b32 %r753, %r754, %r755, %r751, %r772;
	// end inline asm
	add.s32 	%r47, %r624, 2;
	setp.gt.s32 	%p123, %r47, %r751;
	selp.b32 	%r781, 0, %r753, %p123;
	add.s32 	%r759, %r754, %r781;
	mov.b32 	%r760, 4;
	// begin inline asm
	shfl.sync.down.b32 %r758, %r759, %r760, %r751, %r772;
	// end inline asm
	add.s32 	%r48, %r624, 4;
	setp.gt.s32 	%p124, %r48, %r751;
	selp.b32 	%r782, 0, %r758, %p124;
	add.s32 	%r764, %r759, %r782;
	mov.b32 	%r765, 8;
	// begin inline asm
	shfl.sync.down.b32 %r763, %r764, %r765, %r751, %r772;
	// end inline asm
	add.s32 	%r49, %r624, 8;
	setp.gt.s32 	%p125, %r49, %r751;
	selp.b32 	%r783, 0, %r763, %p125;
	add.s32 	%r769, %r764, %r783;
	mov.b32 	%r770, 16;
	// begin inline asm
	shfl.sync.down.b32 %r768, %r769, %r770, %r751, %r772;
	// end inline asm
	add.s32 	%r50, %r624, 16;
	setp.gt.s32 	%p126, %r50, %r751;
	selp.b32 	%r784, 0, %r768, %p126;
	add.s32 	%r971, %r769, %r784;
	add.s64 	%rd9, %rd1, 256;
	mov.b32 	%r969, 478;
$L__BB6_15:
	setp.ne.s32 	%p127, %r973, 101;
	mov.b32 	%r785, -1;
	vote.sync.all.pred 	%p128, %p127, %r785;
	not.pred 	%p129, %p128;
	@%p129 bra 	$L__BB6_20;
	shr.u32 	%r969, %r969, 1;
	mul.wide.s32 	%rd48, %r972, 8;
	add.s64 	%rd49, %rd9, %rd48;
	add.s64 	%rd47, %rd49, -256;
	// begin inline asm
	ld.relaxed.gpu.v2.u32 {%r973, %r974}, [%rd47];
	// end inline asm
	mov.u32 	%r975, %r969;
$L__BB6_17:
	setp.eq.s32 	%p133, %r973, 99;
	mov.b32 	%r793, -1;
	vote.sync.any.pred 	%p134, %p133, %r793;
	not.pred 	%p135, %p134;
	@%p135 bra 	$L__BB6_19;
	// begin inline asm
	nanosleep.u32 %r975;
	// end inline asm
	shr.u32 	%r975, %r975, 1;
	// begin inline asm
	ld.relaxed.gpu.v2.u32 {%r973, %r974}, [%rd47];
	// end inline asm
	bra.uni 	$L__BB6_17;
$L__BB6_19:
	setp.eq.s32 	%p136, %r973, 101;
	mov.b32 	%r819, -1;
	vote.sync.ballot.b32 	%r820, %p136, %r819;
	and.b32  	%r821, %r820, %r747;
	or.b32  	%r822, %r821, -2147483648;
	add.s32 	%r823, %r822, -1;
	not.b32 	%r824, %r822;
	and.b32  	%r825, %r824, %r823;
	popc.b32 	%r798, %r825;
	mov.b32 	%r797, 1;
	// begin inline asm
	shfl.sync.down.b32 %r795, %r974, %r797, %r798, %r819;
	// end inline asm
	setp.lt.s32 	%p138, %r624, %r798;
	selp.b32 	%r826, %r795, 0, %p138;
	add.s32 	%r801, %r826, %r974;
	mov.b32 	%r802, 2;
	// begin inline asm
	shfl.sync.down.b32 %r800, %r801, %r802, %r798, %r819;
	// end inline asm
	setp.gt.s32 	%p139, %r47, %r798;
	selp.b32 	%r827, 0, %r800, %p139;
	add.s32 	%r806, %r801, %r827;
	mov.b32 	%r807, 4;
	// begin inline asm
	shfl.sync.down.b32 %r805, %r806, %r807, %r798, %r819;
	// end inline asm
	setp.gt.s32 	%p140, %r48, %r798;
	selp.b32 	%r828, 0, %r805, %p140;
	add.s32 	%r811, %r806, %r828;
	mov.b32 	%r812, 8;
	// begin inline asm
	shfl.sync.down.b32 %r810, %r811, %r812, %r798, %r819;
	// end inline asm
	setp.gt.s32 	%p141, %r49, %r798;
	selp.b32 	%r829, 0, %r810, %p141;
	add.s32 	%r816, %r811, %r829;
	mov.b32 	%r817, 16;
	// begin inline asm
	shfl.sync.down.b32 %r815, %r816, %r817, %r798, %r819;
	// end inline asm
	setp.gt.s32 	%p142, %r50, %r798;
	selp.b32 	%r830, 0, %r815, %p142;
	add.s32 	%r831, %r830, %r971;
	add.s32 	%r971, %r831, %r816;
	add.s32 	%r972, %r972, -32;
	bra.uni 	$L__BB6_15;
$L__BB6_20:
	@%p116 bra 	$L__BB6_22;
	add.s32 	%r788, %r971, %r32;
	add.s64 	%rd46, %rd7, 256;
	mov.b32 	%r787, 101;
	// begin inline asm
	st.relaxed.gpu.v2.u32 [%rd46], {%r787, %r788};
	// end inline asm
	st.shared.u32 	[_ZZN3cub18CUB_300001_SM_10006detail4scan16DeviceScanKernelINS2_10policy_hubIiiimN4cuda3std3__44plusIvEEE10Policy1000EN6thrust24THRUST_300001_SM_1000_NS6detail15normal_iteratorINSD_10device_ptrIiEEEESI_NS0_13ScanTileStateIiLb1EEES9_NS0_8NullTypeEmiLb0ESL_EEvT0_T1_T2_iT3_T4_T5_E12temp_storage+4], %r971;
	st.shared.u32 	[_ZZN3cub18CUB_300001_SM_10006detail4scan16DeviceScanKernelINS2_10policy_hubIiiimN4cuda3std3__44plusIvEEE10Policy1000EN6thrust24THRUST_300001_SM_1000_NS6detail15normal_iteratorINSD_10device_ptrIiEEEESI_NS0_13ScanTileStateIiLb1EEES9_NS0_8NullTypeEmiLb0ESL_EEvT0_T1_T2_iT3_T4_T5_E12temp_storage+8], %r788;
$L__BB6_22:
	setp.ne.s32 	%p131, %r624, 0;
	mov.u32 	%r976, %r34;
	@%p131 bra 	$L__BB6_24;
	st.shared.u32 	[_ZZN3cub18CUB_300001_SM_10006detail4scan16DeviceScanKernelINS2_10policy_hubIiiimN4cuda3std3__44plusIvEEE10Policy1000EN6thrust24THRUST_300001_SM_1000_NS6detail15normal_iteratorINSD_10device_ptrIiEEEESI_NS0_13ScanTileStateIiLb1EEES9_NS0_8NullTypeEmiLb0ESL_EEvT0_T1_T2_iT3_T4_T5_E12temp_storage+84], %r971;
	mov.u32 	%r976, %r971;
$L__BB6_24:
	bar.sync 	0;
	setp.eq.s32 	%p132, %r2, 0;
	ld.shared.u32 	%r789, [_ZZN3cub18CUB_300001_SM_10006detail4scan16DeviceScanKernelINS2_10policy_hubIiiimN4cuda3std3__44plusIvEEE10Policy1000EN6thrust24THRUST_300001_SM_1000_NS6detail15normal_iteratorINSD_10device_ptrIiEEEESI_NS0_13ScanTileStateIiLb1EEES9_NS0_8NullTypeEmiLb0ESL_EEvT0_T1_T2_iT3_T4_T5_E12temp_storage+84];
	selp.b32 	%r790, 0, %r789, %p132;
	add.s32 	%r977, %r790, %r976;
$L__BB6_25:
	add.s32 	%r928, %r977, %r7;
	add.s32 	%r929, %r8, %r928;
	add.s32 	%r930, %r9, %r929;
	add.s32 	%r931, %r10, %r930;
	add.s32 	%r932, %r11, %r931;
	add.s32 	%r933, %r12, %r932;
	add.s32 	%r934, %r13, %r933;
	add.s32 	%r935, %r14, %r934;
	add.s32 	%r936, %r15, %r935;
	add.s32 	%r937, %r16, %r936;
	add.s32 	%r938, %r17, %r937;
	add.s32 	%r939, %r18, %r938;
	add.s32 	%r940, %r19, %r939;
	add.s32 	%r941, %r20, %r940;
	add.s32 	%r942, %r21, %r941;
	add.s32 	%r943, %r22, %r942;
	add.s32 	%r944, %r23, %r943;
	add.s32 	%r945, %r24, %r944;
	add.s32 	%r946, %r25, %r945;
	bar.sync 	0;
	st.shared.u32 	[%r6], %r928;
	st.shared.u32 	[%r6+4], %r929;
	st.shared.u32 	[%r6+8], %r930;
	st.shared.u32 	[%r6+12], %r931;
	st.shared.u32 	[%r6+16], %r932;
	st.shared.u32 	[%r6+20], %r933;
	st.shared.u32 	[%r6+24], %r934;
	st.shared.u32 	[%r6+28], %r935;
	st.shared.u32 	[%r6+32], %r936;
	st.shared.u32 	[%r6+36], %r937;
	st.shared.u32 	[%r6+40], %r938;
	st.shared.u32 	[%r6+44], %r939;
	st.shared.u32 	[%r6+48], %r940;
	st.shared.u32 	[%r6+52], %r941;
	st.shared.u32 	[%r6+56], %r942;
	st.shared.u32 	[%r6+60], %r943;
	st.shared.u32 	[%r6+64], %r944;
	st.shared.u32 	[%r6+68], %r945;
	st.shared.u32 	[%r6+72], %r946;
	bar.warp.sync 	-1;
	ld.shared.u32 	%r947, [%r5];
	ld.shared.u32 	%r948, [%r5+128];
	ld.shared.u32 	%r949, [%r5+256];
	ld.shared.u32 	%r950, [%r5+384];
	ld.shared.u32 	%r951, [%r5+512];
	ld.shared.u32 	%r952, [%r5+640];
	ld.shared.u32 	%r953, [%r5+768];
	ld.shared.u32 	%r954, [%r5+896];
	ld.shared.u32 	%r955, [%r5+1024];
	ld.shared.u32 	%r956, [%r5+1152];
	ld.shared.u32 	%r957, [%r5+1280];
	ld.shared.u32 	%r958, [%r5+1408];
	ld.shared.u32 	%r959, [%r5+1536];
	ld.shared.u32 	%r960, [%r5+1664];
	ld.shared.u32 	%r961, [%r5+1792];
	ld.shared.u32 	%r962, [%r5+1920];
	ld.shared.u32 	%r963, [%r5+2048];
	ld.shared.u32 	%r964, [%r5+2176];
	ld.shared.u32 	%r965, [%r5+2304];
	add.s64 	%rd54, %rd3, %rd39;
	st.global.u32 	[%rd54], %r947;
	st.global.u32 	[%rd54+128], %r948;
	st.global.u32 	[%rd54+256], %r949;
	st.global.u32 	[%rd54+384], %r950;
	st.global.u32 	[%rd54+512], %r951;
	st.global.u32 	[%rd54+640], %r952;
	st.global.u32 	[%rd54+768], %r953;
	st.global.u32 	[%rd54+896], %r954;
	st.global.u32 	[%rd54+1024], %r955;
	st.global.u32 	[%rd54+1152], %r956;
	st.global.u32 	[%rd54+1280], %r957;
	st.global.u32 	[%rd54+1408], %r958;
	st.global.u32 	[%rd54+1536], %r959;
	st.global.u32 	[%rd54+1664], %r960;
	st.global.u32 	[%rd54+1792], %r961;
	st.global.u32 	[%rd54+1920], %r962;
	st.global.u32 	[%rd54+2048], %r963;
	st.global.u32 	[%rd54+2176], %r964;
	st.global.u32 	[%rd54+2304], %r965;
	bra.uni 	$L__BB6_128;
$L__BB6_26:
	setp.eq.s64 	%p2, %rd5, 0;
	@%p2 bra 	$L__BB6_128;
	cvt.u32.u64 	%r72, %rd5;
	shl.b64 	%rd19, %rd4, 2;
	add.s64 	%rd20, %rd2, %rd19;
	mov.u32 	%r73, %tid.x;
	ld.global.u32 	%r996, [%rd20];
	and.b32  	%r202, %r73, 31;
	and.b32  	%r203, %r73, 992;
	mul.lo.s32 	%r204, %r203, 19;
	or.b32  	%r75, %r204, %r202;
	setp.ge.u32 	%p3, %r75, %r72;
	shl.b32 	%r205, %r75, 2;
	cvt.u64.u32 	%rd21, %r205;
	add.s64 	%rd11, %rd20, %rd21;
	mov.u32 	%r978, %r996;
	@%p3 bra 	$L__BB6_29;
	ld.global.u32 	%r978, [%rd11];
$L__BB6_29:
	add.s32 	%r206, %r75, 32;
	setp.ge.u32 	%p4, %r206, %r72;
	mov.u32 	%r979, %r996;
	@%p4 bra 	$L__BB6_31;
	ld.global.u32 	%r979, [%rd11+128];
$L__BB6_31:
	add.s32 	%r207, %r75, 64;
	setp.ge.u32 	%p5, %r207, %r72;
	mov.u32 	%r980, %r996;
	@%p5 bra 	$L__BB6_33;
	ld.global.u32 	%r980, [%rd11+256];
$L__BB6_33:
	add.s32 	%r208, %r75, 96;
	setp.ge.u32 	%p6, %r208, %r72;
	mov.u32 	%r981, %r996;
	@%p6 bra 	$L__BB6_35;
	ld.global.u32 	%r981, [%rd11+384];
$L__BB6_35:
	add.s32 	%r209, %r75, 128;
	setp.ge.u32 	%p7, %r209, %r72;
	mov.u32 	%r982, %r996;
	@%p7 bra 	$L__BB6_37;
	ld.global.u32 	%r982, [%rd11+512];
$L__BB6_37:
	add.s32 	%r210, %r75, 160;
	setp.ge.u32 	%p8, %r210, %r72;
	mov.u32 	%r983, %r996;
	@%p8 bra 	$L__BB6_39;
	ld.global.u32 	%r983, [%rd11+640];
$L__BB6_39:
	add.s32 	%r211, %r75, 192;
	setp.ge.u32 	%p9, %r211, %r72;
	mov.u32 	%r984, %r996;
	@%p9 bra 	$L__BB6_41;
	ld.global.u32 	%r984, [%rd11+768];
$L__BB6_41:
	add.s32 	%r212, %r75, 224;
	setp.ge.u32 	%p10, %r212, %r72;
	mov.u32 	%r985, %r996;
	@%p10 bra 	$L__BB6_43;
	ld.global.u32 	%r985, [%rd11+896];
$L__BB6_43:
	add.s32 	%r92, %r75, 256;
	setp.ge.u32 	%p11, %r92, %r72;
	mov.u32 	%r986, %r996;
	@%p11 bra 	$L__BB6_45;
	ld.global.u32 	%r986, [%rd11+1024];
$L__BB6_45:
	add.s32 	%r213, %r75, 288;
	setp.ge.u32 	%p12, %r213, %r72;
	mov.u32 	%r987, %r996;
	@%p12 bra 	$L__BB6_47;
	ld.global.u32 	%r987, [%rd11+1152];
$L__BB6_47:
	add.s32 	%r214, %r75, 320;
	setp.ge.u32 	%p13, %r214, %r72;
	mov.u32 	%r988, %r996;
	@%p13 bra 	$L__BB6_49;
	ld.global.u32 	%r988, [%rd11+1280];
$L__BB6_49:
	add.s32 	%r215, %r75, 352;
	setp.ge.u32 	%p14, %r215, %r72;
	mov.u32 	%r989, %r996;
	@%p14 bra 	$L__BB6_51;
	ld.global.u32 	%r989, [%rd11+1408];
$L__BB6_51:
	add.s32 	%r216, %r75, 384;
	setp.ge.u32 	%p15, %r216, %r72;
	mov.u32 	%r990, %r996;
	@%p15 bra 	$L__BB6_53;
	ld.global.u32 	%r990, [%rd11+1536];
$L__BB6_53:
	add.s32 	%r217, %r75, 416;
	setp.ge.u32 	%p16, %r217, %r72;
	mov.u32 	%r991, %r996;
	@%p16 bra 	$L__BB6_55;
	ld.global.u32 	%r991, [%rd11+1664];
$L__BB6_55:
	add.s32 	%r218, %r75, 448;
	setp.ge.u32 	%p17, %r218, %r72;
	mov.u32 	%r992, %r996;
	@%p17 bra 	$L__BB6_57;
	ld.global.u32 	%r992, [%rd11+1792];
$L__BB6_57:
	add.s32 	%r219, %r75, 480;
	setp.ge.u32 	%p18, %r219, %r72;
	mov.u32 	%r993, %r996;
	@%p18 bra 	$L__BB6_59;
	ld.global.u32 	%r993, [%rd11+1920];
$L__BB6_59:
	add.s32 	%r220, %r75, 512;
	setp.ge.u32 	%p19, %r220, %r72;
	mov.u32 	%r994, %r996;
	@%p19 bra 	$L__BB6_61;
	ld.global.u32 	%r994, [%rd11+2048];
$L__BB6_61:
	add.s32 	%r221, %r75, 544;
	setp.ge.u32 	%p20, %r221, %r72;
	mov.u32 	%r995, %r996;
	@%p20 bra 	$L__BB6_63;
	ld.global.u32 	%r995, [%rd11+2176];
$L__BB6_63:
	add.s32 	%r113, %r75, 576;
	setp.ge.u32 	%p21, %r113, %r72;
	@%p21 bra 	$L__BB6_65;
	ld.global.u32 	%r996, [%rd11+2304];
$L__BB6_65:
	// begin inline asm
	mov.u32 %r222, %laneid;
	// end inline asm
	shr.u32 	%r117, %r73, 5;
	mad.lo.s32 	%r223, %r117, 608, %r222;
	shl.b32 	%r224, %r223, 2;
	mov.u32 	%r225, _ZZN3cub18CUB_300001_SM_10006detail4scan16DeviceScanKernelINS2_10policy_hubIiiimN4cuda3std3__44plusIvEEE10Policy1000EN6thrust24THRUST_300001_SM_1000_NS6detail15normal_iteratorINSD_10device_ptrIiEEEESI_NS0_13ScanTileStateIiLb1EEES9_NS0_8NullTypeEmiLb0ESL_EEvT0_T1_T2_iT3_T4_T5_E12temp_storage;
	add.s32 	%r118, %r225, %r224;
	st.shared.u32 	[%r118], %r978;
	st.shared.u32 	[%r118+128], %r979;
	st.shared.u32 	[%r118+256], %r980;
	st.shared.u32 	[%r118+384], %r981;
	st.shared.u32 	[%r118+512], %r982;
	st.shared.u32 	[%r118+640], %r983;
	st.shared.u32 	[%r118+768], %r984;
	st.shared.u32 	[%r118+896], %r985;
	st.shared.u32 	[%r118+1024], %r986;
	st.shared.u32 	[%r118+1152], %r987;
	st.shared.u32 	[%r118+1280], %r988;
	st.shared.u32 	[%r118+1408], %r989;
	st.shared.u32 	[%r118+1536], %r990;
	st.shared.u32 	[%r118+1664], %r991;
	st.shared.u32 	[%r118+1792], %r992;
	st.shared.u32 	[%r118+1920], %r993;
	st.shared.u32 	[%r118+2048], %r994;
	st.shared.u32 	[%r118+2176], %r995;
	st.shared.u32 	[%r118+2304], %r996;
	bar.warp.sync 	-1;
	mad.lo.s32 	%r119, %r222, 72, %r118;
	ld.shared.u32 	%r120, [%r119];
	ld.shared.u32 	%r121, [%r119+4];
	ld.shared.u32 	%r122, [%r119+8];
	ld.shared.u32 	%r123, [%r119+12];
	ld.shared.u32 	%r124, [%r119+16];
	ld.shared.u32 	%r125, [%r119+20];
	ld.shared.u32 	%r126, [%r119+24];
	ld.shared.u32 	%r127, [%r119+28];
	ld.shared.u32 	%r128, [%r119+32];
	ld.shared.u32 	%r129, [%r119+36];
	ld.shared.u32 	%r130, [%r119+40];
	ld.shared.u32 	%r131, [%r119+44];
	ld.shared.u32 	%r132, [%r119+48];
	ld.shared.u32 	%r133, [%r119+52];
	ld.shared.u32 	%r134, [%r119+56];
	ld.shared.u32 	%r135, [%r119+60];
	ld.shared.u32 	%r136, [%r119+64];
	ld.shared.u32 	%r137, [%r119+68];
	ld.shared.u32 	%r138, [%r119+72];
	bar.sync 	0;
	setp.ne.s32 	%p22, %r1, 0;
	@%p22 bra 	$L__BB6_69;
	add.s32 	%r451, %r121, %r120;
	add.s32 	%r452, %r122, %r451;
	add.s32 	%r453, %r123, %r452;
	add.s32 	%r454, %r124, %r453;
	add.s32 	%r455, %r125, %r454;
	add.s32 	%r456, %r126, %r455;
	add.s32 	%r457, %r127, %r456;
	add.s32 	%r458, %r128, %r457;
	add.s32 	%r459, %r129, %r458;
	add.s32 	%r460, %r130, %r459;
	add.s32 	%r461, %r131, %r460;
	add.s32 	%r462, %r132, %r461;
	add.s32 	%r463, %r133, %r462;
	add.s32 	%r464, %r134, %r463;
	add.s32 	%r465, %r135, %r464;
	add.s32 	%r466, %r136, %r465;
	add.s32 	%r467, %r137, %r466;
	add.s32 	%r425, %r138, %r467;
	mov.b32 	%r423, 1;
	mov.b32 	%r448, 0;
	mov.b32 	%r450, -1;
	// begin inline asm
	{  .reg .s32 r0;  .reg .pred p;  shfl.sync.up.b32 r0|p, %r425, %r423, %r448, %r450;  @p add.s32 r0, r0, %r425;  mov.s32 %r421, r0;}
	// end inline asm
	mov.b32 	%r429, 2;
	// begin inline asm
	{  .reg .s32 r0;  .reg .pred p;  shfl.sync.up.b32 r0|p, %r421, %r429, %r448, %r450;  @p add.s32 r0, r0, %r421;  mov.s32 %r427, r0;}
	// end inline asm
	mov.b32 	%r435, 4;
	// begin inline asm
	{  .reg .s32 r0;  .reg .pred p;  shfl.sync.up.b32 r0|p, %r427, %r435, %r448, %r450;  @p add.s32 r0, r0, %r427;  mov.s32 %r433, r0;}
	// end inline asm
	mov.b32 	%r441, 8;
	// begin inline asm
	{  .reg .s32 r0;  .reg .pred p;  shfl.sync.up.b32 r0|p, %r433, %r441, %r448, %r450;  @p add.s32 r0, r0, %r433;  mov.s32 %r439, r0;}
	// end inline asm
	mov.b32 	%r447, 16;
	// begin inline asm
	{  .reg .s32 r0;  .reg .pred p;  shfl.sync.up.b32 r0|p, %r439, %r447, %r448, %r450;  @p add.s32 r0, r0, %r439;  mov.s32 %r445, r0;}
	// end inline asm
	setp.ne.s32 	%p65, %r222, 31;
	@%p65 bra 	$L__BB6_68;
	shl.b32 	%r468, %r117, 2;
	mov.u32 	%r469, _ZZN3cub18CUB_300001_SM_10006detail4scan16DeviceScanKernelINS2_10policy_hubIiiimN4cuda3std3__44plusIvEEE10Policy1000EN6thrust24THRUST_300001_SM_1000_NS6detail15normal_iteratorINSD_10device_ptrIiEEEESI_NS0_13ScanTileStateIiLb1EEES9_NS0_8NullTypeEmiLb0ESL_EEvT0_T1_T2_iT3_T4_T5_E12temp_storage;
	add.s32 	%r470, %r469, %r468;
	st.shared.u32 	[%r470+16], %r445;
$L__BB6_68:
	sub.s32 	%r471, %r445, %r425;
	bar.sync 	0;
	ld.shared.v4.u32 	{%r472, %r473, %r474, %r475}, [_ZZN3cub18CUB_300001_SM_10006detail4scan16DeviceScanKernelINS2_10policy_hubIiiimN4cuda3std3__44plusIvEEE10Policy1000EN6thrust24THRUST_300001_SM_1000_NS6detail15normal_iteratorINSD_10device_ptrIiEEEESI_NS0_13ScanTileStateIiLb1EEES9_NS0_8NullTypeEmiLb0ESL_EEvT0_T1_T2_iT3_T4_T5_E12temp_storage+16];
	add.s32 	%r476, %r473, %r472;
	setp.eq.s32 	%p66, %r117, 2;
	selp.b32 	%r477, %r476, %r472, %p66;
	add.s32 	%r478, %r476, %r474;
	setp.eq.s32 	%p67, %r117, 3;
	selp.b32 	%r479, %r478, %r477, %p67;
	add.s32 	%r480, %r478, %r475;
	setp.eq.s32 	%p68, %r117, 4;
	selp.b32 	%r481, %r480, %r479, %p68;
	ld.shared.v4.u32 	{%r482, %r483, %r484, %r485}, [_ZZN3cub18CUB_300001_SM_10006detail4scan16DeviceScanKernelINS2_10policy_hubIiiimN4cuda3std3__44plusIvEEE10Policy1000EN6thrust24THRUST_300001_SM_1000_NS6detail15normal_iteratorINSD_10device_ptrIiEEEESI_NS0_13ScanTileStateIiLb1EEES9_NS0_8NullTypeEmiLb0ESL_EEvT0_T1_T2_iT3_T4_T5_E12temp_storage+32];
	add.s32 	%r486, %r480, %r482;
	setp.eq.s32 	%p69, %r117, 5;
	selp.b32 	%r487, %r486, %r481, %p69;
	add.s32 	%r488, %r486, %r483;
	setp.eq.s32 	%p70, %r117, 6;
	selp.b32 	%r489, %r488, %r487, %p70;
	add.s32 	%r490, %r488, %r484;
	setp.eq.s32 	%p71, %r117, 7;
	selp.b32 	%r491, %r490, %r489, %p71;
	add.s32 	%r492, %r490, %r485;
	setp.eq.s32 	%p72, %r117, 8;
	selp.b32 	%r493, %r492, %r491, %p72;
	ld.shared.v4.u32 	{%r494, %r495, %r496, %r497}, [_ZZN3cub18CUB_300001_SM_10006detail4scan16DeviceScanKernelINS2_10policy_hubIiiimN4cuda3std3__44plusIvEEE10Policy1000EN6thrust24THRUST_300001_SM_1000_NS6detail15normal_iteratorINSD_10device_ptrIiEEEESI_NS0_13ScanTileStateIiLb1EEES9_NS0_8NullTypeEmiLb0ESL_EEvT0_T1_T2_iT3_T4_T5_E12temp_storage+48];
	add.s32 	%r498, %r492, %r494;
	setp.eq.s32 	%p73, %r117, 9;
	selp.b32 	%r499, %r498, %r493, %p73;
	add.s32 	%r500, %r498, %r495;
	setp.eq.s32 	%p74, %r117, 10;
	selp.b32 	%r501, %r500, %r499, %p74;
	add.s32 	%r502, %r500, %r496;
	setp.eq.s32 	%p75, %r117, 11;
	selp.b32 	%r503, %r502, %r501, %p75;
	add.s32 	%r504, %r502, %r497;
	setp.eq.s32 	%p76, %r117, 12;
	selp.b32 	%r505, %r504, %r503, %p76;
	setp.lt.u32 	%p77, %r73, 32;
	setp.eq.s32 	%p78, %r222, 0;
	selp.b32 	%r506, 0, %r471, %p78;
	add.s32 	%r507, %r505, %r506;
	selp.b32 	%r508, %r471, %r507, %p77;
	setp.eq.s32 	%p79, %r73, 0;
	selp.b32 	%r1008, 0, %r508, %p79;
	bra.uni 	$L__BB6_88;
$L__BB6_69:
	add.s32 	%r256, %r121, %r120;
	add.s32 	%r257, %r122, %r256;
	add.s32 	%r258, %r123, %r257;
	add.s32 	%r259, %r124, %r258;
	add.s32 	%r260, %r125, %r259;
	add.s32 	%r261, %r126, %r260;
	add.s32 	%r262, %r127, %r261;
	add.s32 	%r263, %r128, %r262;
	add.s32 	%r264, %r129, %r263;
	add.s32 	%r265, %r130, %r264;
	add.s32 	%r266, %r131, %r265;
	add.s32 	%r267, %r132, %r266;
	add.s32 	%r268, %r133, %r267;
	add.s32 	%r269, %r134, %r268;
	add.s32 	%r270, %r135, %r269;
	add.s32 	%r271, %r136, %r270;
	add.s32 	%r272, %r137, %r271;
	add.s32 	%r230, %r138, %r272;
	mov.b32 	%r228, 1;
	mov.b32 	%r253, 0;
	mov.b32 	%r255, -1;
	// begin inline asm
	{  .reg .s32 r0;  .reg .pred p;  shfl.sync.up.b32 r0|p, %r230, %r228, %r253, %r255;  @p add.s32 r0, r0, %r230;  mov.s32 %r226, r0;}
	// end inline asm
	mov.b32 	%r234, 2;
	// begin inline asm
	{  .reg .s32 r0;  .reg .pred p;  shfl.sync.up.b32 r0|p, %r226, %r234, %r253, %r255;  @p add.s32 r0, r0, %r226;  mov.s32 %r232, r0;}
	// end inline asm
	mov.b32 	%r240, 4;
	// begin inline asm
	{  .reg .s32 r0;  .reg .pred p;  shfl.sync.up.b32 r0|p, %r232, %r240, %r253, %r255;  @p add.s32 r0, r0, %r232;  mov.s32 %r238, r0;}
	// end inline asm
	mov.b32 	%r246, 8;
	// begin inline asm
	{  .reg .s32 r0;  .reg .pred p;  shfl.sync.up.b32 r0|p, %r238, %r246, %r253, %r255;  @p add.s32 r0, r0, %r238;  mov.s32 %r244, r0;}
	// end inline asm
	mov.b32 	%r252, 16;
	// begin inline asm
	{  .reg .s32 r0;  .reg .pred p;  shfl.sync.up.b32 r0|p, %r244, %r252, %r253, %r255;  @p add.s32 r0, r0, %r244;  mov.s32 %r250, r0;}
	// end inline asm
	setp.ne.s32 	%p23, %r222, 31;
	@%p23 bra 	$L__BB6_71;
	shl.b32 	%r273, %r117, 2;
	mov.u32 	%r274, _ZZN3cub18CUB_300001_SM_10006detail4scan16DeviceScanKernelINS2_10policy_hubIiiimN4cuda3std3__44plusIvEEE10Policy1000EN6thrust24THRUST_300001_SM_1000_NS6detail15normal_iteratorINSD_10device_ptrIiEEEESI_NS0_13ScanTileStateIiLb1EEES9_NS0_8NullTypeEmiLb0ESL_EEvT0_T1_T2_iT3_T4_T5_E12temp_storage;
	add.s32 	%r275, %r274, %r273;
	st.shared.u32 	[%r275+16], %r250;
$L__BB6_71:
	sub.s32 	%r276, %r250, %r230;
	bar.sync 	0;
	ld.shared.v4.u32 	{%r277, %r278, %r279, %r280}, [_ZZN3cub18CUB_300001_SM_10006detail4scan16DeviceScanKernelINS2_10policy_hubIiiimN4cuda3std3__44plusIvEEE10Policy1000EN6thrust24THRUST_300001_SM_1000_NS6detail15normal_iteratorINSD_10device_ptrIiEEEESI_NS0_13ScanTileStateIiLb1EEES9_NS0_8NullTypeEmiLb0ESL_EEvT0_T1_T2_iT3_T4_T5_E12temp_storage+16];
	add.s32 	%r281, %r278, %r277;
	setp.eq.s32 	%p24, %r117, 2;
	selp.b32 	%r282, %r281, %r277, %p24;
	add.s32 	%r283, %r281, %r279;
	setp.eq.s32 	%p25, %r117, 3;
	selp.b32 	%r284, %r283, %r282, %p25;
	add.s32 	%r285, %r283, %r280;
	setp.eq.s32 	%p26, %r117, 4;
	selp.b32 	%r286, %r285, %r284, %p26;
	ld.shared.v4.u32 	{%r287, %r288, %r289, %r290}, [_ZZN3cub18CUB_300001_SM_10006detail4scan16DeviceScanKernelINS2_10policy_hubIiiimN4cuda3std3__44plusIvEEE10Policy1000EN6thrust24THRUST_300001_SM_1000_NS6detail15normal_iteratorINSD_10device_ptrIiEEEESI_NS0_13ScanTileStateIiLb1EEES9_NS0_8NullTypeEmiLb0ESL_EEvT0_T1_T2_iT3_T4_T5_E12temp_storage+32];
	add.s32 	%r291, %r285, %r287;
	setp.eq.s32 	%p27, %r117, 5;
	selp.b32 	%r292, %r291, %r286, %p27;
	add.s32 	%r293, %r291, %r288;
	setp.eq.s32 	%p28, %r117, 6;
	selp.b32 	%r294, %r293, %r292, %p28;
	add.s32 	%r295, %r293, %r289;
	setp.eq.s32 	%p29, %r117, 7;
	selp.b32 	%r296, %r295, %r294, %p29;
	add.s32 	%r297, %r295, %r290;
	setp.eq.s32 	%p30, %r117, 8;
	selp.b32 	%r298, %r297, %r296, %p30;
	ld.shared.v4.u32 	{%r299, %r300, %r301, %r302}, [_ZZN3cub18CUB_300001_SM_10006detail4scan16DeviceScanKernelINS2_10policy_hubIiiimN4cuda3std3__44plusIvEEE10Policy1000EN6thrust24THRUST_300001_SM_1000_NS6detail15normal_iteratorINSD_10device_ptrIiEEEESI_NS0_13ScanTileStateIiLb1EEES9_NS0_8NullTypeEmiLb0ESL_EEvT0_T1_T2_iT3_T4_T5_E12temp_storage+48];
	add.s32 	%r303, %r297, %r299;
	setp.eq.s32 	%p31, %r117, 9;
	selp.b32 	%r304, %r303, %r298, %p31;
	add.s32 	%r305, %r303, %r300;
	setp.eq.s32 	%p32, %r117, 10;
	selp.b32 	%r306, %r305, %r304, %p32;
	add.s32 	%r307, %r305, %r301;
	setp.eq.s32 	%p33, %r117, 11;
	selp.b32 	%r308, %r307, %r306, %p33;
	add.s32 	%r309, %r307, %r302;
	setp.eq.s32 	%p34, %r117, 12;
	selp.b32 	%r310, %r309, %r308, %p34;
	ld.shared.u32 	%r311, [_ZZN3cub18CUB_300001_SM_10006detail4scan16DeviceScanKernelINS2_10policy_hubIiiimN4cuda3std3__44plusIvEEE10Policy1000EN6thrust24THRUST_300001_SM_1000_NS6detail15normal_iteratorINSD_10device_ptrIiEEEESI_NS0_13ScanTileStateIiLb1EEES9_NS0_8NullTypeEmiLb0ESL_EEvT0_T1_T2_iT3_T4_T5_E12temp_storage+64];
	add.s32 	%r144, %r309, %r311;
	setp.gt.u32 	%p35, %r73, 31;
	setp.lt.u32 	%p36, %r73, 32;
	setp.eq.s32 	%p37, %r222, 0;
	selp.b32 	%r312, 0, %r276, %p37;
	add.s32 	%r1007, %r310, %r312;
	selp.b32 	%r146, %r276, %r1007, %p36;
	@%p35 bra 	$L__BB6_87;
	setp.ne.s32 	%p38, %r73, 0;
	mul.wide.s32 	%rd22, %r1, 8;
	add.s64 	%rd12, %rd1, %rd22;
	@%p38 bra 	$L__BB6_74;
	st.shared.u32 	[_ZZN3cub18CUB_300001_SM_10006detail4scan16DeviceScanKernelINS2_10policy_hubIiiimN4cuda3std3__44plusIvEEE10Policy1000EN6thrust24THRUST_300001_SM_1000_NS6detail15normal_iteratorINSD_10device_ptrIiEEEESI_NS0_13ScanTileStateIiLb1EEES9_NS0_8NullTypeEmiLb0ESL_EEvT0_T1_T2_iT3_T4_T5_E12temp_storage+12], %r144;
	add.s64 	%rd23, %rd12, 256;
	mov.b32 	%r313, 100;
	// begin inline asm
	st.relaxed.gpu.v2.u32 [%rd23], {%r313, %r144};
	// end inline asm
$L__BB6_74:
	not.b32 	%r319, %r73;
	add.s32 	%r1003, %r1, %r319;
	mov.b32 	%r315, 550;
	// begin inline asm
	nanosleep.u32 %r315;
	// end inline asm
	mul.wide.s32 	%rd25, %r1003, 8;
	add.s64 	%rd26, %rd1, %rd25;
	add.s64 	%rd24, %rd26, 256;
	// begin inline asm
	ld.relaxed.gpu.v2.u32 {%r1004, %r998}, [%rd24];
	// end inline asm
	mov.b32 	%r999, 478;
$L__BB6_75:
	setp.eq.s32 	%p39, %r1004, 99;
	mov.b32 	%r320, -1;
	vote.sync.any.pred 	%p40, %p39, %r320;
	not.pred 	%p41, %p40;
	@%p41 bra 	$L__BB6_77;
	// begin inline asm
	nanosleep.u32 %r999;
	// end inline asm
	shr.u32 	%r999, %r999, 1;
	// begin inline asm
	ld.relaxed.gpu.v2.u32 {%r1004, %r998}, [%rd24];
	// end inline asm
	bra.uni 	$L__BB6_75;
$L__BB6_77:
	setp.eq.s32 	%p42, %r1004, 101;
	mov.b32 	%r347, -1;
	vote.sync.ballot.b32 	%r349, %p42, %r347;
	// begin inline asm
	mov.u32 %r322, %lanemask_ge;
	// end inline asm
	and.b32  	%r350, %r349, %r322;
	or.b32  	%r351, %r350, -2147483648;
	add.s32 	%r352, %r351, -1;
	not.b32 	%r353, %r351;
	and.b32  	%r354, %r353, %r352;
	popc.b32 	%r326, %r354;
	mov.b32 	%r325, 1;
	// begin inline asm
	shfl.sync.down.b32 %r323, %r998, %r325, %r326, %r347;
	// end inline asm
	setp.lt.s32 	%p44, %r222, %r326;
	selp.b32 	%r355, %r323, 0, %p44;
	add.s32 	%r329, %r355, %r998;
	mov.b32 	%r330, 2;
	// begin inline asm
	shfl.sync.down.b32 %r328, %r329, %r330, %r326, %r347;
	// end inline asm
	add.s32 	%r356, %r222, 2;
	setp.gt.s32 	%p45, %r356, %r326;
	selp.b32 	%r357, 0, %r328, %p45;
	add.s32 	%r334, %r329, %r357;
	mov.b32 	%r335, 4;
	// begin inline asm
	shfl.sync.down.b32 %r333, %r334, %r335, %r326, %r347;
	// end inline asm
	add.s32 	%r358, %r222, 4;
	setp.gt.s32 	%p46, %r358, %r326;
	selp.b32 	%r359, 0, %r333, %p46;
	add.s32 	%r339, %r334, %r359;
	mov.b32 	%r340, 8;
	// begin inline asm
	shfl.sync.down.b32 %r338, %r339, %r340, %r326, %r347;
	// end inline asm
	add.s32 	%r360, %r222, 8;
	setp.gt.s32 	%p47, %r360, %r326;
	selp.b32 	%r361, 0, %r338, %p47;
	add.s32 	%r344, %r339, %r361;
	mov.b32 	%r345, 16;
	// begin inline asm
	shfl.sync.down.b32 %r343, %r344, %r345, %r326, %r347;
	// end inline asm
	add.s32 	%r362, %r222, 16;
	setp.gt.s32 	%p48, %r362, %r326;
	selp.b32 	%r363, 0, %r343, %p48;
	add.s32 	%r1000, %r344, %r363;
	add.s64 	%rd13, %rd1, 256;
	mov.b32 	%r1001, 478;
$L__BB6_78:
	setp.ne.s32 	%p49, %r1004, 101;
	mov.b32 	%r364, -1;
	vote.sync.all.pred 	%p50, %p49, %r364;
	not.pred 	%p51, %p50;
	@%p51 bra 	$L__BB6_83;
	shr.u32 	%r1001, %r1001, 1;
	mul.wide.s32 	%rd29, %r1003, 8;
	add.s64 	%rd30, %rd13, %rd29;
	add.s64 	%rd28, %rd30, -256;
	// begin inline asm
	ld.relaxed.gpu.v2.u32 {%r1004, %r1005}, [%rd28];
	// end inline asm
	mov.u32 	%r1006, %r1001;
$L__BB6_80:
	setp.eq.s32 	%p55, %r1004, 99;
	mov.b32 	%r372, -1;
	vote.sync.any.pred 	%p56, %p55, %r372;
	not.pred 	%p57, %p56;
	@%p57 bra 	$L__BB6_82;
	// begin inline asm
	nanosleep.u32 %r1006;
	// end inline asm
	shr.u32 	%r1006, %r1006, 1;
	// begin inline asm
	ld.relaxed.gpu.v2.u32 {%r1004, %r1005}, [%rd28];
	// end inline asm
	bra.uni 	$L__BB6_80;
$L__BB6_82:
	setp.eq.s32 	%p58, %r1004, 101;
	mov.b32 	%r398, -1;
	vote.sync.ballot.b32 	%r399, %p58, %r398;
	and.b32  	%r400, %r399, %r322;
	or.b32  	%r401, %r400, -2147483648;
	add.s32 	%r402, %r401, -1;
	not.b32 	%r403, %r401;
	and.b32  	%r404, %r403, %r402;
	popc.b32 	%r377, %r404;
	mov.b32 	%r376, 1;
	// begin inline asm
	shfl.sync.down.b32 %r374, %r1005, %r376, %r377, %r398;
	// end inline asm
	setp.lt.s32 	%p60, %r222, %r377;
	selp.b32 	%r405, %r374, 0, %p60;
	add.s32 	%r380, %r405, %r1005;
	mov.b32 	%r381, 2;
	// begin inline asm
	shfl.sync.down.b32 %r379, %r380, %r381, %r377, %r398;
	// end inline asm
	add.s32 	%r406, %r222, 2;
	setp.gt.s32 	%p61, %r406, %r377;
	selp.b32 	%r407, 0, %r379, %p61;
	add.s32 	%r385, %r380, %r407;
	mov.b32 	%r386, 4;
	// begin inline asm
	shfl.sync.down.b32 %r384, %r385, %r386, %r377, %r398;
	// end inline asm
	add.s32 	%r408, %r222, 4;
	setp.gt.s32 	%p62, %r408, %r377;
	selp.b32 	%r409, 0, %r384, %p62;
	add.s32 	%r390, %r385, %r409;
	mov.b32 	%r391, 8;
	// begin inline asm
	shfl.sync.down.b32 %r389, %r390, %r391, %r377, %r398;
	// end inline asm
	add.s32 	%r410, %r222, 8;
	setp.gt.s32 	%p63, %r410, %r377;
	selp.b32 	%r411, 0, %r389, %p63;
	add.s32 	%r395, %r390, %r411;
	mov.b32 	%r396, 16;
	// begin inline asm
	shfl.sync.down.b32 %r394, %r395, %r396, %r377, %r398;
	// end inline asm
	add.s32 	%r412, %r222, 16;
	setp.gt.s32 	%p64, %r412, %r377;
	selp.b32 	%r413, 0, %r394, %p64;
	add.s32 	%r414, %r413, %r1000;
	add.s32 	%r1000, %r414, %r395;
	add.s32 	%r1003, %r1003, -32;
	bra.uni 	$L__BB6_78;
$L__BB6_83:
	@%p38 bra 	$L__BB6_85;
	add.s32 	%r367, %r1000, %r144;
	add.s64 	%rd27, %rd12, 256;
	mov.b32 	%r366, 101;
	// begin inline asm
	st.relaxed.gpu.v2.u32 [%rd27], {%r366, %r367};
	// end inline asm
	st.shared.u32 	[_ZZN3cub18CUB_300001_SM_10006detail4scan16DeviceScanKernelINS2_10policy_hubIiiimN4cuda3std3__44plusIvEEE10Policy1000EN6thrust24THRUST_300001_SM_1000_NS6detail15normal_iteratorINSD_10device_ptrIiEEEESI_NS0_13ScanTileStateIiLb1EEES9_NS0_8NullTypeEmiLb0ESL_EEvT0_T1_T2_iT3_T4_T5_E12temp_storage+4], %r1000;
	st.shared.u32 	[_ZZN3cub18CUB_300001_SM_10006detail4scan16DeviceScanKernelINS2_10policy_hubIiiimN4cuda3std3__44plusIvEEE10Policy1000EN6thrust24THRUST_300001_SM_1000_NS6detail15normal_iteratorINSD_10device_ptrIiEEEESI_NS0_13ScanTileStateIiLb1EEES9_NS0_8NullTypeEmiLb0ESL_EEvT0_T1_T2_iT3_T4_T5_E12temp_storage+8], %r367;
$L__BB6_85:
	setp.ne.s32 	%p53, %r222, 0;
	mov.u32 	%r1007, %r146;
	@%p53 bra 	$L__BB6_87;
	st.shared.u32 	[_ZZN3cub18CUB_300001_SM_10006detail4scan16DeviceScanKernelINS2_10policy_hubIiiimN4cuda3std3__44plusIvEEE10Policy1000EN6thrust24THRUST_300001_SM_1000_NS6detail15normal_iteratorINSD_10device_ptrIiEEEESI_NS0_13ScanTileStateIiLb1EEES9_NS0_8NullTypeEmiLb0ESL_EEvT0_T1_T2_iT3_T4_T5_E12temp_storage+84], %r1000;
	mov.u32 	%r1007, %r1000;
$L__BB6_87:
	bar.sync 	0;
	setp.eq.s32 	%p54, %r73, 0;
	ld.shared.u32 	%r368, [_ZZN3cub18CUB_300001_SM_10006detail4scan16DeviceScanKernelINS2_10policy_hubIiiimN4cuda3std3__44plusIvEEE10Policy1000EN6thrust24THRUST_300001_SM_1000_NS6detail15normal_iteratorINSD_10device_ptrIiEEEESI_NS0_13ScanTileStateIiLb1EEES9_NS0_8NullTypeEmiLb0ESL_EEvT0_T1_T2_iT3_T4_T5_E12temp_storage+84];
	selp.b32 	%r369, 0, %r368, %p54;
	add.s32 	%r1008, %r369, %r1007;
$L__BB6_88:
	add.s32 	%r509, %r1008, %r120;
	add.s32 	%r510, %r121, %r509;
	add.s32 	%r511, %r122, %r510;
	add.s32 	%r512, %r123, %r511;
	add.s32 	%r513, %r124, %r512;
	add.s32 	%r514, %r125, %r513;
	add.s32 	%r515, %r126, %r514;
	add.s32 	%r516, %r127, %r515;
	add.s32 	%r517, %r128, %r516;
	add.s32 	%r518, %r129, %r517;
	add.s32 	%r519, %r130, %r518;
	add.s32 	%r520, %r131, %r519;
	add.s32 	%r521, %r132, %r520;
	add.s32 	%r522, %r133, %r521;
	add.s32 	%r523, %r134, %r522;
	add.s32 	%r524, %r135, %r523;
	add.s32 	%r525, %r136, %r524;
	add.s32 	%r526, %r137, %r525;
	add.s32 	%r527, %r138, %r526;
	bar.sync 	0;
	st.shared.u32 	[%r119], %r509;
	st.shared.u32 	[%r119+4], %r510;
	st.shared.u32 	[%r119+8], %r511;
	st.shared.u32 	[%r119+12], %r512;
	st.shared.u32 	[%r119+16], %r513;
	st.shared.u32 	[%r119+20], %r514;
	st.shared.u32 	[%r119+24], %r515;
	st.shared.u32 	[%r119+28], %r516;
	st.shared.u32 	[%r119+32], %r517;
	st.shared.u32 	[%r119+36], %r518;
	st.shared.u32 	[%r119+40], %r519;
	st.shared.u32 	[%r119+44], %r520;
	st.shared.u32 	[%r119+48], %r521;
	st.shared.u32 	[%r119+52], %r522;
	st.shared.u32 	[%r119+56], %r523;
	st.shared.u32 	[%r119+60], %r524;
	st.shared.u32 	[%r119+64], %r525;
	st.shared.u32 	[%r119+68], %r526;
	st.shared.u32 	[%r119+72], %r527;
	bar.warp.sync 	-1;
	ld.shared.u32 	%r180, [%r118];
	ld.shared.u32 	%r181, [%r118+128];
	ld.shared.u32 	%r182, [%r118+256];
	ld.shared.u32 	%r183, [%r118+384];
	ld.shared.u32 	%r184, [%r118+512];
	ld.shared.u32 	%r185, [%r118+640];
	ld.shared.u32 	%r186, [%r118+768];
	ld.shared.u32 	%r187, [%r118+896];
	ld.shared.u32 	%r188, [%r118+1024];
	ld.shared.u32 	%r189, [%r118+1152];
	ld.shared.u32 	%r190, [%r118+1280];
	ld.shared.u32 	%r191, [%r118+1408];
	ld.shared.u32 	%r192, [%r118+1536];
	ld.shared.u32 	%r193, [%r118+1664];
	ld.shared.u32 	%r194, [%r118+1792];
	ld.shared.u32 	%r195, [%r118+1920];
	ld.shared.u32 	%r196, [%r118+2048];
	ld.shared.u32 	%r197, [%r118+2176];
	ld.shared.u32 	%r198, [%r118+2304];
	setp.ne.s32 	%p80, %r73, 0;
	@%p80 bra 	$L__BB6_90;
	st.volatile.shared.u32 	[_ZZN3cub18CUB_300001_SM_10006detail4scan16DeviceScanKernelINS2_10policy_hubIiiimN4cuda3std3__44plusIvEEE10Policy1000EN6thrust24THRUST_300001_SM_1000_NS6detail15normal_iteratorINSD_10device_ptrIiEEEESI_NS0_13ScanTileStateIiLb1EEES9_NS0_8NullTypeEmiLb0ESL_EEvT0_T1_T2_iT3_T4_T5_E12temp_storage+31616], %r72;
$L__BB6_90:
	bar.sync 	0;
	ld.volatile.shared.u32 	%r199, [_ZZN3cub18CUB_300001_SM_10006detail4scan16DeviceScanKernelINS2_10policy_hubIiiimN4cuda3std3__44plusIvEEE10Policy1000EN6thrust24THRUST_300001_SM_1000_NS6detail15normal_iteratorINSD_10device_ptrIiEEEESI_NS0_13ScanTileStateIiLb1EEES9_NS0_8NullTypeEmiLb0ESL_EEvT0_T1_T2_iT3_T4_T5_E12temp_storage+31616];
	cvt.u64.u32 	%rd35, %r75;
	add.s64 	%rd36, %rd4, %rd35;
	setp.ge.s32 	%p81, %r75, %r199;
	shl.b64 	%rd37, %rd36, 2;
	add.s64 	%rd15, %rd3, %rd37;
	@%p81 bra 	$L__BB6_92;
	st.global.u32 	[%rd15], %r180;
$L__BB6_92:
	mov.u32 	%r528, %tid.x;
	and.b32  	%r529, %r528, 992;
	mul.lo.s32 	%r530, %r529, 19;
	and.b32  	%r531, %r528, 31;
	or.b32  	%r532, %r530, %r531;
	add.s32 	%r533, %r532, 32;
	setp.ge.s32 	%p82, %r533, %r199;
	@%p82 bra 	$L__BB6_94;
	st.global.u32 	[%rd15+128], %r181;
$L__BB6_94:
	add.s32 	%r539, %r532, 64;
	setp.ge.s32 	%p83, %r539, %r199;
	@%p83 bra 	$L__BB6_96;
	st.global.u32 	[%rd15+256], %r182;
$L__BB6_96:
	add.s32 	%r545, %r532, 96;
	setp.ge.s32 	%p84, %r545, %r199;
	@%p84 bra 	$L__BB6_98;
	st.global.u32 	[%rd15+384], %r183;
$L__BB6_98:
	add.s32 	%r551, %r532, 128;
	setp.ge.s32 	%p85, %r551, %r199;
	@%p85 bra 	$L__BB6_100;
	st.global.u32 	[%rd15+512], %r184;
$L__BB6_100:
	add.s32 	%r557, %r532, 160;
	setp.ge.s32 	%p86, %r557, %r199;
	@%p86 bra 	$L__BB6_102;
	st.global.u32 	[%rd15+640], %r185;
$L__BB6_102:
	add.s32 	%r563, %r532, 192;
	setp.ge.s32 	%p87, %r563, %r199;
	@%p87 bra 	$L__BB6_104;
	st.global.u32 	[%rd15+768], %r186;
$L__BB6_104:
	add.s32 	%r569, %r532, 224;
	setp.ge.s32 	%p88, %r569, %r199;
	@%p88 bra 	$L__BB6_106;
	st.global.u32 	[%rd15+896], %r187;
$L__BB6_106:
	setp.ge.s32 	%p89, %r92, %r199;
	@%p89 bra 	$L__BB6_108;
	st.global.u32 	[%rd15+1024], %r188;
$L__BB6_108:
	add.s32 	%r575, %r532, 288;
	setp.ge.s32 	%p90, %r575, %r199;
	@%p90 bra 	$L__BB6_110;
	st.global.u32 	[%rd15+1152], %r189;
$L__BB6_110:
	add.s32 	%r581, %r532, 320;
	setp.ge.s32 	%p91, %r581, %r199;
	@%p91 bra 	$L__BB6_112;
	st.global.u32 	[%rd15+1280], %r190;
$L__BB6_112:
	add.s32 	%r587, %r532, 352;
	setp.ge.s32 	%p92, %r587, %r199;
	@%p92 bra 	$L__BB6_114;
	st.global.u32 	[%rd15+1408], %r191;
$L__BB6_114:
	add.s32 	%r593, %r532, 384;
	setp.ge.s32 	%p93, %r593, %r199;
	@%p93 bra 	$L__BB6_116;
	st.global.u32 	[%rd15+1536], %r192;
$L__BB6_116:
	add.s32 	%r599, %r532, 416;
	setp.ge.s32 	%p94, %r599, %r199;
	@%p94 bra 	$L__BB6_118;
	st.global.u32 	[%rd15+1664], %r193;
$L__BB6_118:
	add.s32 	%r605, %r532, 448;
	setp.ge.s32 	%p95, %r605, %r199;
	@%p95 bra 	$L__BB6_120;
	st.global.u32 	[%rd15+1792], %r194;
$L__BB6_120:
	add.s32 	%r611, %r532, 480;
	setp.ge.s32 	%p96, %r611, %r199;
	@%p96 bra 	$L__BB6_122;
	st.global.u32 	[%rd15+1920], %r195;
$L__BB6_122:
	add.s32 	%r617, %r532, 512;
	setp.ge.s32 	%p97, %r617, %r199;
	@%p97 bra 	$L__BB6_124;
	st.global.u32 	[%rd15+2048], %r196;
$L__BB6_124:
	add.s32 	%r623, %r532, 544;
	setp.ge.s32 	%p98, %r623, %r199;
	@%p98 bra 	$L__BB6_126;
	st.global.u32 	[%rd15+2176], %r197;
$L__BB6_126:
	setp.ge.s32 	%p99, %r113, %r199;
	@%p99 bra 	$L__BB6_128;
	st.global.u32 	[%rd15+2304], %r198;
$L__BB6_128:
	ret;

}


// ===== COMPILED SASS (sm_100) =====

	.target	sm_100

	.elftype	@"ET_EXEC"


//--------------------- .note.nv.tkinfo           --------------------------
	.section	.note.nv.tkinfo,"",@"SHT_NOTE"
	.sectionflags	@"SHF_NOTE_NV_TKINFO"
	.tkinfo
        /*0018*/ 	.word	0x00000002
        /*0030*/ 	.string	""
        /*0030*/ 	.string	"ptxas"
        /*0030*/ 	.string	"Cuda compilation tools, release 13.0, V13.0.88"
        /*0030*/ 	.string	"Build cuda_13.0.r13.0/compiler.36424714_0"
        /*0030*/ 	.string	"-arch sm_100 -m 64 "



//--------------------- .note.nv.cuinfo           --------------------------
	.section	.note.nv.cuinfo,"",@"SHT_NOTE"
	.sectionflags	@"SHF_NOTE_NV_CUINFO"
        /*0018*/ 	.short	0x0002
        /*001a*/ 	.short	0x0064
        /*001c*/ 	.short	0x0082
	.zero		2


//--------------------- .nv.info                  --------------------------
	.section	.nv.info,"",@"SHT_CUDA_INFO"
	.align	4


	//----- nvinfo : EIATTR_REGCOUNT
	.align		4
        /*0000*/ 	.byte	0x04, 0x2f
        /*0002*/ 	.short	(.L_45 - .L_44)
	.align		4
.L_44:
        /*0004*/ 	.word	index@(_Z30kernel_expression_evaluation_1PiPKiS1_S1_S1_)
        /*0008*/ 	.word	0x00000020


	//----- nvinfo : EIATTR_FRAME_SIZE
	.align		4
.L_45:
        /*000c*/ 	.byte	0x04, 0x11
        /*000e*/ 	.short	(.L_47 - .L_46)
	.align		4
.L_46:
        /*0010*/ 	.word	index@(_Z30kernel_expression_evaluation_1PiPKiS1_S1_S1_)
        /*0014*/ 	.word	0x00000020


	//----- nvinfo : EIATTR_REGCOUNT
	.align		4
.L_47:
        /*0018*/ 	.byte	0x04, 0x2f
        /*001a*/ 	.short	(.L_49 - .L_48)
	.align		4
.L_48:
        /*001c*/ 	.word	index@(_Z20kernel_scan_x_columnPiPKiS1_S1_j)
        /*0020*/ 	.word	0x00000012


	//----- nvinfo : EIATTR_FRAME_SIZE
	.align		4
.L_49:
        /*0024*/ 	.byte	0x04, 0x11
        /*0026*/ 	.short	(.L_51 - .L_50)
	.align		4
.L_50:
        /*0028*/ 	.word	index@(_Z20kernel_scan_x_columnPiPKiS1_S1_j)
        /*002c*/ 	.word	0x00000000


	//----- nvinfo : EIATTR_REGCOUNT
	.align		4
.L_51:
        /*0030*/ 	.byte	0x04, 0x2f
        /*0032*/ 	.short	(.L_53 - .L_52)
	.align		4
.L_52:
        /*0034*/ 	.word	index@(_ZN3cub18CUB_300001_SM_10006detail11EmptyKernelIvEEvv)
        /*0038*/ 	.word	0x00000004


	//----- nvinfo : EIATTR_FRAME_SIZE
	.align		4
.L_53:
        /*003c*/ 	.byte	0x04, 0x11
        /*003e*/ 	.short	(.L_55 - .L_54)
	.align		4
.L_54:
        /*0040*/ 	.word	index@(_ZN3cub18CUB_300001_SM_10006detail11EmptyKernelIvEEvv)
        /*0044*/ 	.word	0x00000000


	//----- nvinfo : EIATTR_REGCOUNT
	.align		4
.L_55:
        /*0048*/ 	.byte	0x04, 0x2f
        /*004a*/ 	.short	(.L_57 - .L_56)
	.align		4
.L_56:
        /*004c*/ 	.word	index@(_ZN3cub18CUB_300001_SM_10006detail8for_each13static_kernelINS2_12policy_hub_t12policy_500_tEmN6thrust24THRUST_300001_SM_1000_NS8cuda_cub20__uninitialized_fill7functorINS7_10device_ptrIiEEiEEEEvT0_T1_)
        /*0050*/ 	.word	0x00000008


	//----- nvinfo : EIATTR_FRAME_SIZE
	.align		4
.L_57:
        /*0054*/ 	.byte	0x04, 0x11
        /*0056*/ 	.short	(.L_59 - .L_58)
	.align		4
.L_58:
        /*0058*/ 	.word	index@(_ZN3cub18CUB_300001_SM_10006detail8for_each13static_kernelINS2_12policy_hub_t12policy_500_tEmN6thrust24THRUST_300001_SM_1000_NS8cuda_cub20__uninitialized_fill7functorINS7_10device_ptrIiEEiEEEEvT0_T1_)
        /*005c*/ 	.word	0x00000000


	//----- nvinfo : EIATTR_REGCOUNT
	.align		4
.L_59:
        /*0060*/ 	.byte	0x04, 0x2f
        /*0062*/ 	.short	(.L_61 - .L_60)
	.align		4
.L_60:
        /*0064*/ 	.word	index@(_ZN3cub18CUB_300001_SM_10006detail4scan20DeviceScanInitKernelINS0_13ScanTileStateIiLb1EEEEEvT_i)
        /*0068*/ 	.word	0x00000008


	//----- nvinfo : EIATTR_FRAME_SIZE
	.align		4
.L_61:
        /*006c*/ 	.byte	0x04, 0x11
        /*006e*/ 	.short	(.L_63 - .L_62)
	.align		4
.L_62:
        /*0070*/ 	.word	index@(_ZN3cub18CUB_300001_SM_10006detail4scan20DeviceScanInitKernelINS0_13ScanTileStateIiLb1EEEEEvT_i)
        /*0074*/ 	.word	0x00000000


	//----- nvinfo : EIATTR_REGCOUNT
	.align		4
.L_63:
        /*0078*/ 	.byte	0x04, 0x2f
        /*007a*/ 	.short	(.L_65 - .L_64)
	.align		4
.L_64:
        /*007c*/ 	.word	index@(_ZN3cub18CUB_300001_SM_10006detail4scan16DeviceScanKernelINS2_10policy_hubIiiijN4cuda3std3__44plusIvEEE10Policy1000EN6thrust24THRUST_300001_SM_1000_NS6detail15normal_iteratorINSD_10device_ptrIiEEEESI_NS0_13ScanTileStateIiLb1EEES9_NS0_8NullTypeEjiLb0ESL_EEvT0_T1_T2_iT3_T4_T5_)
        /*0080*/ 	.word	0x00000038


	//----- nvinfo : EIATTR_FRAME_SIZE
	.align		4
.L_65:
        /*0084*/ 	.byte	0x04, 0x11
        /*0086*/ 	.short	(.L_67 - .L_66)
	.align		4
.L_66:
        /*0088*/ 	.word	index@(_ZN3cub18CUB_300001_SM_10006detail4scan16DeviceScanKernelINS2_10policy_hubIiiijN4cuda3std3__44plusIvEEE10Policy1000EN6thrust24THRUST_300001_SM_1000_NS6detail15normal_iteratorINSD_10device_ptrIiEEEESI_NS0_13ScanTileStateIiLb1EEES9_NS0_8NullTypeEjiLb0ESL_EEvT0_T1_T2_iT3_T4_T5_)
        /*008c*/ 	.word	0x00000000


	//----- nvinfo : EIATTR_REGCOUNT
	.align		4
.L_67:
        /*0090*/ 	.byte	0x04, 0x2f
        /*0092*/ 	.short	(.L_69 - .L_68)
	.align		4
.L_68:
        /*0094*/ 	.word	index@(_ZN3cub18CUB_300001_SM_10006detail4scan16DeviceScanKernelINS2_10policy_hubIiiimN4cuda3std3__44plusIvEEE10Policy1000EN6thrust24THRUST_300001_SM_1000_NS6detail15normal_iteratorINSD_10device_ptrIiEEEESI_NS0_13ScanTileStateIiLb1EEES9_NS0_8NullTypeEmiLb0ESL_EEvT0_T1_T2_iT3_T4_T5_)
        /*0098*/ 	.word	0x00000030


	//----- nvinfo : EIATTR_FRAME_SIZE
	.align		4
.L_69:
        /*009c*/ 	.byte	0x04, 0x11
        /*009e*/ 	.short	(.L_71 - .L_70)
	.align		4
.L_70:
        /*00a0*/ 	.word	index@(_ZN3cub18CUB_300001_SM_10006detail4scan16DeviceScanKernelINS2_10policy_hubIiiimN4cuda3std3__44plusIvEEE10Policy1000EN6thrust24THRUST_300001_SM_1000_NS6detail15normal_iteratorINSD_10device_ptrIiEEEESI_NS0_13ScanTileStateIiLb1EEES9_NS0_8NullTypeEmiLb0ESL_EEvT0_T1_T2_iT3_T4_T5_)
        /*00a4*/ 	.word	0x00000000


	//----- nvinfo : EIATTR_MIN_STACK_SIZE
	.align		4
.L_71:
        /*00a8*/ 	.byte	0x04, 0x12
        /*00aa*/ 	.short	(.L_73 - .L_72)
	.align		4
.L_72:
        /*00ac*/ 	.word	index@(_ZN3cub18CUB_300001_SM_10006detail4scan16DeviceScanKernelINS2_10policy_hubIiiimN4cuda3std3__44plusIvEEE10Policy1000EN6thrust24THRUST_300001_SM_1000_NS6detail15normal_iteratorINSD_10device_ptrIiEEEESI_NS0_13ScanTileStateIiLb1EEES9_NS0_8NullTypeEmiLb0ESL_EEvT0_T1_T2_iT3_T4_T5_)
        /*00b0*/ 	.word	0x00000000


	//----- nvinfo : EIATTR_MIN_STACK_SIZE
	.align		4
.L_73:
        /*00b4*/ 	.byte	0x04, 0x12
        /*00b6*/ 	.short	(.L_75 - .L_74)
	.align		4
.L_74:
        /*00b8*/ 	.word	index@(_ZN3cub18CUB_300001_SM_10006detail4scan16DeviceScanKernelINS2_10policy_hubIiiijN4cuda3std3__44plusIvEEE10Policy1000EN6thrust24THRUST_300001_SM_1000_NS6detail15normal_iteratorINSD_10device_ptrIiEEEESI_NS0_13ScanTileStateIiLb1EEES9_NS0_8NullTypeEjiLb0ESL_EEvT0_T1_T2_iT3_T4_T5_)
        /*00bc*/ 	.word	0x00000000


	//----- nvinfo : EIATTR_MIN_STACK_SIZE
	.align		4
.L_75:
        /*00c0*/ 	.byte	0x04, 0x12
        /*00c2*/ 	.short	(.L_77 - .L_76)
	.align		4
.L_76:
        /*00c4*/ 	.word	index@(_ZN3cub18CUB_300001_SM_10006detail4scan20DeviceScanInitKernelINS0_13ScanTileStateIiLb1EEEEEvT_i)
        /*00c8*/ 	.word	0x00000000


	//----- nvinfo : EIATTR_MIN_STACK_SIZE
	.align		4
.L_77:
        /*00cc*/ 	.byte	0x04, 0x12
        /*00ce*/ 	.short	(.L_79 - .L_78)
	.align		4
.L_78:
        /*00d0*/ 	.word	index@(_ZN3cub18CUB_300001_SM_10006detail8for_each13static_kernelINS2_12policy_hub_t12policy_500_tEmN6thrust24THRUST_300001_SM_1000_NS8cuda_cub20__uninitialized_fill7functorINS7_10device_ptrIiEEiEEEEvT0_T1_)
        /*00d4*/ 	.word	0x00000000


	//----- nvinfo : EIATTR_MIN_STACK_SIZE
	.align		4
.L_79:
        /*00d8*/ 	.byte	0x04, 0x12
        /*00da*/ 	.short	(.L_81 - .L_80)
	.align		4
.L_80:
        /*00dc*/ 	.word	index@(_ZN3cub18CUB_300001_SM_10006detail11EmptyKernelIvEEvv)
        /*00e0*/ 	.word	0x00000000


	//----- nvinfo : EIATTR_MIN_STACK_SIZE
	.align		4
.L_81:
        /*00e4*/ 	.byte	0x04, 0x12
        /*00e6*/ 	.short	(.L_83 - .L_82)
	.align		4
.L_82:
        /*00e8*/ 	.word	index@(_Z20kernel_scan_x_columnPiPKiS1_S1_j)
        /*00ec*/ 	.word	0x00000000


	//----- nvinfo : EIATTR_MIN_STACK_SIZE
	.align		4
.L_83:
        /*00f0*/ 	.byte	0x04, 0x12
        /*00f2*/ 	.short	(.L_85 - .L_84)
	.align		4
.L_84:
        /*00f4*/ 	.word	index@(_Z30kernel_expression_evaluation_1PiPKiS1_S1_S1_)
        /*00f8*/ 	.word	0x00000020
.L_85:


//--------------------- .nv.compat                --------------------------
	.section	.nv.compat,"",@"SHT_CUDA_COMPAT_INFO"
	.align	4
        /*0000*/ 	.byte	0x02, 0x09, 0x00, 0x00, 0x02, 0x02, 0x01, 0x00, 0x02, 0x05, 0x05, 0x00, 0x03, 0x07, 0x01, 0x01
        /*0010*/ 	.byte	0x02, 0x03, 0x00, 0x00, 0x02, 0x06, 0x01, 0x00, 0x04, 0x0b, 0x08, 0x00, 0x09, 0x00, 0x00, 0x00
        /*0020*/ 	.byte	0x00, 0x00, 0x00, 0x00


//--------------------- .nv.info._ZN3cub18CUB_300001_SM_10006detail4scan16DeviceScanKernelINS2_10policy_hubIiiimN4cuda3std3__44plusIvEEE10Policy1000EN6thrust24THRUST_300001_SM_1000_NS6detail15normal_iteratorINSD_10device_ptrIiEEEESI_NS0_13ScanTileStateIiLb1EEES9_NS0_8NullTypeEmiLb0ESL_EEvT0_T1_T2_iT3_T4_T5_ --------------------------
	.section	.nv.info._ZN3cub18CUB_300001_SM_10006detail4scan16DeviceScanKernelINS2_10policy_hubIiiimN4cuda3std3__44plusIvEEE10Policy1000EN6thrust24THRUST_300001_SM_1000_NS6detail15normal_iteratorINSD_10device_ptrIiEEEESI_NS0_13ScanTileStateIiLb1EEES9_NS0_8NullTypeEmiLb0ESL_EEvT0_T1_T2_iT3_T4_T5_,"",@"SHT_CUDA_INFO"
	.sectionflags	@""
	.align	4


	//----- nvinfo : EIATTR_CUDA_API_VERSION
	.align		4
        /*0000*/ 	.byte	0x04, 0x37
        /*0002*/ 	.short	(.L_87 - .L_86)
.L_86:
        /*0004*/ 	.word	0x00000082


	//----- nvinfo : EIATTR_KPARAM_INFO
	.align		4
.L_87:
        /*0008*/ 	.byte	0x04, 0x17
        /*000a*/ 	.short	(.L_89 - .L_88)
.L_88:
        /*000c*/ 	.word	0x00000000
        /*0010*/ 	.short	0x0006
        /*0012*/ 	.short	0x0020
        /*0014*/ 	.byte	0x00, 0xf0, 0x21, 0x00


	//----- nvinfo : EIATTR_KPARAM_INFO
	.align		4
.L_89:
        /*0018*/ 	.byte	0x04, 0x17
        /*001a*/ 	.short	(.L_91 - .L_90)
.L_90:
        /*001c*/ 	.word	0x00000000
        /*0020*/ 	.short	0x0005
        /*0022*/ 	.short	0x001d
        /*0024*/ 	.byte	0x00, 0xf0, 0x05, 0x00


	//----- nvinfo : EIATTR_KPARAM_INFO
	.align		4
.L_91:
        /*0028*/ 	.byte	0x04, 0x17
        /*002a*/ 	.short	(.L_93 - .L_92)
.L_92:
        /*002c*/ 	.word	0x00000000
        /*0030*/ 	.short	0x0004
        /*0032*/ 	.short	0x001c
        /*0034*/ 	.byte	0x00, 0xf0, 0x05, 0x00


	//----- nvinfo : EIATTR_KPARAM_INFO
	.align		4
.L_93:
        /*0038*/ 	.byte	0x04, 0x17
        /*003a*/ 	.short	(.L_95 - .L_94)
.L_94:
        /*003c*/ 	.word	0x00000000
        /*0040*/ 	.short	0x0003
        /*0042*/ 	.short	0x0018
        /*0044*/ 	.byte	0x00, 0xf0, 0x11, 0x00


	//----- nvinfo : EIATTR_KPARAM_INFO
	.align		4
.L_95:
        /*0048*/ 	.byte	0x04, 0x17
        /*004a*/ 	.short	(.L_97 - .L_96)
.L_96:
        /*004c*/ 	.word	0x00000000
        /*0050*/ 	.short	0x0002
        /*0052*/ 	.short	0x0010
        /*0054*/ 	.byte	0x00, 0xf0, 0x21, 0x00


	//----- nvinfo : EIATTR_KPARAM_INFO
	.align		4
.L_97:
        /*0058*/ 	.byte	0x04, 0x17
        /*005a*/ 	.short	(.L_99 - .L_98)
.L_98:
        /*005c*/ 	.word	0x00000000
        /*0060*/ 	.short	0x0001
        /*0062*/ 	.short	0x0008
        /*0064*/ 	.byte	0x00, 0xf0, 0x21, 0x00


	//----- nvinfo : EIATTR_KPARAM_INFO
	.align		4
.L_99:
        /*0068*/ 	.byte	0x04, 0x17
        /*006a*/ 	.short	(.L_101 - .L_100)
.L_100:
        /*006c*/ 	.word	0x00000000
        /*0070*/ 	.short	0x0000
        /*0072*/ 	.short	0x0000
        /*0074*/ 	.byte	0x00, 0xf0, 0x21, 0x00


	//----- nvinfo : EIATTR_SPARSE_MMA_MASK
	.align		4
.L_101:
        /*0078*/ 	.byte	0x03, 0x50
        /*007a*/ 	.short	0x0000


	//----- nvinfo : EIATTR_MAXREG_COUNT
	.align		4
        /*007c*/ 	.byte	0x03, 0x1b
        /*007e*/ 	.short	0x0080


	//----- nvinfo : EIATTR_NUM_BARRIERS
	.align		4
        /*0080*/ 	.byte	0x02, 0x4c
        /*0082*/ 	.byte	0x01
	.zero		1


	//----- nvinfo : EIATTR_MERCURY_ISA_VERSION
	.align		4
        /*0084*/ 	.byte	0x03, 0x5f
        /*0086*/ 	.short	0x0101


	//----- nvinfo : EIATTR_COOP_GROUP_MASK_REGIDS
	.align		4
        /*0088*/ 	.byte	0x04, 0x29
        /*008a*/ 	.short	(.L_103 - .L_102)


	//   ....[0]....
.L_102:
        /*008c*/ 	.word	0xffffffff


	//   ....[1]....
        /*0090*/ 	.word	0xffffffff


	//   ....[2]....
        /*0094*/ 	.word	0xffffffff


	//   ....[3]....
        /*0098*/ 	.word	0xffffffff


	//   ....[4]....
        /*009c*/ 	.word	0xffffffff


	//   ....[5]....
        /*00a0*/ 	.word	0xffffffff


	//   ....[6]....
        /*00a4*/ 	.word	0xffffffff


	//   ....[7]....
        /*00a8*/ 	.word	0xffffffff


	//   ....[8]....
        /*00ac*/ 	.word	0xffffffff


	//   ....[9]....
        /*00b0*/ 	.word	0xffffffff


	//   ....[10]....
        /*00b4*/ 	.word	0xffffffff


	//   ....[11]....
        /*00b8*/ 	.word	0xffffffff


	//   ....[12]....
        /*00bc*/ 	.word	0xffffffff


	//   ....[13]....
        /*00c0*/ 	.word	0xffffffff


	//   ....[14]....
        /*00c4*/ 	.word	0xffffffff


	//   ....[15]....
        /*00c8*/ 	.word	0xffffffff


	//   ....[16]....
        /*00cc*/ 	.word	0xffffffff


	//   ....[17]....
        /*00d0*/ 	.word	0xffffffff


	//   ....[18]....
        /*00d4*/ 	.word	0xffffffff


	//   ....[19]....
        /*00d8*/ 	.word	0xffffffff


	//   ....[20]....
        /*00dc*/ 	.word	0xffffffff


	//   ....[21]....
        /*00e0*/ 	.word	0xffffffff


	//   ....[22]....
        /*00e4*/ 	.word	0xffffffff


	//   ....[23]....
        /*00e8*/ 	.word	0xffffffff


	//   ....[24]....
        /*00ec*/ 	.word	0xffffffff


	//   ....[25]....
        /*00f0*/ 	.word	0xffffffff


	//   ....[26]....
        /*00f4*/ 	.word	0xffffffff


	//   ....[27]....
        /*00f8*/ 	.word	0xffffffff


	//   ....[28]....
        /*00fc*/ 	.word	0xffffffff


	//   ....[29]....
        /*0100*/ 	.word	0xffffffff


	//   ....[30]....
        /*0104*/ 	.word	0xffffffff


	//   ....[31]....
        /*0108*/ 	.word	0xffffffff


	//   ....[32]....
        /*010c*/ 	.word	0xffffffff


	//   ....[33]....
        /*0110*/ 	.word	0xffffffff


	//   ....[34]....
        /*0114*/ 	.word	0xffffffff


	//   ....[35]....
        /*0118*/ 	.word	0xffffffff


	//   ....[36]....
        /*011c*/ 	.word	0xffffffff


	//   ....[37]....
        /*0120*/ 	.word	0xffffffff


	//   ....[38]....
        /*0124*/ 	.word	0xffffffff


	//   ....[39]....
        /*0128*/ 	.word	0xffffffff


	//   ....[40]....
        /*012c*/ 	.word	0xffffffff


	//   ....[41]....
        /*0130*/ 	.word	0xffffffff


	//   ....[42]....
        /*0134*/ 	.word	0xffffffff


	//   ....[43]....
        /*0138*/ 	.word	0xffffffff


	//   ....[44]....
        /*013c*/ 	.word	0xffffffff


	//   ....[45]....
        /*0140*/ 	.word	0xffffffff


	//   ....[46]....
        /*0144*/ 	.word	0xffffffff


	//   ....[47]....
        /*0148*/ 	.word	0xffffffff


	//   ....[48]....
        /*014c*/ 	.word	0xffffffff


	//   ....[49]....
        /*0150*/ 	.word	0xffffffff


	//   ....[50]....
        /*0154*/ 	.word	0xffffffff


	//   ....[51]....
        /*0158*/ 	.word	0xffffffff


	//   ....[52]....
        /*015c*/ 	.word	0xffffffff


	//   ....[53]....
        /*0160*/ 	.word	0xffffffff


	//   ....[54]....
        /*0164*/ 	.word	0xffffffff


	//   ....[55]....
        /*0168*/ 	.word	0xffffffff


	//   ....[56]....
        /*016c*/ 	.word	0xffffffff


	//   ....[57]....
        /*0170*/ 	.word	0xffffffff


	//   ....[58]....
        /*0174*/ 	.word	0xffffffff


	//   ....[59]....
        /*0178*/ 	.word	0xffffffff


	//   ....[60]....
        /*017c*/ 	.word	0x05000008


	//   ....[61]....
        /*0180*/ 	.word	0x05000008


	//   ....[62]....
        /*0184*/ 	.word	0x05000008


	//   ....[63]....
        /*0188*/ 	.word	0x05000008


	//   ....[64]....
        /*018c*/ 	.word	0x05000008


	//   ....[65]....
        /*0190*/ 	.word	0x05000008


	//   ....[66]....
        /*0194*/ 	.word	0x05000008


	//   ....[67]....
        /*0198*/ 	.word	0x05000008


	//   ....[68]....
        /*019c*/ 	.word	0x05000008


	//   ....[69]....
        /*01a0*/ 	.word	0x05000008


	//   ....[70]....
        /*01a4*/ 	.word	0x05000008


	//   ....[71]....
        /*01a8*/ 	.word	0x05000008


	//   ....[72]....
        /*01ac*/ 	.word	0x05000008


	//   ....[73]....
        /*01b0*/ 	.word	0x05000008


	//   ....[74]....
        /*01b4*/ 	.word	0x05000008


	//   ....[75]....
        /*01b8*/ 	.word	0x05000008


	//   ....[76]....
        /*01bc*/ 	.word	0x05000008


	//   ....[77]....
        /*01c0*/ 	.word	0x05000008


	//   ....[78]....
        /*01c4*/ 	.word	0x05000008


	//   ....[79]....
        /*01c8*/ 	.word	0x05000008


	//   ....[80]....
        /*01cc*/ 	.word	0x05000008


	//   ....[81]....
        /*01d0*/ 	.word	0x05000008


	//   ....[82]....
        /*01d4*/ 	.word	0x05000008


	//   ....[83]....
        /*01d8*/ 	.word	0x05000008


	//   ....[84]....
        /*01dc*/ 	.word	0x05000008


	//   ....[85]....
        /*01e0*/ 	.word	0x05000008


	//   ....[86]....
        /*01e4*/ 	.word	0x05000008


	//   ....[87]....
        /*01e8*/ 	.word	0x05000008


	//   ....[88]....
        /*01ec*/ 	.word	0x05000008


	//   ....[89]....
        /*01f0*/ 	.word	0x05000008


	//   ....[90]....
        /*01f4*/ 	.word	0x05000008


	//   ....[91]....
        /*01f8*/ 	.word	0x05000008


	//   ....[92]....
        /*01fc*/ 	.word	0x05000008


	//   ....[93]....
        /*0200*/ 	.word	0x05000008


	//   ....[94]....
        /*0204*/ 	.word	0x05000008


	//   ....[95]....
        /*0208*/ 	.word	0x05000008


	//----- nvinfo : EIATTR_COOP_GROUP_INSTR_OFFSETS
	.align		4
.L_103:
        /*020c*/ 	.byte	0x04, 0x28
        /*020e*/ 	.short	(.L_105 - .L_104)


	//   ....[0]....
.L_104:
        /*0210*/ 	.word	0x00000470


	//   ....[1]....
        /*0214*/ 	.word	0x000006a0


	//   ....[2]....
        /*0218*/ 	.word	0x000006c0


	//   ....[3]....
        /*021c*/ 	.word	0x000006e0


	//   ....[4]....
        /*0220*/ 	.word	0x00000700


	//   ....[5]....
        /*0224*/ 	.word	0x00000720


	//   ....[6]....
        /*0228*/ 	.word	0x00000b20


	//   ....[7]....
        /*022c*/ 	.word	0x00000b40


	//   ....[8]....
        /*0230*/ 	.word	0x00000b60


	//   ....[9]....
        /*0234*/ 	.word	0x00000b80


	//   ....[10]....
        /*0238*/ 	.word	0x00000ba0


	//   ....[11]....
        /*023c*/ 	.word	0x00000fa0


	//   ....[12]....
        /*0240*/ 	.word	0x00001030


	//   ....[13]....
        /*0244*/ 	.word	0x00001090


	//   ....[14]....
        /*0248*/ 	.word	0x00001130


	//   ....[15]....
        /*024c*/ 	.word	0x00001190


	//   ....[16]....
        /*0250*/ 	.word	0x000011d0


	//   ....[17]....
        /*0254*/ 	.word	0x00001220


	//   ....[18]....
        /*0258*/ 	.word	0x00001270


	//   ....[19]....
        /*025c*/ 	.word	0x00001280


	//   ....[20]....
        /*0260*/ 	.word	0x00001360


	//   ....[21]....
        /*0264*/ 	.word	0x000013f0


	//   ....[22]....
        /*0268*/ 	.word	0x00001440


	//   ....[23]....
        /*026c*/ 	.word	0x000014a0


	//   ....[24]....
        /*0270*/ 	.word	0x00001500


	//   ....[25]....
        /*0274*/ 	.word	0x00001540


	//   ....[26]....
        /*0278*/ 	.word	0x00001580


	//   ....[27]....
        /*027c*/ 	.word	0x000015c0


	//   ....[28]....
        /*0280*/ 	.word	0x000015d0


	//   ....[29]....
        /*0284*/ 	.word	0x00001a50


	//   ....[30]....
        /*0288*/ 	.word	0x00002410


	//   ....[31]....
        /*028c*/ 	.word	0x00002640


	//   ....[32]....
        /*0290*/ 	.word	0x00002660


	//   ....[33]....
        /*0294*/ 	.word	0x00002680


	//   ....[34]....
        /*0298*/ 	.word	0x000026a0


	//   ....[35]....
        /*029c*/ 	.word	0x000026c0


	//   ....[36]....
        /*02a0*/ 	.word	0x00002a50


	//   ....[37]....
        /*02a4*/ 	.word	0x00002a70


	//   ....[38]....
        /*02a8*/ 	.word	0x00002a90


	//   ....[39]....
        /*02ac*/ 	.word	0x00002ab0


	//   ....[40]....
        /*02b0*/ 	.word	0x00002ad0


	//   ....[41]....
        /*02b4*/ 	.word	0x00002ed0


	//   ....[42]....
        /*02b8*/ 	.word	0x00002f60


	//   ....[43]....
        /*02bc*/ 	.word	0x00002fc0


	//   ....[44]....
        /*02c0*/ 	.word	0x00003030


	//   ....[45]....
        /*02c4*/ 	.word	0x00003090


	//   ....[46]....
        /*02c8*/ 	.word	0x000030f0


	//   ....[47]....
        /*02cc*/ 	.word	0x00003140


	//   ....[48]....
        /*02d0*/ 	.word	0x000031a0


	//   ....[49]....
        /*02d4*/ 	.word	0x000031b0


	//   ....[50]....
        /*02d8*/ 	.word	0x00003290


	//   ....[51]....
        /*02dc*/ 	.word	0x00003320


	//   ....[52]....
        /*02e0*/ 	.word	0x00003370


	//   ....[53]....
        /*02e4*/ 	.word	0x000033e0


	//   ....[54]....
        /*02e8*/ 	.word	0x00003440


	//   ....[55]....
        /*02ec*/ 	.word	0x00003490


	//   ....[56]....
        /*02f0*/ 	.word	0x000034f0


	//   ....[57]....
        /*02f4*/ 	.word	0x00003530


	//   ....[58]....
        /*02f8*/ 	.word	0x00003540


	//   ....[59]....
        /*02fc*/ 	.word	0x000039a0


	//   ....[60]....
        /*0300*/ 	.word	0x00003f50


	//   ....[61]....
        /*0304*/ 	.word	0x00003fd0


	//   ....[62]....
        /*0308*/ 	.word	0x00004070


	//   ....[63]....
        /*030c*/ 	.word	0x00004160


	//   ....[64]....
        /*0310*/ 	.word	0x000041e0


	//   ....[65]....
        /*0314*/ 	.word	0x00004260


	//   ....[66]....
        /*0318*/ 	.word	0x000042e0


	//   ....[67]....
        /*031c*/ 	.word	0x00004360


	//   ....[68]....
        /*0320*/ 	.word	0x00004400


	//   ....[69]....
        /*0324*/ 	.word	0x00004470


	//   ....[70]....
        /*0328*/ 	.word	0x000044f0


	//   ....[71]....
        /*032c*/ 	.word	0x00004570


	//   ....[72]....
        /*0330*/ 	.word	0x00004620


	//   ....[73]....
        /*0334*/ 	.word	0x000046a0


	//   ....[74]....
        /*0338*/ 	.word	0x00004710


	//   ....[75]....
        /*033c*/ 	.word	0x00004780


	//   ....[76]....
        /*0340*/ 	.word	0x000047f0


	//   ....[77]....
        /*0344*/ 	.word	0x00004850


	//   ....[78]....
        /*0348*/ 	.word	0x000048c0


	//   ....[79]....
        /*034c*/ 	.word	0x00004940


	//   ....[80]....
        /*0350*/ 	.word	0x000049e0


	//   ....[81]....
        /*0354*/ 	.word	0x00004ab0


	//   ....[82]....
        /*0358*/ 	.word	0x00004b30


	//   ....[83]....
        /*035c*/ 	.word	0x00004bd0


	//   ....[84]....
        /*0360*/ 	.word	0x00004c60


	//   ....[85]....
        /*0364*/ 	.word	0x00004cd0


	//   ....[86]....
        /*0368*/ 	.word	0x00004d70


	//   ....[87]....
        /*036c*/ 	.word	0x00004de0


	//   ....[88]....
        /*0370*/ 	.word	0x00004e60


	//   ....[89]....
        /*0374*/ 	.word	0x00004ee0


	//   ....[90]....
        /*0378*/ 	.word	0x00004f90


	//   ....[91]....
        /*037c*/ 	.word	0x00005030


	//   ....[92]....
        /*0380*/ 	.word	0x000050c0


	//   ....[93]....
        /*0384*/ 	.word	0x00005160


	//   ....[94]....
        /*0388*/ 	.word	0x000051e0


	//   ....[95]....
        /*038c*/ 	.word	0x00005240


	//----- nvinfo : EIATTR_VRC_CTA_INIT_COUNT
	.align		4
.L_105:
        /*0390*/ 	.byte	0x02, 0x4a
	.zero		1
	.zero		1


	//----- nvinfo : EIATTR_EXIT_INSTR_OFFSETS
	.align		4
        /*0394*/ 	.byte	0x04, 0x1c
        /*0396*/ 	.short	(.L_107 - .L_106)


	//   ....[0]....
.L_106:
        /*0398*/ 	.word	0x00001cc0


	//   ....[1]....
        /*039c*/ 	.word	0x00001cf0


	//   ....[2]....
        /*03a0*/ 	.word	0x00003ee0


	//   ....[3]....
        /*03a4*/ 	.word	0x00003f00


	//----- nvinfo : EIATTR_MAX_THREADS
	.align		4
.L_107:
        /*03a8*/ 	.byte	0x04, 0x05
        /*03aa*/ 	.short	(.L_109 - .L_108)
.L_108:
        /*03ac*/ 	.word	0x000001a0
        /*03b0*/ 	.word	0x00000001
        /*03b4*/ 	.word	0x00000001


	//----- nvinfo : EIATTR_CRS_STACK_SIZE
	.align		4
.L_109:
        /*03b8*/ 	.byte	0x04, 0x1e
        /*03ba*/ 	.short	(.L_111 - .L_110)
.L_110:
        /*03bc*/ 	.word	0x00000000


	//----- nvinfo : EIATTR_CBANK_PARAM_SIZE
	.align		4
.L_111:
        /*03c0*/ 	.byte	0x03, 0x19
        /*03c2*/ 	.short	0x0028


	//----- nvinfo : EIATTR_PARAM_CBANK
	.align		4
        /*03c4*/ 	.byte	0x04, 0x0a
        /*03c6*/ 	.short	(.L_113 - .L_112)
	.align		4
.L_112:
        /*03c8*/ 	.word	index@(.nv.constant0._ZN3cub18CUB_300001_SM_10006detail4scan16DeviceScanKernelINS2_10policy_hubIiiimN4cuda3std3__44plusIvEEE10Policy1000EN6thrust24THRUST_300001_SM_1000_NS6detail15normal_iteratorINSD_10device_ptrIiEEEESI_NS0_13ScanTileStateIiLb1EEES9_NS0_8NullTypeEmiLb0ESL_EEvT0_T1_T2_iT3_T4_T5_)
        /*03cc*/ 	.short	0x0380
        /*03ce*/ 	.short	0x0028


	//----- nvinfo : EIATTR_SW_WAR
	.align		4
.L_113:
        /*03d0*/ 	.byte	0x04, 0x36
        /*03d2*/ 	.short	(.L_115 - .L_114)
.L_114:
        /*03d4*/ 	.word	0x00000008
.L_115:


//--------------------- .nv.info._ZN3cub18CUB_300001_SM_10006detail4scan16DeviceScanKernelINS2_10policy_hubIiiijN4cuda3std3__44plusIvEEE10Policy1000EN6thrust24THRUST_300001_SM_1000_NS6detail15normal_iteratorINSD_10device_ptrIiEEEESI_NS0_13ScanTileStateIiLb1EEES9_NS0_8NullTypeEjiLb0ESL_EEvT0_T1_T2_iT3_T4_T5_ --------------------------
	.section	.nv.info._ZN3cub18CUB_300001_SM_10006detail4scan16DeviceScanKernelINS2_10policy_hubIiiijN4cuda3std3__44plusIvEEE10Policy1000EN6thrust24THRUST_300001_SM_1000_NS6detail15normal_iteratorINSD_10device_ptrIiEEEESI_NS0_13ScanTileStateIiLb1EEES9_NS0_8NullTypeEjiLb0ESL_EEvT0_T1_T2_iT3_T4_T5_,"",@"SHT_CUDA_INFO"
	.sectionflags	@""
	.align	4


	//----- nvinfo : EIATTR_CUDA_API_VERSION
	.align		4
        /*0000*/ 	.byte	0x04, 0x37
        /*0002*/ 	.short	(.L_117 - .L_116)
.L_116:
        /*0004*/ 	.word	0x00000082


	//----- nvinfo : EIATTR_KPARAM_INFO
	.align		4
.L_117:
        /*0008*/ 	.byte	0x04, 0x17
        /*000a*/ 	.short	(.L_119 - .L_118)
.L_118:
        /*000c*/ 	.word	0x00000000
        /*0010*/ 	.short	0x0006
        /*0012*/ 	.short	0x0020
        /*0014*/ 	.byte	0x00, 0xf0, 0x11, 0x00


	//----- nvinfo : EIATTR_KPARAM_INFO
	.align		4
.L_119:
        /*0018*/ 	.byte	0x04, 0x17
        /*001a*/ 	.short	(.L_121 - .L_120)
.L_120:
        /*001c*/ 	.word	0x00000000
        /*0020*/ 	.short	0x0005
        /*0022*/ 	.short	0x001d
        /*0024*/ 	.byte	0x00, 0xf0, 0x05, 0x00


	//----- nvinfo : EIATTR_KPARAM_INFO
	.align		4
.L_121:
        /*0028*/ 	.byte	0x04, 0x17
        /*002a*/ 	.short	(.L_123 - .L_122)
.L_122:
        /*002c*/ 	.word	0x00000000
        /*0030*/ 	.short	0x0004
        /*0032*/ 	.short	0x001c
        /*0034*/ 	.byte	0x00, 0xf0, 0x05, 0x00


	//----- nvinfo : EIATTR_KPARAM_INFO
	.align		4
.L_123:
        /*0038*/ 	.byte	0x04, 0x17
        /*003a*/ 	.short	(.L_125 - .L_124)
.L_124:
        /*003c*/ 	.word	0x00000000
        /*0040*/ 	.short	0x0003
        /*0042*/ 	.short	0x0018
        /*0044*/ 	.byte	0x00, 0xf0, 0x11, 0x00


	//----- nvinfo : EIATTR_KPARAM_INFO
	.align		4
.L_125:
        /*0048*/ 	.byte	0x04, 0x17
        /*004a*/ 	.short	(.L_127 - .L_126)
.L_126:
        /*004c*/ 	.word	0x00000000
        /*0050*/ 	.short	0x0002
        /*0052*/ 	.short	0x0010
        /*0054*/ 	.byte	0x00, 0xf0, 0x21, 0x00


	//----- nvinfo : EIATTR_KPARAM_INFO
	.align		4
.L_127:
        /*0058*/ 	.byte	0x04, 0x17
        /*005a*/ 	.short	(.L_129 - .L_128)
.L_128:
        /*005c*/ 	.word	0x00000000
        /*0060*/ 	.short	0x0001
        /*0062*/ 	.short	0x0008
        /*0064*/ 	.byte	0x00, 0xf0, 0x21, 0x00


	//----- nvinfo : EIATTR_KPARAM_INFO
	.align		4
.L_129:
        /*0068*/ 	.byte	0x04, 0x17
        /*006a*/ 	.short	(.L_131 - .L_130)
.L_130:
        /*006c*/ 	.word	0x00000000
        /*0070*/ 	.short	0x0000
        /*0072*/ 	.short	0x0000
        /*0074*/ 	.byte	0x00, 0xf0, 0x21, 0x00


	//----- nvinfo : EIATTR_SPARSE_MMA_MASK
	.align		4
.L_131:
        /*0078*/ 	.byte	0x03, 0x50
        /*007a*/ 	.short	0x0000


	//----- nvinfo : EIATTR_MAXREG_COUNT
	.align		4
        /*007c*/ 	.byte	0x03, 0x1b
        /*007e*/ 	.short	0x00a8


	//----- nvinfo : EIATTR_NUM_BARRIERS
	.align		4
        /*0080*/ 	.byte	0x02, 0x4c
        /*0082*/ 	.byte	0x01
	.zero		1


	//----- nvinfo : EIATTR_MERCURY_ISA_VERSION
	.align		4
        /*0084*/ 	.byte	0x03, 0x5f
        /*0086*/ 	.short	0x0101


	//----- nvinfo : EIATTR_UNUSED_LOAD_BYTE_OFFSET
	.align		4
        /*0088*/ 	.byte	0x04, 0x44
        /*008a*/ 	.short	(.L_133 - .L_132)


	//   ....[0]....
.L_132:
        /*008c*/ 	.word	0x00002a20
        /*0090*/ 	.word	0x00000fff


	//----- nvinfo : EIATTR_COOP_GROUP_MASK_REGIDS
	.align		4
.L_133:
        /*0094*/ 	.byte	0x04, 0x29
        /*0096*/ 	.short	(.L_135 - .L_134)


	//   ....[0]....
.L_134:
        /*0098*/ 	.word	0xffffffff


	//   ....[1]....
        /*009c*/ 	.word	0xffffffff


	//   ....[2]....
        /*00a0*/ 	.word	0xffffffff


	//   ....[3]....
        /*00a4*/ 	.word	0xffffffff


	//   ....[4]....
        /*00a8*/ 	.word	0xffffffff


	//   ....[5]....
        /*00ac*/ 	.word	0xffffffff


	//   ....[6]....
        /*00b0*/ 	.word	0xffffffff


	//   ....[7]....
        /*00b4*/ 	.word	0xffffffff


	//   ....[8]....
        /*00b8*/ 	.word	0xffffffff


	//   ....[9]....
        /*00bc*/ 	.word	0xffffffff


	//   ....[10]....
        /*00c0*/ 	.word	0xffffffff


	//   ....[11]....
        /*00c4*/ 	.word	0xffffffff


	//   ....[12]....
        /*00c8*/ 	.word	0xffffffff


	//   ....[13]....
        /*00cc*/ 	.word	0xffffffff


	//   ....[14]....
        /*00d0*/ 	.word	0xffffffff


	//   ....[15]....
        /*00d4*/ 	.word	0xffffffff


	//   ....[16]....
        /*00d8*/ 	.word	0xffffffff


	//   ....[17]....
        /*00dc*/ 	.word	0xffffffff


	//   ....[18]....
        /*00e0*/ 	.word	0xffffffff


	//   ....[19]....
        /*00e4*/ 	.word	0xffffffff


	//   ....[20]....
        /*00e8*/ 	.word	0xffffffff


	//   ....[21]....
        /*00ec*/ 	.word	0xffffffff


	//   ....[22]....
        /*00f0*/ 	.word	0xffffffff


	//   ....[23]....
        /*00f4*/ 	.word	0xffffffff


	//   ....[24]....
        /*00f8*/ 	.word	0xffffffff


	//   ....[25]....
        /*00fc*/ 	.word	0xffffffff


	//   ....[26]....
        /*0100*/ 	.word	0xffffffff


	//   ....[27]....
        /*0104*/ 	.word	0xffffffff


	//   ....[28]....
        /*0108*/ 	.word	0xffffffff


	//   ....[29]....
        /*010c*/ 	.word	0xffffffff


	//   ....[30]....
        /*0110*/ 	.word	0xffffffff


	//   ....[31]....
        /*0114*/ 	.word	0xffffffff


	//   ....[32]....
        /*0118*/ 	.word	0xffffffff


	//   ....[33]....
        /*011c*/ 	.word	0xffffffff


	//   ....[34]....
        /*0120*/ 	.word	0xffffffff


	//   ....[35]....
        /*0124*/ 	.word	0xffffffff


	//   ....[36]....
        /*0128*/ 	.word	0xffffffff


	//   ....[37]....
        /*012c*/ 	.word	0xffffffff


	//   ....[38]....
        /*0130*/ 	.word	0xffffffff


	//   ....[39]....
        /*0134*/ 	.word	0xffffffff


	//   ....[40]....
        /*0138*/ 	.word	0xffffffff


	//   ....[41]....
        /*013c*/ 	.word	0xffffffff


	//   ....[42]....
        /*0140*/ 	.word	0xffffffff


	//   ....[43]....
        /*0144*/ 	.word	0xffffffff


	//   ....[44]....
        /*0148*/ 	.word	0xffffffff


	//   ....[45]....
        /*014c*/ 	.word	0xffffffff


	//   ....[46]....
        /*0150*/ 	.word	0xffffffff


	//   ....[47]....
        /*0154*/ 	.word	0xffffffff


	//   ....[48]....
        /*0158*/ 	.word	0xffffffff


	//   ....[49]....
        /*015c*/ 	.word	0xffffffff


	//   ....[50]....
        /*0160*/ 	.word	0xffffffff


	//   ....[51]....
        /*0164*/ 	.word	0xffffffff


	//   ....[52]....
        /*0168*/ 	.word	0xffffffff


	//   ....[53]....
        /*016c*/ 	.word	0xffffffff


	//   ....[54]....
        /*0170*/ 	.word	0xffffffff


	//   ....[55]....
        /*0174*/ 	.word	0xffffffff


	//   ....[56]....
        /*0178*/ 	.word	0xffffffff


	//   ....[57]....
        /*017c*/ 	.word	0xffffffff


	//   ....[58]....
        /*0180*/ 	.word	0xffffffff


	//   ....[59]....
        /*0184*/ 	.word	0xffffffff


	//   ....[60]....
        /*0188*/ 	.word	0x05000015


	//   ....[61]....
        /*018c*/ 	.word	0x05000015


	//   ....[62]....
        /*0190*/ 	.word	0x05000015


	//   ....[63]....
        /*0194*/ 	.word	0x05000015


	//   ....[64]....
        /*0198*/ 	.word	0x05000015


	//   ....[65]....
        /*019c*/ 	.word	0x05000015


	//   ....[66]....
        /*01a0*/ 	.word	0x05000015


	//   ....[67]....
        /*01a4*/ 	.word	0x05000015


	//   ....[68]....
        /*01a8*/ 	.word	0x05000015


	//   ....[69]....
        /*01ac*/ 	.word	0x05000015


	//   ....[70]....
        /*01b0*/ 	.word	0x05000015


	//   ....[71]....
        /*01b4*/ 	.word	0x05000015


	//   ....[72]....
        /*01b8*/ 	.word	0x05000015


	//   ....[73]....
        /*01bc*/ 	.word	0x05000015


	//   ....[74]....
        /*01c0*/ 	.word	0x05000015


	//   ....[75]....
        /*01c4*/ 	.word	0x05000015


	//   ....[76]....
        /*01c8*/ 	.word	0x05000015


	//   ....[77]....
        /*01cc*/ 	.word	0x05000015


	//   ....[78]....
        /*01d0*/ 	.word	0x05000015


	//   ....[79]....
        /*01d4*/ 	.word	0x05000015


	//   ....[80]....
        /*01d8*/ 	.word	0x05000015


	//   ....[81]....
        /*01dc*/ 	.word	0x05000015


	//   ....[82]....
        /*01e0*/ 	.word	0x05000015


	//   ....[83]....
        /*01e4*/ 	.word	0x05000015


	//   ....[84]....
        /*01e8*/ 	.word	0x05000015


	//   ....[85]....
        /*01ec*/ 	.word	0x05000015


	//   ....[86]....
        /*01f0*/ 	.word	0x05000015


	//   ....[87]....
        /*01f4*/ 	.word	0x05000015


	//   ....[88]....
        /*01f8*/ 	.word	0x05000015


	//   ....[89]....
        /*01fc*/ 	.word	0x05000015


	//   ....[90]....
        /*0200*/ 	.word	0x05000015


	//   ....[91]....
        /*0204*/ 	.word	0x05000015


	//   ....[92]....
        /*0208*/ 	.word	0x05000015


	//   ....[93]....
        /*020c*/ 	.word	0x05000015


	//   ....[94]....
        /*0210*/ 	.word	0x05000015


	//   ....[95]....
        /*0214*/ 	.word	0x05000015


	//----- nvinfo : EIATTR_COOP_GROUP_INSTR_OFFSETS
	.align		4
.L_135:
        /*0218*/ 	.byte	0x04, 0x28
        /*021a*/ 	.short	(.L_137 - .L_136)


	//   ....[0]....
.L_136:
        /*021c*/ 	.word	0x000004b0


	//   ....[1]....
        /*0220*/ 	.word	0x00000680


	//   ....[2]....
        /*0224*/ 	.word	0x000006a0


	//   ....[3]....
        /*0228*/ 	.word	0x000006c0


	//   ....[4]....
        /*022c*/ 	.word	0x000006e0


	//   ....[5]....
        /*0230*/ 	.word	0x00000700


	//   ....[6]....
        /*0234*/ 	.word	0x00000ae0


	//   ....[7]....
        /*0238*/ 	.word	0x00000b00


	//   ....[8]....
        /*023c*/ 	.word	0x00000b20


	//   ....[9]....
        /*0240*/ 	.word	0x00000b40


	//   ....[10]....
        /*0244*/ 	.word	0x00000b60


	//   ....[11]....
        /*0248*/ 	.word	0x00000f10


	//   ....[12]....
        /*024c*/ 	.word	0x000010e0


	//   ....[13]....
        /*0250*/ 	.word	0x00001140


	//   ....[14]....
        /*0254*/ 	.word	0x000011d0


	//   ....[15]....
        /*0258*/ 	.word	0x00001230


	//   ....[16]....
        /*025c*/ 	.word	0x00001280


	//   ....[17]....
        /*0260*/ 	.word	0x000012e0


	//   ....[18]....
        /*0264*/ 	.word	0x00001320


	//   ....[19]....
        /*0268*/ 	.word	0x00001330


	//   ....[20]....
        /*026c*/ 	.word	0x000013f0


	//   ....[21]....
        /*0270*/ 	.word	0x000015c0


	//   ....[22]....
        /*0274*/ 	.word	0x00001610


	//   ....[23]....
        /*0278*/ 	.word	0x00001670


	//   ....[24]....
        /*027c*/ 	.word	0x000016d0


	//   ....[25]....
        /*0280*/ 	.word	0x00001710


	//   ....[26]....
        /*0284*/ 	.word	0x00001750


	//   ....[27]....
        /*0288*/ 	.word	0x00001790


	//   ....[28]....
        /*028c*/ 	.word	0x000017a0


	//   ....[29]....
        /*0290*/ 	.word	0x00001c60


	//   ....[30]....
        /*0294*/ 	.word	0x00002740


	//   ....[31]....
        /*0298*/ 	.word	0x00002910


	//   ....[32]....
        /*029c*/ 	.word	0x00002930


	//   ....[33]....
        /*02a0*/ 	.word	0x00002950


	//   ....[34]....
        /*02a4*/ 	.word	0x00002970


	//   ....[35]....
        /*02a8*/ 	.word	0x00002990


	//   ....[36]....
        /*02ac*/ 	.word	0x00002d10


	//   ....[37]....
        /*02b0*/ 	.word	0x00002d30


	//   ....[38]....
        /*02b4*/ 	.word	0x00002d50


	//   ....[39]....
        /*02b8*/ 	.word	0x00002d70


	//   ....[40]....
        /*02bc*/ 	.word	0x00002d90


	//   ....[41]....
        /*02c0*/ 	.word	0x00003140


	//   ....[42]....
        /*02c4*/ 	.word	0x00003310


	//   ....[43]....
        /*02c8*/ 	.word	0x00003370


	//   ....[44]....
        /*02cc*/ 	.word	0x000033e0


	//   ....[45]....
        /*02d0*/ 	.word	0x00003430


	//   ....[46]....
        /*02d4*/ 	.word	0x00003480


	//   ....[47]....
        /*02d8*/ 	.word	0x000034c0


	//   ....[48]....
        /*02dc*/ 	.word	0x00003530


	//   ....[49]....
        /*02e0*/ 	.word	0x00003540


	//   ....[50]....
        /*02e4*/ 	.word	0x00003620


	//   ....[51]....
        /*02e8*/ 	.word	0x000037f0


	//   ....[52]....
        /*02ec*/ 	.word	0x00003840


	//   ....[53]....
        /*02f0*/ 	.word	0x000038c0


	//   ....[54]....
        /*02f4*/ 	.word	0x00003910


	//   ....[55]....
        /*02f8*/ 	.word	0x00003960


	//   ....[56]....
        /*02fc*/ 	.word	0x000039c0


	//   ....[57]....
        /*0300*/ 	.word	0x00003a00


	//   ....[58]....
        /*0304*/ 	.word	0x00003a10


	//   ....[59]....
        /*0308*/ 	.word	0x00003eb0


	//   ....[60]....
        /*030c*/ 	.word	0x00004510


	//   ....[61]....
        /*0310*/ 	.word	0x00004590


	//   ....[62]....
        /*0314*/ 	.word	0x00004620


	//   ....[63]....
        /*0318*/ 	.word	0x00004720


	//   ....[64]....
        /*031c*/ 	.word	0x000047a0


	//   ....[65]....
        /*0320*/ 	.word	0x00004840


	//   ....[66]....
        /*0324*/ 	.word	0x000048c0


	//   ....[67]....
        /*0328*/ 	.word	0x00004950


	//   ....[68]....
        /*032c*/ 	.word	0x00004980


	//   ....[69]....
        /*0330*/ 	.word	0x00004a30


	//   ....[70]....
        /*0334*/ 	.word	0x00004ab0


	//   ....[71]....
        /*0338*/ 	.word	0x00004b30


	//   ....[72]....
        /*033c*/ 	.word	0x00004bf0


	//   ....[73]....
        /*0340*/ 	.word	0x00004c80


	//   ....[74]....
        /*0344*/ 	.word	0x00004d00


	//   ....[75]....
        /*0348*/ 	.word	0x00004d80


	//   ....[76]....
        /*034c*/ 	.word	0x00004e00


	//   ....[77]....
        /*0350*/ 	.word	0x00004e60


	//   ....[78]....
        /*0354*/ 	.word	0x00004ed0


	//   ....[79]....
        /*0358*/ 	.word	0x00004f50


	//   ....[80]....
        /*035c*/ 	.word	0x00004fe0


	//   ....[81]....
        /*0360*/ 	.word	0x000050b0


	//   ....[82]....
        /*0364*/ 	.word	0x00005140


	//   ....[83]....
        /*0368*/ 	.word	0x000051d0


	//   ....[84]....
        /*036c*/ 	.word	0x00005260


	//   ....[85]....
        /*0370*/ 	.word	0x00005310


	//   ....[86]....
        /*0374*/ 	.word	0x00005340


	//   ....[87]....
        /*0378*/ 	.word	0x000053f0


	//   ....[88]....
        /*037c*/ 	.word	0x00005470


	//   ....[89]....
        /*0380*/ 	.word	0x000054f0


	//   ....[90]....
        /*0384*/ 	.word	0x000055b0


	//   ....[91]....
        /*0388*/ 	.word	0x00005650


	//   ....[92]....
        /*038c*/ 	.word	0x000056f0


	//   ....[93]....
        /*0390*/ 	.word	0x00005780


	//   ....[94]....
        /*0394*/ 	.word	0x00005800


	//   ....[95]....
        /*0398*/ 	.word	0x00005860


	//----- nvinfo : EIATTR_VRC_CTA_INIT_COUNT
	.align		4
.L_137:
        /*039c*/ 	.byte	0x02, 0x4a
	.zero		1
	.zero		1


	//----- nvinfo : EIATTR_EXIT_INSTR_OFFSETS
	.align		4
        /*03a0*/ 	.byte	0x04, 0x1c
        /*03a2*/ 	.short	(.L_139 - .L_138)


	//   ....[0]....
.L_138:
        /*03a4*/ 	.word	0x00001f30


	//   ....[1]....
        /*03a8*/ 	.word	0x00001f50


	//   ....[2]....
        /*03ac*/ 	.word	0x000044a0


	//   ....[3]....
        /*03b0*/ 	.word	0x000044c0


	//----- nvinfo : EIATTR_MAX_THREADS
	.align		4
.L_139:
        /*03b4*/ 	.byte	0x04, 0x05
        /*03b6*/ 	.short	(.L_141 - .L_140)
.L_140:
        /*03b8*/ 	.word	0x00000180
        /*03bc*/ 	.word	0x00000001
        /*03c0*/ 	.word	0x00000001


	//----- nvinfo : EIATTR_CRS_STACK_SIZE
	.align		4
.L_141:
        /*03c4*/ 	.byte	0x04, 0x1e
        /*03c6*/ 	.short	(.L_143 - .L_142)
.L_142:
        /*03c8*/ 	.word	0x00000000


	//----- nvinfo : EIATTR_CBANK_PARAM_SIZE
	.align		4
.L_143:
        /*03cc*/ 	.byte	0x03, 0x19
        /*03ce*/ 	.short	0x0024


	//----- nvinfo : EIATTR_PARAM_CBANK
	.align		4
        /*03d0*/ 	.byte	0x04, 0x0a
        /*03d2*/ 	.short	(.L_145 - .L_144)
	.align		4
.L_144:
        /*03d4*/ 	.word	index@(.nv.constant0._ZN3cub18CUB_300001_SM_10006detail4scan16DeviceScanKernelINS2_10policy_hubIiiijN4cuda3std3__44plusIvEEE10Policy1000EN6thrust24THRUST_300001_SM_1000_NS6detail15normal_iteratorINSD_10device_ptrIiEEEESI_NS0_13ScanTileStateIiLb1EEES9_NS0_8NullTypeEjiLb0ESL_EEvT0_T1_T2_iT3_T4_T5_)
        /*03d8*/ 	.short	0x0380
        /*03da*/ 	.short	0x0024


	//----- nvinfo : EIATTR_SW_WAR
	.align		4
.L_145:
        /*03dc*/ 	.byte	0x04, 0x36
        /*03de*/ 	.short	(.L_147 - .L_146)
.L_146:
        /*03e0*/ 	.word	0x00000008
.L_147:


//--------------------- .nv.info._ZN3cub18CUB_300001_SM_10006detail4scan20DeviceScanInitKernelINS0_13ScanTileStateIiLb1EEEEEvT_i --------------------------
	.section	.nv.info._ZN3cub18CUB_300001_SM_10006detail4scan20DeviceScanInitKernelINS0_13ScanTileStateIiLb1EEEEEvT_i,"",@"SHT_CUDA_INFO"
	.sectionflags	@""
	.align	4


	//----- nvinfo : EIATTR_CUDA_API_VERSION
	.align		4
        /*0000*/ 	.byte	0x04, 0x37
        /*0002*/ 	.short	(.L_149 - .L_148)
.L_148:
        /*0004*/ 	.word	0x00000082


	//----- nvinfo : EIATTR_KPARAM_INFO
	.align		4
.L_149:
        /*0008*/ 	.byte	0x04, 0x17
        /*000a*/ 	.short	(.L_151 - .L_150)
.L_150:
        /*000c*/ 	.word	0x00000000
        /*0010*/ 	.short	0x0001
        /*0012*/ 	.short	0x0008
        /*0014*/ 	.byte	0x00, 0xf0, 0x11, 0x00


	//----- nvinfo : EIATTR_KPARAM_INFO
	.align		4
.L_151:
        /*0018*/ 	.byte	0x04, 0x17
        /*001a*/ 	.short	(.L_153 - .L_152)
.L_152:
        /*001c*/ 	.word	0x00000000
        /*0020*/ 	.short	0x0000
        /*0022*/ 	.short	0x0000
        /*0024*/ 	.byte	0x00, 0xf0, 0x21, 0x00


	//----- nvinfo : EIATTR_SPARSE_MMA_MASK
	.align		4
.L_153:
        /*0028*/ 	.byte	0x03, 0x50
        /*002a*/ 	.short	0x0000


	//----- nvinfo : EIATTR_MAXREG_COUNT
	.align		4
        /*002c*/ 	.byte	0x03, 0x1b
        /*002e*/ 	.short	0x00ff


	//----- nvinfo : EIATTR_MERCURY_ISA_VERSION
	.align		4
        /*0030*/ 	.byte	0x03, 0x5f
        /*0032*/ 	.short	0x0101


	//----- nvinfo : EIATTR_VRC_CTA_INIT_COUNT
	.align		4
        /*0034*/ 	.byte	0x02, 0x4a
	.zero		1
	.zero		1


	//----- nvinfo : EIATTR_EXIT_INSTR_OFFSETS
	.align		4
        /*0038*/ 	.byte	0x04, 0x1c
        /*003a*/ 	.short	(.L_155 - .L_154)


	//   ....[0]....
.L_154:
        /*003c*/ 	.word	0x000000f0


	//   ....[1]....
        /*0040*/ 	.word	0x00000130


	//----- nvinfo : EIATTR_CBANK_PARAM_SIZE
	.align		4
.L_155:
        /*0044*/ 	.byte	0x03, 0x19
        /*0046*/ 	.short	0x000c


	//----- nvinfo : EIATTR_PARAM_CBANK
	.align		4
        /*0048*/ 	.byte	0x04, 0x0a
        /*004a*/ 	.short	(.L_157 - .L_156)
	.align		4
.L_156:
        /*004c*/ 	.word	index@(.nv.constant0._ZN3cub18CUB_300001_SM_10006detail4scan20DeviceScanInitKernelINS0_13ScanTileStateIiLb1EEEEEvT_i)
        /*0050*/ 	.short	0x0380
        /*0052*/ 	.short	0x000c


	//----- nvinfo : EIATTR_SW_WAR
	.align		4
.L_157:
        /*0054*/ 	.byte	0x04, 0x36
        /*0056*/ 	.short	(.L_159 - .L_158)
.L_158:
        /*0058*/ 	.word	0x00000008
.L_159:


//--------------------- .nv.info._ZN3cub18CUB_300001_SM_10006detail8for_each13static_kernelINS2_12policy_hub_t12policy_500_tEmN6thrust24THRUST_300001_SM_1000_NS8cuda_cub20__uninitialized_fill7functorINS7_10device_ptrIiEEiEEEEvT0_T1_ --------------------------
	.section	.nv.info._ZN3cub18CUB_300001_SM_10006detail8for_each13static_kernelINS2_12policy_hub_t12policy_500_tEmN6thrust24THRUST_300001_SM_1000_NS8cuda_cub20__uninitialized_fill7functorINS7_10device_ptrIiEEiEEEEvT0_T1_,"",@"SHT_CUDA_INFO"
	.sectionflags	@""
	.align	4


	//----- nvinfo : EIATTR_CUDA_API_VERSION
	.align		4
        /*0000*/ 	.byte	0x04, 0x37
        /*0002*/ 	.short	(.L_161 - .L_160)
.L_160:
        /*0004*/ 	.word	0x00000082


	//----- nvinfo : EIATTR_KPARAM_INFO
	.align		4
.L_161:
        /*0008*/ 	.byte	0x04, 0x17
        /*000a*/ 	.short	(.L_163 - .L_162)
.L_162:
        /*000c*/ 	.word	0x00000000
        /*0010*/ 	.short	0x0001
        /*0012*/ 	.short	0x0008
        /*0014*/ 	.byte	0x00, 0xf0, 0x41, 0x00


	//----- nvinfo : EIATTR_KPARAM_INFO
	.align		4
.L_163:
        /*0018*/ 	.byte	0x04, 0x17
        /*001a*/ 	.short	(.L_165 - .L_164)
.L_164:
        /*001c*/ 	.word	0x00000000
        /*0020*/ 	.short	0x0000
        /*0022*/ 	.short	0x0000
        /*0024*/ 	.byte	0x00, 0xf0, 0x21, 0x00


	//----- nvinfo : EIATTR_SPARSE_MMA_MASK
	.align		4
.L_165:
        /*0028*/ 	.byte	0x03, 0x50
        /*002a*/ 	.short	0x0000


	//----- nvinfo : EIATTR_MAXREG_COUNT
	.align		4
        /*002c*/ 	.byte	0x03, 0x1b
        /*002e*/ 	.short	0x00ff


	//----- nvinfo : EIATTR_MERCURY_ISA_VERSION
	.align		4
        /*0030*/ 	.byte	0x03, 0x5f
        /*0032*/ 	.short	0x0101


	//----- nvinfo : EIATTR_VRC_CTA_INIT_COUNT
	.align		4
        /*0034*/ 	.byte	0x02, 0x4a
	.zero		1
	.zero		1


	//----- nvinfo : EIATTR_EXIT_INSTR_OFFSETS
	.align		4
        /*0038*/ 	.byte	0x04, 0x1c
        /*003a*/ 	.short	(.L_167 - .L_166)


	//   ....[0]....
.L_166:
        /*003c*/ 	.word	0x00000130


	//   ....[1]....
        /*0040*/ 	.word	0x00000230


	//   ....[2]....
        /*0044*/ 	.word	0x00000260


	//----- nvinfo : EIATTR_MAX_THREADS
	.align		4
.L_167:
        /*0048*/ 	.byte	0x04, 0x05
        /*004a*/ 	.short	(.L_169 - .L_168)
.L_168:
        /*004c*/ 	.word	0x00000100
        /*0050*/ 	.word	0x00000001
        /*0054*/ 	.word	0x00000001


	//----- nvinfo : EIATTR_CBANK_PARAM_SIZE
	.align		4
.L_169:
        /*0058*/ 	.byte	0x03, 0x19
        /*005a*/ 	.short	0x0018


	//----- nvinfo : EIATTR_PARAM_CBANK
	.align		4
        /*005c*/ 	.byte	0x04, 0x0a
        /*005e*/ 	.short	(.L_171 - .L_170)
	.align		4
.L_170:
        /*0060*/ 	.word	index@(.nv.constant0._ZN3cub18CUB_300001_SM_10006detail8for_each13static_kernelINS2_12policy_hub_t12policy_500_tEmN6thrust24THRUST_300001_SM_1000_NS8cuda_cub20__uninitialized_fill7functorINS7_10device_ptrIiEEiEEEEvT0_T1_)
        /*0064*/ 	.short	0x0380
        /*0066*/ 	.short	0x0018


	//----- nvinfo : EIATTR_SW_WAR
	.align		4
.L_171:
        /*0068*/ 	.byte	0x04, 0x36
        /*006a*/ 	.short	(.L_173 - .L_172)
.L_172:
        /*006c*/ 	.word	0x00000008
.L_173:


//--------------------- .nv.info._ZN3cub18CUB_300001_SM_10006detail11EmptyKernelIvEEvv --------------------------
	.section	.nv.info._ZN3cub18CUB_300001_SM_10006detail11EmptyKernelIvEEvv,"",@"SHT_CUDA_INFO"
	.sectionflags	@""
	.align	4


	//----- nvinfo : EIATTR_CUDA_API_VERSION
	.align		4
        /*0000*/ 	.byte	0x04, 0x37
        /*0002*/ 	.short	(.L_175 - .L_174)
.L_174:
        /*0004*/ 	.word	0x00000082


	//----- nvinfo : EIATTR_SPARSE_MMA_MASK
	.align		4
.L_175:
        /*0008*/ 	.byte	0x03, 0x50
        /*000a*/ 	.short	0x0000


	//----- nvinfo : EIATTR_MAXREG_COUNT
	.align		4
        /*000c*/ 	.byte	0x03, 0x1b
        /*000e*/ 	.short	0x00ff


	//----- nvinfo : EIATTR_MERCURY_ISA_VERSION
	.align		4
        /*0010*/ 	.byte	0x03, 0x5f
        /*0012*/ 	.short	0x0101


	//----- nvinfo : EIATTR_VRC_CTA_INIT_COUNT
	.align		4
        /*0014*/ 	.byte	0x02, 0x4a
	.zero		1
	.zero		1


	//----- nvinfo : EIATTR_EXIT_INSTR_OFFSETS
	.align		4
        /*0018*/ 	.byte	0x04, 0x1c
        /*001a*/ 	.short	(.L_177 - .L_176)


	//   ....[0]....
.L_176:
        /*001c*/ 	.word	0x00000010


	//----- nvinfo : EIATTR_SW_WAR
	.align		4
.L_177:
        /*0020*/ 	.byte	0x04, 0x36
        /*0022*/ 	.short	(.L_179 - .L_178)
.L_178:
        /*0024*/ 	.word	0x00000008
.L_179:


//--------------------- .nv.info._Z20kernel_scan_x_columnPiPKiS1_S1_j --------------------------
	.section	.nv.info._Z20kernel_scan_x_columnPiPKiS1_S1_j,"",@"SHT_CUDA_INFO"
	.sectionflags	@""
	.align	4


	//----- nvinfo : EIATTR_CUDA_API_VERSION
	.align		4
        /*0000*/ 	.byte	0x04, 0x37
        /*0002*/ 	.short	(.L_181 - .L_180)
.L_180:
        /*0004*/ 	.word	0x00000082


	//----- nvinfo : EIATTR_KPARAM_INFO
	.align		4
.L_181:
        /*0008*/ 	.byte	0x04, 0x17
        /*000a*/ 	.short	(.L_183 - .L_182)
.L_182:
        /*000c*/ 	.word	0x00000000
        /*0010*/ 	.short	0x0004
        /*0012*/ 	.short	0x0020
        /*0014*/ 	.byte	0x00, 0xf0, 0x11, 0x00


	//----- nvinfo : EIATTR_KPARAM_INFO
	.align		4
.L_183:
        /*0018*/ 	.byte	0x04, 0x17
        /*001a*/ 	.short	(.L_185 - .L_184)
.L_184:
        /*001c*/ 	.word	0x00000000
        /*0020*/ 	.short	0x0003
        /*0022*/ 	.short	0x0018
        /*0024*/ 	.byte	0x00, 0xf5, 0x21, 0x00


	//----- nvinfo : EIATTR_KPARAM_INFO
	.align		4
.L_185:
        /*0028*/ 	.byte	0x04, 0x17
        /*002a*/ 	.short	(.L_187 - .L_186)
.L_186:
        /*002c*/ 	.word	0x00000000
        /*0030*/ 	.short	0x0002
        /*0032*/ 	.short	0x0010
        /*0034*/ 	.byte	0x00, 0xf5, 0x21, 0x00


	//----- nvinfo : EIATTR_KPARAM_INFO
	.align		4
.L_187:
        /*0038*/ 	.byte	0x04, 0x17
        /*003a*/ 	.short	(.L_189 - .L_188)
.L_188:
        /*003c*/ 	.word	0x00000000
        /*0040*/ 	.short	0x0001
        /*0042*/ 	.short	0x0008
        /*0044*/ 	.byte	0x00, 0xf5, 0x21, 0x00


	//----- nvinfo : EIATTR_KPARAM_INFO
	.align		4
.L_189:
        /*0048*/ 	.byte	0x04, 0x17
        /*004a*/ 	.short	(.L_191 - .L_190)
.L_190:
        /*004c*/ 	.word	0x00000000
        /*0050*/ 	.short	0x0000
        /*0052*/ 	.short	0x0000
        /*0054*/ 	.byte	0x00, 0xf5, 0x21, 0x00


	//----- nvinfo : EIATTR_SPARSE_MMA_MASK
	.align		4
.L_191:
        /*0058*/ 	.byte	0x03, 0x50
        /*005a*/ 	.short	0x0000


	//----- nvinfo : EIATTR_MAXREG_COUNT
	.align		4
        /*005c*/ 	.byte	0x03, 0x1b
        /*005e*/ 	.short	0x00ff


	//----- nvinfo : EIATTR_MERCURY_ISA_VERSION
	.align		4
        /*0060*/ 	.byte	0x03, 0x5f
        /*0062*/ 	.short	0x0101


	//----- nvinfo : EIATTR_VRC_CTA_INIT_COUNT
	.align		4
        /*0064*/ 	.byte	0x02, 0x4a
	.zero		1
	.zero		1


	//----- nvinfo : EIATTR_EXIT_INSTR_OFFSETS
	.align		4
        /*0068*/ 	.byte	0x04, 0x1c
        /*006a*/ 	.short	(.L_193 - .L_192)


	//   ....[0]....
.L_192:
        /*006c*/ 	.word	0x00000070


	//   ....[1]....
        /*0070*/ 	.word	0x00000220


	//----- nvinfo : EIATTR_CRS_STACK_SIZE
	.align		4
.L_193:
        /*0074*/ 	.byte	0x04, 0x1e
        /*0076*/ 	.short	(.L_195 - .L_194)
.L_194:
        /*0078*/ 	.word	0x00000000


	//----- nvinfo : EIATTR_CBANK_PARAM_SIZE
	.align		4
.L_195:
        /*007c*/ 	.byte	0x03, 0x19
        /*007e*/ 	.short	0x0024


	//----- nvinfo : EIATTR_PARAM_CBANK
	.align		4
        /*0080*/ 	.byte	0x04, 0x0a
        /*0082*/ 	.short	(.L_197 - .L_196)
	.align		4
.L_196:
        /*0084*/ 	.word	index@(.nv.constant0._Z20kernel_scan_x_columnPiPKiS1_S1_j)
        /*0088*/ 	.short	0x0380
        /*008a*/ 	.short	0x0024


	//----- nvinfo : EIATTR_SW_WAR
	.align		4
.L_197:
        /*008c*/ 	.byte	0x04, 0x36
        /*008e*/ 	.short	(.L_199 - .L_198)
.L_198:
        /*0090*/ 	.word	0x00000008
.L_199:


//--------------------- .nv.info._Z30kernel_expression_evaluation_1PiPKiS1_S1_S1_ --------------------------
	.section	.nv.info._Z30kernel_expression_evaluation_1PiPKiS1_S1_S1_,"",@"SHT_CUDA_INFO"
	.sectionflags	@""
	.align	4


	//----- nvinfo : EIATTR_CUDA_API_VERSION
	.align		4
        /*0000*/ 	.byte	0x04, 0x37
        /*0002*/ 	.short	(.L_201 - .L_200)
.L_200:
        /*0004*/ 	.word	0x00000082


	//----- nvinfo : EIATTR_KPARAM_INFO
	.align		4
.L_201:
        /*0008*/ 	.byte	0x04, 0x17
        /*000a*/ 	.short	(.L_203 - .L_202)
.L_202:
        /*000c*/ 	.word	0x00000000
        /*0010*/ 	.short	0x0004
        /*0012*/ 	.short	0x0020
        /*0014*/ 	.byte	0x00, 0xf5, 0x21, 0x00


	//----- nvinfo : EIATTR_KPARAM_INFO
	.align		4
.L_203:
        /*0018*/ 	.byte	0x04, 0x17
        /*001a*/ 	.short	(.L_205 - .L_204)
.L_204:
        /*001c*/ 	.word	0x00000000
        /*0020*/ 	.short	0x0003
        /*0022*/ 	.short	0x0018
        /*0024*/ 	.byte	0x00, 0xf5, 0x21, 0x00


	//----- nvinfo : EIATTR_KPARAM_INFO
	.align		4
.L_205:
        /*0028*/ 	.byte	0x04, 0x17
        /*002a*/ 	.short	(.L_207 - .L_206)
.L_206:
        /*002c*/ 	.word	0x00000000
        /*0030*/ 	.short	0x0002
        /*0032*/ 	.short	0x0010
        /*0034*/ 	.byte	0x00, 0xf5, 0x21, 0x00


	//----- nvinfo : EIATTR_KPARAM_INFO
	.align		4
.L_207:
        /*0038*/ 	.byte	0x04, 0x17
        /*003a*/ 	.short	(.L_209 - .L_208)
.L_208:
        /*003c*/ 	.word	0x00000000
        /*0040*/ 	.short	0x0001
        /*0042*/ 	.short	0x0008
        /*0044*/ 	.byte	0x00, 0xf5, 0x21, 0x00


	//----- nvinfo : EIATTR_KPARAM_INFO
	.align		4
.L_209:
        /*0048*/ 	.byte	0x04, 0x17
        /*004a*/ 	.short	(.L_211 - .L_210)
.L_210:
        /*004c*/ 	.word	0x00000000
        /*0050*/ 	.short	0x0000
        /*0052*/ 	.short	0x0000
        /*0054*/ 	.byte	0x00, 0xf5, 0x21, 0x00


	//----- nvinfo : EIATTR_SPARSE_MMA_MASK
	.align		4
.L_211:
        /*0058*/ 	.byte	0x03, 0x50
        /*005a*/ 	.short	0x0000


	//----- nvinfo : EIATTR_MAXREG_COUNT
	.align		4
        /*005c*/ 	.byte	0x03, 0x1b
        /*005e*/ 	.short	0x00ff


	//----- nvinfo : EIATTR_EXTERNS
	.align		4
        /*0060*/ 	.byte	0x04, 0x0f
        /*0062*/ 	.short	(.L_213 - .L_212)


	//   ....[0]....
	.align		4
.L_212:
        /*0064*/ 	.word	index@(vprintf)


	//----- nvinfo : EIATTR_MERCURY_ISA_VERSION
	.align		4
.L_213:
        /*0068*/ 	.byte	0x03, 0x5f
        /*006a*/ 	.short	0x0101


	//----- nvinfo : EIATTR_VRC_CTA_INIT_COUNT
	.align		4
        /*006c*/ 	.byte	0x02, 0x4a
	.zero		1
	.zero		1


	//----- nvinfo : EIATTR_SYSCALL_OFFSETS
	.align		4
        /*0070*/ 	.byte	0x04, 0x46
        /*0072*/ 	.short	(.L_215 - .L_214)


	//   ....[0]....
.L_214:
        /*0074*/ 	.word	0x00000220


	//----- nvinfo : EIATTR_EXIT_INSTR_OFFSETS
	.align		4
.L_215:
        /*0078*/ 	.byte	0x04, 0x1c
        /*007a*/ 	.short	(.L_217 - .L_216)


	//   ....[0]....
.L_216:
        /*007c*/ 	.word	0x000002d0


	//----- nvinfo : EIATTR_CBANK_PARAM_SIZE
	.align		4
.L_217:
        /*0080*/ 	.byte	0x03, 0x19
        /*0082*/ 	.short	0x0028


	//----- nvinfo : EIATTR_PARAM_CBANK
	.align		4
        /*0084*/ 	.byte	0x04, 0x0a
        /*0086*/ 	.short	(.L_219 - .L_218)
	.align		4
.L_218:
        /*0088*/ 	.word	index@(.nv.constant0._Z30kernel_expression_evaluation_1PiPKiS1_S1_S1_)
        /*008c*/ 	.short	0x0380
        /*008e*/ 	.short	0x0028


	//----- nvinfo : EIATTR_SW_WAR
	.align		4
.L_219:
        /*0090*/ 	.byte	0x04, 0x36
        /*0092*/ 	.short	(.L_221 - .L_220)
.L_220:
        /*0094*/ 	.word	0x00000008
.L_221:


//--------------------- .nv.callgraph             --------------------------
	.section	.nv.callgraph,"",@"SHT_CUDA_CALLGRAPH"
	.align	4
	.sectionentsize	8
	.align		4
        /*0000*/ 	.word	0x00000000
	.align		4
        /*0004*/ 	.word	0xffffffff
	.align		4
        /*0008*/ 	.word	index@(_Z30kernel_expression_evaluation_1PiPKiS1_S1_S1_)
	.align		4
        /*000c*/ 	.word	index@(vprintf)
	.align		4
        /*0010*/ 	.word	0x00000000
	.align		4
        /*0014*/ 	.word	0xfffffffe
	.align		4
        /*0018*/ 	.word	0x00000000
	.align		4
        /*001c*/ 	.word	0xfffffffd
	.align		4
        /*0020*/ 	.word	0x00000000
	.align		4
        /*0024*/ 	.word	0xfffffffc


//--------------------- .nv.constant4             --------------------------
	.section	.nv.constant4,"a",@progbits
	.align	8
	.align		8
.nv.constant4:
        /*0000*/ 	.dword	_ZN34_INTERNAL_8e689fc1_4_k_cu_bfc34ef14cuda3std3__45__cpo5beginE
	.align		8
        /*0008*/ 	.dword	_ZN34_INTERNAL_8e689fc1_4_k_cu_bfc34ef14cuda3std3__45__cpo3endE
	.align		8
        /*0010*/ 	.dword	_ZN34_INTERNAL_8e689fc1_4_k_cu_bfc34ef14cuda3std3__45__cpo6cbeginE
	.align		8
        /*0018*/ 	.dword	_ZN34_INTERNAL_8e689fc1_4_k_cu_bfc34ef14cuda3std3__45__cpo4cendE
	.align		8
        /*0020*/ 	.dword	_ZN34_INTERNAL_8e689fc1_4_k_cu_bfc34ef14cuda3std3__45__cpo6rbeginE
	.align		8
        /*0028*/ 	.dword	_ZN34_INTERNAL_8e689fc1_4_k_cu_bfc34ef14cuda3std3__45__cpo4rendE
	.align		8
        /*0030*/ 	.dword	_ZN34_INTERNAL_8e689fc1_4_k_cu_bfc34ef14cuda3std3__45__cpo7crbeginE
	.align		8
        /*0038*/ 	.dword	_ZN34_INTERNAL_8e689fc1_4_k_cu_bfc34ef14cuda3std3__45__cpo5crendE
	.align		8
        /*0040*/ 	.dword	_ZN34_INTERNAL_8e689fc1_4_k_cu_bfc34ef14cuda3std3__436_GLOBAL__N__8e689fc1_4_k_cu_bfc34ef16ignoreE
	.align		8
        /*0048*/ 	.dword	_ZN34_INTERNAL_8e689fc1_4_k_cu_bfc34ef14cuda3std3__419piecewise_constructE
	.align		8
        /*0050*/ 	.dword	_ZN34_INTERNAL_8e689fc1_4_k_cu_bfc34ef14cuda3std3__48in_placeE
	.align		8
        /*0058*/ 	.dword	_ZN34_INTERNAL_8e689fc1_4_k_cu_bfc34ef14cuda3std3__420unreachable_sentinelE
	.align		8
        /*0060*/ 	.dword	_ZN34_INTERNAL_8e689fc1_4_k_cu_bfc34ef14cuda3std3__47nulloptE
	.align		8
        /*0068*/ 	.dword	_ZN34_INTERNAL_8e689fc1_4_k_cu_bfc34ef14cuda3std3__48unexpectE
	.align		8
        /*0070*/ 	.dword	_ZN34_INTERNAL_8e689fc1_4_k_cu_bfc34ef14cuda3std6ranges3__45__cpo4swapE
	.align		8
        /*0078*/ 	.dword	_ZN34_INTERNAL_8e689fc1_4_k_cu_bfc34ef14cuda3std6ranges3__45__cpo9iter_moveE
	.align		8
        /*0080*/ 	.dword	_ZN34_INTERNAL_8e689fc1_4_k_cu_bfc34ef14cuda3std6ranges3__45__cpo5beginE
	.align		8
        /*0088*/ 	.dword	_ZN34_INTERNAL_8e689fc1_4_k_cu_bfc34ef14cuda3std6ranges3__45__cpo3endE
	.align		8
        /*0090*/ 	.dword	_ZN34_INTERNAL_8e689fc1_4_k_cu_bfc34ef14cuda3std6ranges3__45__cpo6cbeginE
	.align		8
        /*0098*/ 	.dword	_ZN34_INTERNAL_8e689fc1_4_k_cu_bfc34ef14cuda3std6ranges3__45__cpo4cendE
	.align		8
        /*00a0*/ 	.dword	_ZN34_INTERNAL_8e689fc1_4_k_cu_bfc34ef14cuda3std6ranges3__45__cpo7advanceE
	.align		8
        /*00a8*/ 	.dword	_ZN34_INTERNAL_8e689fc1_4_k_cu_bfc34ef14cuda3std6ranges3__45__cpo9iter_swapE
	.align		8
        /*00b0*/ 	.dword	_ZN34_INTERNAL_8e689fc1_4_k_cu_bfc34ef14cuda3std6ranges3__45__cpo4nextE
	.align		8
        /*00b8*/ 	.dword	_ZN34_INTERNAL_8e689fc1_4_k_cu_bfc34ef14cuda3std6ranges3__45__cpo4prevE
	.align		8
        /*00c0*/ 	.dword	_ZN34_INTERNAL_8e689fc1_4_k_cu_bfc34ef14cuda3std6ranges3__45__cpo4dataE
	.align		8
        /*00c8*/ 	.dword	_ZN34_INTERNAL_8e689fc1_4_k_cu_bfc34ef14cuda3std6ranges3__45__cpo5cdataE
	.align		8
        /*00d0*/ 	.dword	_ZN34_INTERNAL_8e689fc1_4_k_cu_bfc34ef14cuda3std6ranges3__45__cpo4sizeE
	.align		8
        /*00d8*/ 	.dword	_ZN34_INTERNAL_8e689fc1_4_k_cu_bfc34ef14cuda3std6ranges3__45__cpo5ssizeE
	.align		8
        /*00e0*/ 	.dword	_ZN34_INTERNAL_8e689fc1_4_k_cu_bfc34ef14cuda3std6ranges3__45__cpo8distanceE
	.align		8
        /*00e8*/ 	.dword	_ZN34_INTERNAL_8e689fc1_4_k_cu_bfc34ef16thrust24THRUST_300001_SM_1000_NS8cuda_cub3parE
	.align		8
        /*00f0*/ 	.dword	_ZN34_INTERNAL_8e689fc1_4_k_cu_bfc34ef16thrust24THRUST_300001_SM_1000_NS8cuda_cub10par_nosyncE
	.align		8
        /*00f8*/ 	.dword	_ZN34_INTERNAL_8e689fc1_4_k_cu_bfc34ef16thrust24THRUST_300001_SM_1000_NS6system6detail10sequential3seqE
	.align		8
        /*0100*/ 	.dword	_ZN34_INTERNAL_8e689fc1_4_k_cu_bfc34ef16thrust24THRUST_300001_SM_1000_NS12placeholders2_1E
	.align		8
        /*0108*/ 	.dword	_ZN34_INTERNAL_8e689fc1_4_k_cu_bfc34ef16thrust24THRUST_300001_SM_1000_NS12placeholders2_2E
	.align		8
        /*0110*/ 	.dword	_ZN34_INTERNAL_8e689fc1_4_k_cu_bfc34ef16thrust24THRUST_300001_SM_1000_NS12placeholders2_3E
	.align		8
        /*0118*/ 	.dword	_ZN34_INTERNAL_8e689fc1_4_k_cu_bfc34ef16thrust24THRUST_300001_SM_1000_NS12placeholders2_4E
	.align		8
        /*0120*/ 	.dword	_ZN34_INTERNAL_8e689fc1_4_k_cu_bfc34ef16thrust24THRUST_300001_SM_1000_NS12placeholders2_5E
	.align		8
        /*0128*/ 	.dword	_ZN34_INTERNAL_8e689fc1_4_k_cu_bfc34ef16thrust24THRUST_300001_SM_1000_NS12placeholders2_6E
	.align		8
        /*0130*/ 	.dword	_ZN34_INTERNAL_8e689fc1_4_k_cu_bfc34ef16thrust24THRUST_300001_SM_1000_NS12placeholders2_7E
	.align		8
        /*0138*/ 	.dword	_ZN34_INTERNAL_8e689fc1_4_k_cu_bfc34ef16thrust24THRUST_300001_SM_1000_NS12placeholders2_8E
	.align		8
        /*0140*/ 	.dword	_ZN34_INTERNAL_8e689fc1_4_k_cu_bfc34ef16thrust24THRUST_300001_SM_1000_NS12placeholders2_9E
	.align		8
        /*0148*/ 	.dword	_ZN34_INTERNAL_8e689fc1_4_k_cu_bfc34ef16thrust24THRUST_300001_SM_1000_NS12placeholders3_10E
	.align		8
        /*0150*/ 	.dword	_ZN34_INTERNAL_8e689fc1_4_k_cu_bfc34ef16thrust24THRUST_300001_SM_1000_NS3seqE
	.align		8
        /*0158*/ 	.dword	$str
	.align		8
        /*0160*/ 	.dword	vprintf


//--------------------- .text._ZN3cub18CUB_300001_SM_10006detail4scan16DeviceScanKernelINS2_10policy_hubIiiimN4cuda3std3__44plusIvEEE10Policy1000EN6thrust24THRUST_300001_SM_1000_NS6detail15normal_iteratorINSD_10device_ptrIiEEEESI_NS0_13ScanTileStateIiLb1EEES9_NS0_8NullTypeEmiLb0ESL_EEvT0_T1_T2_iT3_T4_T5_ --------------------------
	.section	.text._ZN3cub18CUB_300001_SM_10006detail4scan16DeviceScanKernelINS2_10policy_hubIiiimN4cuda3std3__44plusIvEEE10Policy1000EN6thrust24THRUST_300001_SM_1000_NS6detail15normal_iteratorINSD_10device_ptrIiEEEESI_NS0_13ScanTileStateIiLb1EEES9_NS0_8NullTypeEmiLb0ESL_EEvT0_T1_T2_iT3_T4_T5_,"ax",@progbits
	.align	128
        .global         _ZN3cub18CUB_300001_SM_10006detail4scan16DeviceScanKernelINS2_10policy_hubIiiimN4cuda3std3__44plusIvEEE10Policy1000EN6thrust24THRUST_300001_SM_1000_NS6detail15normal_iteratorINSD_10device_ptrIiEEEESI_NS0_13ScanTileStateIiLb1EEES9_NS0_8NullTypeEmiLb0ESL_EEvT0_T1_T2_iT3_T4_T5_
        .type           _ZN3cub18CUB_300001_SM_10006detail4scan16DeviceScanKernelINS2_10policy_hubIiiimN4cuda3std3__44plusIvEEE10Policy1000EN6thrust24THRUST_300001_SM_1000_NS6detail15normal_iteratorINSD_10device_ptrIiEEEESI_NS0_13ScanTileStateIiLb1EEES9_NS0_8NullTypeEmiLb0ESL_EEvT0_T1_T2_iT3_T4_T5_,@function
        .size           _ZN3cub18CUB_300001_SM_10006detail4scan16DeviceScanKernelINS2_10policy_hubIiiimN4cuda3std3__44plusIvEEE10Policy1000EN6thrust24THRUST_300001_SM_1000_NS6detail15normal_iteratorINSD_10device_ptrIiEEEESI_NS0_13ScanTileStateIiLb1EEES9_NS0_8NullTypeEmiLb0ESL_EEvT0_T1_T2_iT3_T4_T5_,(.L_x_196 - _ZN3cub18CUB_300001_SM_10006detail4scan16DeviceScanKernelINS2_10policy_hubIiiimN4cuda3std3__44plusIvEEE10Policy1000EN6thrust24THRUST_300001_SM_1000_NS6detail15normal_iteratorINSD_10device_ptrIiEEEESI_NS0_13ScanTileStateIiLb1EEES9_NS0_8NullTypeEmiLb0ESL_EEvT0_T1_T2_iT3_T4_T5_)
        .other          _ZN3cub18CUB_300001_SM_10006detail4scan16DeviceScanKernelINS2_10policy_hubIiiimN4cuda3std3__44plusIvEEE10Policy1000EN6thrust24THRUST_300001_SM_1000_NS6detail15normal_iteratorINSD_10device_ptrIiEEEESI_NS0_13ScanTileStateIiLb1EEES9_NS0_8NullTypeEmiLb0ESL_EEvT0_T1_T2_iT3_T4_T5_,@"STO_CUDA_ENTRY STV_DEFAULT"
_ZN3cub18CUB_300001_SM_10006detail4scan16DeviceScanKernelINS2_10policy_hubIiiimN4cuda3std3__44plusIvEEE10Policy1000EN6thrust24THRUST_300001_SM_1000_NS6detail15normal_iteratorINSD_10device_ptrIiEEEESI_NS0_13ScanTileStateIiLb1EEES9_NS0_8NullTypeEmiLb0ESL_EEvT0_T1_T2_iT3_T4_T5_:
.text._ZN3cub18CUB_300001_SM_10006detail4scan16DeviceScanKernelINS2_10policy_hubIiiimN4cuda3std3__44plusIvEEE10Policy1000EN6thrust24THRUST_300001_SM_1000_NS6detail15normal_iteratorINSD_10device_ptrIiEEEESI_NS0_13ScanTileStateIiLb1EEES9_NS0_8NullTypeEmiLb0ESL_EEvT0_T1_T2_iT3_T4_T5_:
[----:B------:R-:W-:Y:S08]  /*0000*/  LDC R1, c[0x0][0x37c] ;  /* 0x0000df00ff017b82 */ /* 0x000ff00000000800 */
[----:B------:R-:W0:Y:S01]  /*0010*/  S2UR UR6, SR_CTAID.X ;  /* 0x00000000000679c3 */ /* 0x000e220000002500 */
[----:B------:R-:W0:Y:S01]  /*0020*/  LDCU UR4, c[0x0][0x398] ;  /* 0x00007300ff0477ac */ /* 0x000e220008000800 */
[----:B------:R-:W1:Y:S01]  /*0030*/  LDCU.64 UR8, c[0x0][0x3a0] ;  /* 0x00007400ff0877ac */ /* 0x000e620008000a00 */
[----:B------:R-:W2:Y:S01]  /*0040*/  LDCU.64 UR12, c[0x0][0x358] ;  /* 0x00006b00ff0c77ac */ /* 0x000ea20008000a00 */
[----:B0-----:R-:W-:-:S04]  /*0050*/  UIADD3 UR6, UPT, UPT, UR6, UR4, URZ ;  /* 0x0000000406067290 */ /* 0x001fc8000fffe0ff */
[----:B------:R-:W-:-:S04]  /*0060*/  UIMAD.WIDE UR10, UR6, 0x1ee0, URZ ;  /* 0x00001ee0060a78a5 */ /* 0x000fc8000f8e02ff */
[----:B-1----:R-:W-:-:S04]  /*0070*/  UIADD3 UR7, UP0, UPT, -UR10, UR8, URZ ;  /* 0x000000080a077290 */ /* 0x002fc8000ff1e1ff */
[----:B------:R-:W-:Y:S02]  /*0080*/  UIADD3.X UR4, UPT, UPT, ~UR11, UR9, URZ, UP0, !UPT ;  /* 0x000000090b047290 */ /* 0x000fe400087fe5ff */
[----:B------:R-:W-:-:S04]  /*0090*/  UISETP.GE.U32.AND UP0, UPT, UR7, 0x1ee1, UPT ;  /* 0x00001ee10700788c */ /* 0x000fc8000bf06070 */
[----:B------:R-:W-:-:S09]  /*00a0*/  UISETP.GE.U32.AND.EX UP0, UPT, UR4, URZ, UPT, UP0 ;  /* 0x000000ff0400728c */ /* 0x000fd2000bf06100 */
[----:B--2---:R-:W-:Y:S05]  /*00b0*/  BRA.U !UP0, `(.L_x_0) ;  /* 0x0000001d08047547 */ /* 0x004fea000b800000 */
[----:B------:R-:W0:Y:S01]  /*00c0*/  S2R R36, SR_TID.X ;  /* 0x0000000000247919 */ /* 0x000e220000002100 */
[----:B------:R-:W1:Y:S01]  /*00d0*/  LDCU.64 UR4, c[0x0][0x380] ;  /* 0x00007000ff0477ac */ /* 0x000e620008000a00 */
[C---:B0-----:R-:W-:Y:S02]  /*00e0*/  LOP3.LUT R0, R36.reuse, 0x1f, RZ, 0xc0, !PT ;  /* 0x0000001f24007812 */ /* 0x041fe400078ec0ff */
[----:B------:R-:W-:-:S05]  /*00f0*/  LOP3.LUT R3, R36, 0x3e0, RZ, 0xc0, !PT ;  /* 0x000003e024037812 */ /* 0x000fca00078ec0ff */
[----:B------:R-:W-:-:S05]  /*0100*/  IMAD R0, R3, 0x13, R0 ;  /* 0x0000001303007824 */ /* 0x000fca00078e0200 */
[----:B------:R-:W-:-:S05]  /*0110*/  IADD3 R0, P0, PT, R0, UR10, RZ ;  /* 0x0000000a00007c10 */ /* 0x000fca000ff1e0ff */
[----:B------:R-:W-:Y:S02]  /*0120*/  IMAD.X R41, RZ, RZ, UR11, P0 ;  /* 0x0000000bff297e24 */ /* 0x000fe400080e06ff */
[----:B------:R-:W-:-:S03]  /*0130*/  IMAD.SHL.U32 R42, R0, 0x4, RZ ;  /* 0x00000004002a7824 */ /* 0x000fc600078e00ff */
[----:B------:R-:W-:Y:S02]  /*0140*/  SHF.L.U64.HI R41, R0, 0x2, R41 ;  /* 0x0000000200297819 */ /* 0x000fe40000010229 */
[----:B-1----:R-:W-:-:S04]  /*0150*/  IADD3 R2, P0, PT, R42, UR4, RZ ;  /* 0x000000042a027c10 */ /* 0x002fc8000ff1e0ff */
[----:B------:R-:W-:-:S05]  /*0160*/  IADD3.X R3, PT, PT, R41, UR5, RZ, P0, !PT ;  /* 0x0000000529037c10 */ /* 0x000fca00087fe4ff */
[----:B------:R-:W2:Y:S04]  /*0170*/  LDG.E R5, desc[UR12][R2.64] ;  /* 0x0000000c02057981 */ /* 0x000ea8000c1e1900 */
[----:B------:R-:W3:Y:S04]  /*0180*/  LDG.E R7, desc[UR12][R2.64+0x80] ;  /* 0x0000800c02077981 */ /* 0x000ee8000c1e1900 */
[----:B------:R-:W4:Y:S04]  /*0190*/  LDG.E R9, desc[UR12][R2.64+0x100] ;  /* 0x0001000c02097981 */ /* 0x000f28000c1e1900 */
[----:B------:R-:W5:Y:S04]  /*01a0*/  LDG.E R11, desc[UR12][R2.64+0x180] ;  /* 0x0001800c020b7981 */ /* 0x000f68000c1e1900 */
        /* <DEDUP_REMOVED lines=14> */
[----:B------:R-:W5:Y:S01]  /*0290*/  LDG.E R0, desc[UR12][R2.64+0x900] ;  /* 0x0009000c02007981 */ /* 0x000f62000c1e1900 */
[----:B------:R-:W0:Y:S01]  /*02a0*/  S2UR UR5, SR_CgaCtaId ;  /* 0x00000000000579c3 */ /* 0x000e220000008800 */
[----:B------:R-:W-:Y:S01]  /*02b0*/  SHF.R.U32.HI R32, RZ, 0x5, R36 ;  /* 0x00000005ff207819 */ /* 0x000fe20000011624 */
[----:B------:R-:W-:Y:S01]  /*02c0*/  UMOV UR4, 0x400 ;  /* 0x0000040000047882 */ /* 0x000fe20000000000 */
[----:B------:R-:W1:Y:S01]  /*02d0*/  S2R R44, SR_LANEID ;  /* 0x00000000002c7919 */ /* 0x000e620000000000 */
[----:B------:R-:W-:Y:S01]  /*02e0*/  UISETP.NE.AND UP0, UPT, UR6, URZ, UPT ;  /* 0x000000ff0600728c */ /* 0x000fe2000bf05270 */
[----:B------:R-:W-:Y:S01]  /*02f0*/  BSSY.RECONVERGENT B0, `(.L_x_1) ;  /* 0x000014b000007945 */ /* 0x000fe20003800200 */
[----:B0-----:R-:W-:Y:S01]  /*0300*/  ULEA UR4, UR5, UR4, 0x18 ;  /* 0x0000000405047291 */ /* 0x001fe2000f8ec0ff */
[----:B-1----:R-:W-:-:S05]  /*0310*/  IMAD R28, R32, 0x260, R44 ;  /* 0x00000260201c7824 */ /* 0x002fca00078e022c */
[----:B------:R-:W-:-:S05]  /*0320*/  LEA R28, R28, UR4, 0x2 ;  /* 0x000000041c1c7c11 */ /* 0x000fca000f8e10ff */
[----:B------:R-:W-:Y:S01]  /*0330*/  IMAD R27, R44, 0x48, R28 ;  /* 0x000000482c1b7824 */ /* 0x000fe200078e021c */
[----:B--2---:R0:W-:Y:S04]  /*0340*/  STS [R28], R5 ;  /* 0x000000051c007388 */ /* 0x0041e80000000800 */
[----:B---3--:R0:W-:Y:S04]  /*0350*/  STS [R28+0x80], R7 ;  /* 0x000080071c007388 */ /* 0x0081e80000000800 */
[----:B----4-:R0:W-:Y:S04]  /*0360*/  STS [R28+0x100], R9 ;  /* 0x000100091c007388 */ /* 0x0101e80000000800 */
[----:B-----5:R0:W-:Y:S04]  /*0370*/  STS [R28+0x180], R11 ;  /* 0x0001800b1c007388 */ /* 0x0201e80000000800 */
[----:B------:R0:W-:Y:S04]  /*0380*/  STS [R28+0x200], R13 ;  /* 0x0002000d1c007388 */ /* 0x0001e80000000800 */
        /* <DEDUP_REMOVED lines=13> */
[----:B------:R0:W-:Y:S01]  /*0460*/  STS [R28+0x900], R0 ;  /* 0x000900001c007388 */ /* 0x0001e20000000800 */
[----:B------:R-:W-:-:S03]  /*0470*/  NOP ;  /* 0x0000000000007918 */ /* 0x000fc60000000000 */
[----:B------:R0:W1:Y:S04]  /*0480*/  LDS R26, [R27] ;  /* 0x000000001b1a7984 */ /* 0x0000680000000800 */
[----:B------:R0:W2:Y:S04]  /*0490*/  LDS R25, [R27+0x4] ;  /* 0x000004001b197984 */ /* 0x0000a80000000800 */
[----:B------:R0:W3:Y:S04]  /*04a0*/  LDS R24, [R27+0x8] ;  /* 0x000008001b187984 */ /* 0x0000e80000000800 */
[----:B------:R0:W4:Y:S04]  /*04b0*/  LDS R40, [R27+0xc] ;  /* 0x00000c001b287984 */ /* 0x0001280000000800 */
[----:B------:R0:W0:Y:S04]  /*04c0*/  LDS R39, [R27+0x10] ;  /* 0x000010001b277984 */ /* 0x0000280000000800 */
        /* <DEDUP_REMOVED lines=13> */
[----:B------:R0:W0:Y:S01]  /*05a0*/  LDS R0, [R27+0x48] ;  /* 0x000048001b007984 */ /* 0x0000220000000800 */
[----:B------:R-:W-:Y:S06]  /*05b0*/  BAR.SYNC.DEFER_BLOCKING 0x0 ;  /* 0x0000000000007b1d */ /* 0x000fec0000010000 */
[----:B-1234-:R-:W-:Y:S05]  /*05c0*/  BRA.U UP0, `(.L_x_2) ;  /* 0x0000000500247547 */ /* 0x01efea000b800000 */
[----:B------:R-:W-:Y:S02]  /*05d0*/  IADD3 R8, PT, PT, R24, R25, R26 ;  /* 0x0000001918087210 */ /* 0x000fe40007ffe01a */
[----:B------:R-:W-:Y:S02]  /*05e0*/  ISETP.NE.AND P1, PT, R44, 0x1f, PT ;  /* 0x0000001f2c00780c */ /* 0x000fe40003f25270 */
[----:B0-----:R-:W-:Y:S02]  /*05f0*/  IADD3 R8, PT, PT, R39, R40, R8 ;  /* 0x0000002827087210 */ /* 0x001fe40007ffe008 */
[----:B------:R-:W-:Y:S02]  /*0600*/  ISETP.GE.U32.AND P2, PT, R36, 0x20, PT ;  /* 0x000000202400780c */ /* 0x000fe40003f46070 */
[----:B------:R-:W-:Y:S02]  /*0610*/  IADD3 R8, PT, PT, R30, R31, R8 ;  /* 0x0000001f1e087210 */ /* 0x000fe40007ffe008 */
[----:B------:R-:W-:-:S02]  /*0620*/  ISETP.NE.AND P3, PT, R44, RZ, PT ;  /* 0x000000ff2c00720c */ /* 0x000fc40003f65270 */
[----:B------:R-:W-:-:S03]  /*0630*/  IADD3 R8, PT, PT, R23, R29, R8 ;  /* 0x0000001d17087210 */ /* 0x000fc60007ffe008 */
[----:B------:R-:W-:Y:S02]  /*0640*/  @!P1 LEA R37, R32, UR4, 0x2 ;  /* 0x0000000420259c11 */ /* 0x000fe4000f8e10ff */
[----:B------:R-:W-:-:S04]  /*0650*/  IADD3 R8, PT, PT, R21, R22, R8 ;  /* 0x0000001615087210 */ /* 0x000fc80007ffe008 */
[----:B------:R-:W-:-:S04]  /*0660*/  IADD3 R8, PT, PT, R7, R20, R8 ;  /* 0x0000001407087210 */ /* 0x000fc80007ffe008 */
[----:B------:R-:W-:-:S04]  /*0670*/  IADD3 R8, PT, PT, R5, R6, R8 ;  /* 0x0000000605087210 */ /* 0x000fc80007ffe008 */
[----:B------:R-:W-:-:S04]  /*0680*/  IADD3 R33, PT, PT, R3, R4, R8 ;  /* 0x0000000403217210 */ /* 0x000fc80007ffe008 */
[----:B------:R-:W-:-:S05]  /*0690*/  IADD3 R33, PT, PT, R0, R2, R33 ;  /* 0x0000000200217210 */ /* 0x000fca0007ffe021 */
[----:B------:R-:W0:Y:S02]  /*06a0*/  SHFL.UP P0, R8, R33, 0x1, RZ ;  /* 0x0420000021087989 */ /* 0x000e2400000000ff */
[----:B0-----:R-:W-:-:S05]  /*06b0*/  @P0 IMAD.IADD R8, R33, 0x1, R8 ;  /* 0x0000000121080824 */ /* 0x001fca00078e0208 */
[----:B------:R-:W0:Y:S02]  /*06c0*/  SHFL.UP P0, R13, R8, 0x2, RZ ;  /* 0x04400000080d7989 */ /* 0x000e2400000000ff */
[----:B0-----:R-:W-:-:S05]  /*06d0*/  @P0 IMAD.IADD R13, R8, 0x1, R13 ;  /* 0x00000001080d0824 */ /* 0x001fca00078e020d */
[----:B------:R-:W0:Y:S02]  /*06e0*/  SHFL.UP P0, R16, R13, 0x4, RZ ;  /* 0x048000000d107989 */ /* 0x000e2400000000ff */
[----:B0-----:R-:W-:-:S05]  /*06f0*/  @P0 IMAD.IADD R16, R13, 0x1, R16 ;  /* 0x000000010d100824 */ /* 0x001fca00078e0210 */
[----:B------:R-:W0:Y:S02]  /*0700*/  SHFL.UP P0, R35, R16, 0x8, RZ ;  /* 0x0500000010237989 */ /* 0x000e2400000000ff */
[----:B0-----:R-:W-:-:S05]  /*0710*/  @P0 IMAD.IADD R35, R16, 0x1, R35 ;  /* 0x0000000110230824 */ /* 0x001fca00078e0223 */
[----:B------:R-:W0:Y:S02]  /*0720*/  SHFL.UP P0, R34, R35, 0x10, RZ ;  /* 0x0600000023227989 */ /* 0x000e2400000000ff */
[----:B0-----:R-:W-:Y:S01]  /*0730*/  @P0 IMAD.IADD R34, R35, 0x1, R34 ;  /* 0x0000000123220824 */ /* 0x001fe200078e0222 */
[----:B------:R-:W-:-:S03]  /*0740*/  ISETP.NE.AND P0, PT, R32, 0x2, PT ;  /* 0x000000022000780c */ /* 0x000fc60003f05270 */
[----:B------:R-:W-:Y:S01]  /*0750*/  IMAD.IADD R33, R34, 0x1, -R33 ;  /* 0x0000000122217824 */ /* 0x000fe200078e0a21 */
[----:B------:R-:W-:Y:S01]  /*0760*/  @!P1 STS [R37+0x10], R34 ;  /* 0x0000102225009388 */ /* 0x000fe20000000800 */
[----:B------:R-:W-:Y:S01]  /*0770*/  BAR.SYNC.DEFER_BLOCKING 0x0 ;  /* 0x0000000000007b1d */ /* 0x000fe20000010000 */
[----:B------:R-:W-:-:S05]  /*0780*/  ISETP.NE.AND P1, PT, R32, 0x9, PT ;  /* 0x000000092000780c */ /* 0x000fca0003f25270 */
[----:B------:R-:W0:Y:S04]  /*0790*/  LDS.128 R8, [UR4+0x10] ;  /* 0x00001004ff087984 */ /* 0x000e280008000c00 */
[----:B------:R-:W1:Y:S04]  /*07a0*/  LDS.128 R12, [UR4+0x20] ;  /* 0x00002004ff0c7984 */ /* 0x000e680008000c00 */
[----:B------:R-:W2:Y:S01]  /*07b0*/  LDS.128 R16, [UR4+0x30] ;  /* 0x00003004ff107984 */ /* 0x000ea20008000c00 */
[----:B0-----:R-:W-:-:S04]  /*07c0*/  IMAD.IADD R9, R8, 0x1, R9 ;  /* 0x0000000108097824 */ /* 0x001fc800078e0209 */
[----:B------:R-:W-:Y:S01]  /*07d0*/  IMAD.IADD R10, R10, 0x1, R9 ;  /* 0x000000010a0a7824 */ /* 0x000fe200078e0209 */
[----:B------:R-:W-:Y:S02]  /*07e0*/  SEL R8, R9, R8, !P0 ;  /* 0x0000000809087207 */ /* 0x000fe40004000000 */
[----:B------:R-:W-:Y:S01]  /*07f0*/  ISETP.NE.AND P0, PT, R32, 0x3, PT ;  /* 0x000000032000780c */ /* 0x000fe20003f05270 */
[----:B------:R-:W-:Y:S01]  /*0800*/  IMAD.IADD R11, R11, 0x1, R10 ;  /* 0x000000010b0b7824 */ /* 0x000fe200078e020a */
[----:B------:R-:W-:Y:S02]  /*0810*/  SEL R9, R33, RZ, P3 ;  /* 0x000000ff21097207 */ /* 0x000fe40001800000 */
[----:B------:R-:W-:Y:S01]  /*0820*/  SEL R8, R10, R8, !P0 ;  /* 0x000000080a087207 */ /* 0x000fe20004000000 */
[----:B-1----:R-:W-:Y:S01]  /*0830*/  IMAD.IADD R12, R11, 0x1, R12 ;  /* 0x000000010b0c7824 */ /* 0x002fe200078e020c */
[----:B------:R-:W-:-:S03]  /*0840*/  ISETP.NE.AND P0, PT, R32, 0x4, PT ;  /* 0x000000042000780c */ /* 0x000fc60003f05270 */
[----:B------:R-:W-:Y:S01]  /*0850*/  IMAD.IADD R13, R13, 0x1, R12 ;  /* 0x000000010d0d7824 */ /* 0x000fe200078e020c */
[----:B------:R-:W-:Y:S02]  /*0860*/  SEL R8, R11, R8, !P0 ;  /* 0x000000080b087207 */ /* 0x000fe40004000000 */
[----:B------:R-:W-:Y:S01]  /*0870*/  ISETP.NE.AND P0, PT, R32, 0x5, PT ;  /* 0x000000052000780c */ /* 0x000fe20003f05270 */
[----:B------:R-:W-:-:S03]  /*0880*/  IMAD.IADD R14, R14, 0x1, R13 ;  /* 0x000000010e0e7824 */ /* 0x000fc600078e020d */
[----:B------:R-:W-:Y:S01]  /*0890*/  SEL R8, R12, R8, !P0 ;  /* 0x000000080c087207 */ /* 0x000fe20004000000 */
[----:B------:R-:W-:Y:S01]  /*08a0*/  IMAD.IADD R15, R15, 0x1, R14 ;  /* 0x000000010f0f7824 */ /* 0x000fe200078e020e */
[----:B------:R-:W-:-:S03]  /*08b0*/  ISETP.NE.AND P0, PT, R32, 0x6, PT ;  /* 0x000000062000780c */ /* 0x000fc60003f05270 */
[----:B--2---:R-:W-:Y:S01]  /*08c0*/  IMAD.IADD R16, R15, 0x1, R16 ;  /* 0x000000010f107824 */ /* 0x004fe200078e0210 */
[----:B------:R-:W-:Y:S02]  /*08d0*/  SEL R8, R13, R8, !P0 ;  /* 0x000000080d087207 */ /* 0x000fe40004000000 */
[----:B------:R-:W-:Y:S01]  /*08e0*/  ISETP.NE.AND P0, PT, R32, 0x7, PT ;  /* 0x000000072000780c */ /* 0x000fe20003f05270 */
[----:B------:R-:W-:-:S03]  /*08f0*/  IMAD.IADD R17, R17, 0x1, R16 ;  /* 0x0000000111117824 */ /* 0x000fc600078e0210 */
[----:B------:R-:W-:Y:S01]  /*0900*/  SEL R8, R14, R8, !P0 ;  /* 0x000000080e087207 */ /* 0x000fe20004000000 */
[----:B------:R-:W-:Y:S01]  /*0910*/  IMAD.IADD R18, R18, 0x1, R17 ;  /* 0x0000000112127824 */ /* 0x000fe200078e0211 */
[----:B------:R-:W-:-:S03]  /*0920*/  ISETP.NE.AND P0, PT, R32, 0x8, PT ;  /* 0x000000082000780c */ /* 0x000fc60003f05270 */
[----:B------:R-:W-:Y:S01]  /*0930*/  IMAD.IADD R19, R19, 0x1, R18 ;  /* 0x0000000113137824 */ /* 0x000fe200078e0212 */
[----:B------:R-:W-:Y:S02]  /*0940*/  SEL R8, R15, R8, !P0 ;  /* 0x000000080f087207 */ /* 0x000fe40004000000 */
[----:B------:R-:W-:Y:S02]  /*0950*/  ISETP.NE.AND P0, PT, R32, 0xa, PT ;  /* 0x0000000a2000780c */ /* 0x000fe40003f05270 */
[----:B------:R-:W-:Y:S02]  /*0960*/  SEL R8, R16, R8, !P1 ;  /* 0x0000000810087207 */ /* 0x000fe40004800000 */
[C---:B------:R-:W-:Y:S02]  /*0970*/  ISETP.NE.AND P1, PT, R32.reuse, 0xb, PT ;  /* 0x0000000b2000780c */ /* 0x040fe40003f25270 */
[----:B------:R-:W-:Y:S02]  /*0980*/  SEL R8, R17, R8, !P0 ;  /* 0x0000000811087207 */ /* 0x000fe40004000000 */
[----:B------:R-:W-:-:S02]  /*0990*/  ISETP.NE.AND P0, PT, R32, 0xc, PT ;  /* 0x0000000c2000780c */ /* 0x000fc40003f05270 */
[----:B------:R-:W-:Y:S02]  /*09a0*/  SEL R8, R18, R8, !P1 ;  /* 0x0000000812087207 */ /* 0x000fe40004800000 */
[----:B------:R-:W-:Y:S02]  /*09b0*/  ISETP.NE.AND P1, PT, R36, RZ, PT ;  /* 0x000000ff2400720c */ /* 0x000fe40003f25270 */
[----:B------:R-:W-:-:S05]  /*09c0*/  SEL R8, R19, R8, !P0 ;  /* 0x0000000813087207 */ /* 0x000fca0004000000 */
[----:B------:R-:W-:-:S06]  /*09d0*/  @P2 IMAD.IADD R33, R8, 0x1, R9 ;  /* 0x0000000108212824 */ /* 0x000fcc00078e0209 */
[----:B------:R-:W-:Y:S05]  /*09e0*/  @P1 BRA `(.L_x_3) ;  /* 0x0000000c006c1947 */ /* 0x000fea0003800000 */
[----:B------:R-:W0:Y:S01]  /*09f0*/  LDS R12, [UR4+0x40] ;  /* 0x00004004ff0c7984 */ /* 0x000e220008000800 */
[----:B------:R-:W1:Y:S01]  /*0a00*/  LDC.64 R10, c[0x0][0x390] ;  /* 0x0000e400ff0a7b82 */ /* 0x000e620000000a00 */
[----:B------:R-:W-:Y:S02]  /*0a10*/  IMAD.MOV.U32 R8, RZ, RZ, 0x65 ;  /* 0x00000065ff087424 */ /* 0x000fe400078e00ff */
[----:B------:R-:W-:Y:S02]  /*0a20*/  IMAD.MOV.U32 R33, RZ, RZ, RZ ;  /* 0x000000ffff217224 */ /* 0x000fe400078e00ff */
[----:B0-----:R-:W-:-:S05]  /*0a30*/  IMAD.IADD R9, R19, 0x1, R12 ;  /* 0x0000000113097824 */ /* 0x001fca00078e020c */
[----:B-1----:R0:W-:Y:S01]  /*0a40*/  ST.E.64.STRONG.GPU desc[UR12][R10.64+0x100], R8 ;  /* 0x000100080a007985 */ /* 0x0021e2000c10fb0c */
[----:B------:R-:W-:Y:S05]  /*0a50*/  BRA `(.L_x_3) ;  /* 0x0000000c00507947 */ /* 0x000fea0003800000 */
.L_x_2:
[----:B------:R-:W-:Y:S02]  /*0a60*/  IADD3 R8, PT, PT, R24, R25, R26 ;  /* 0x0000001918087210 */ /* 0x000fe40007ffe01a */
[C---:B------:R-:W-:Y:S02]  /*0a70*/  ISETP.NE.AND P1, PT, R44.reuse, 0x1f, PT ;  /* 0x0000001f2c00780c */ /* 0x040fe40003f25270 */
[----:B0-----:R-:W-:Y:S02]  /*0a80*/  IADD3 R8, PT, PT, R39, R40, R8 ;  /* 0x0000002827087210 */ /* 0x001fe40007ffe008 */
[----:B------:R-:W-:Y:S02]  /*0a90*/  ISETP.NE.AND P2, PT, R44, RZ, PT ;  /* 0x000000ff2c00720c */ /* 0x000fe40003f45270 */
[----:B------:R-:W-:-:S04]  /*0aa0*/  IADD3 R8, PT, PT, R30, R31, R8 ;  /* 0x0000001f1e087210 */ /* 0x000fc80007ffe008 */
        /* <DEDUP_REMOVED lines=37> */
[----:B------:R-:W-:Y:S01]  /*0d00*/  IMAD.IADD R14, R14, 0x1, R13 ;  /* 0x000000010e0e7824 */ /* 0x000fe200078e020d */
[----:B------:R-:W0:Y:S02]  /*0d10*/  LDS R11, [UR4+0x40] ;  /* 0x00004004ff0b7984 */ /* 0x000e240008000800 */
        /* <DEDUP_REMOVED lines=12> */
[----:B------:R-:W-:-:S04]  /*0de0*/  ISETP.NE.AND P0, PT, R32, 0x9, PT ;  /* 0x000000092000780c */ /* 0x000fc80003f05270 */
[----:B------:R-:W-:Y:S02]  /*0df0*/  SEL R8, R16, R8, !P0 ;  /* 0x0000000810087207 */ /* 0x000fe40004000000 */
[----:B------:R-:W-:-:S04]  /*0e00*/  ISETP.NE.AND P0, PT, R32, 0xa, PT ;  /* 0x0000000a2000780c */ /* 0x000fc80003f05270 */
[----:B------:R-:W-:Y:S02]  /*0e10*/  SEL R8, R17, R8, !P0 ;  /* 0x0000000811087207 */ /* 0x000fe40004000000 */
[----:B------:R-:W-:-:S04]  /*0e20*/  ISETP.NE.AND P0, PT, R32, 0xb, PT ;  /* 0x0000000b2000780c */ /* 0x000fc80003f05270 */
[----:B------:R-:W-:Y:S02]  /*0e30*/  SEL R8, R18, R8, !P0 ;  /* 0x0000000812087207 */ /* 0x000fe40004000000 */
[C---:B------:R-:W-:Y:S01]  /*0e40*/  ISETP.GT.U32.AND P0, PT, R36.reuse, 0x1f, PT ;  /* 0x0000001f2400780c */ /* 0x040fe20003f04070 */
[C---:B0-----:R-:W-:Y:S01]  /*0e50*/  IMAD.IADD R11, R19.reuse, 0x1, R11 ;  /* 0x00000001130b7824 */ /* 0x041fe200078e020b */
[----:B------:R-:W-:Y:S02]  /*0e60*/  SEL R8, R19, R8, !P1 ;  /* 0x0000000813087207 */ /* 0x000fe40004800000 */
[----:B------:R-:W-:-:S03]  /*0e70*/  ISETP.GE.U32.AND P1, PT, R36, 0x20, PT ;  /* 0x000000202400780c */ /* 0x000fc60003f26070 */
[----:B------:R-:W-:-:S05]  /*0e80*/  IMAD.IADD R8, R8, 0x1, R9 ;  /* 0x0000000108087824 */ /* 0x000fca00078e0209 */
[----:B------:R-:W-:Y:S01]  /*0e90*/  SEL R43, R33, R8, !P1 ;  /* 0x00000008212b7207 */ /* 0x000fe20004800000 */
[----:B------:R-:W-:Y:S06]  /*0ea0*/  @P0 BRA `(.L_x_4) ;  /* 0x0000000800140947 */ /* 0x000fec0003800000 */
[----:B------:R-:W0:Y:S01]  /*0eb0*/  LDC.64 R16, c[0x0][0x390] ;  /* 0x0000e400ff107b82 */ /* 0x000e220000000a00 */
[----:B------:R-:W-:Y:S01]  /*0ec0*/  ISETP.NE.AND P1, PT, R36, RZ, PT ;  /* 0x000000ff2400720c */ /* 0x000fe20003f25270 */
[----:B------:R-:W-:Y:S01]  /*0ed0*/  IMAD.U32 R13, RZ, RZ, UR6 ;  /* 0x00000006ff0d7e24 */ /* 0x000fe2000f8e00ff */
[----:B------:R-:W-:-:S05]  /*0ee0*/  LOP3.LUT R18, RZ, R36, RZ, 0x33, !PT ;  /* 0x00000024ff127212 */ /* 0x000fca00078e33ff */
[----:B------:R-:W-:-:S06]  /*0ef0*/  VIADD R18, R18, UR6 ;  /* 0x0000000612127c36 */ /* 0x000fcc0008000000 */
[----:B------:R-:W-:Y:S01]  /*0f00*/  @!P1 IMAD.MOV.U32 R10, RZ, RZ, 0x64 ;  /* 0x00000064ff0a9424 */ /* 0x000fe200078e00ff */
[----:B------:R1:W-:Y:S01]  /*0f10*/  @!P1 STS [UR4+0xc], R11 ;  /* 0x00000c0bff009988 */ /* 0x0003e20008000804 */
[----:B0-----:R-:W-:-:S04]  /*0f20*/  IMAD.WIDE R12, R13, 0x8, R16 ;  /* 0x000000080d0c7825 */ /* 0x001fc800078e0210 */
[----:B------:R-:W-:Y:S01]  /*0f30*/  IMAD.WIDE R16, R18, 0x8, R16 ;  /* 0x0000000812107825 */ /* 0x000fe200078e0210 */
[----:B------:R1:W-:Y:S01]  /*0f40*/  @!P1 ST.E.64.STRONG.GPU desc[UR12][R12.64+0x100], R10 ;  /* 0x0001000a0c009985 */ /* 0x0003e2000c10fb0c */
[----:B------:R-:W-:Y:S05]  /*0f50*/  NANOSLEEP 0x226 ;  /* 0x000002260000795d */ /* 0x000fea0003800000 */
[----:B------:R-:W2:Y:S01]  /*0f60*/  LD.E.64.STRONG.GPU R14, desc[UR12][R16.64+0x100] ;  /* 0x0001000c100e7980 */ /* 0x000ea2000c10fb00 */
[----:B------:R-:W-:Y:S01]  /*0f70*/  UMOV UR5, 0xffffffff ;  /* 0xffffffff00057882 */ /* 0x000fe20000000000 */
[----:B--2---:R-:W-:Y:S02]  /*0f80*/  ISETP.NE.AND P0, PT, R14, 0x63, PT ;  /* 0x000000630e00780c */ /* 0x004fe40003f05270 */
[----:B-1----:R-:W-:Y:S11]  /*0f90*/  BRA.DIV UR5, `(.L_x_5) ;  /* 0x0000002e05dc7947 */ /* 0x002ff6000b800000 */
[----:B------:R-:W-:-:S13]  /*0fa0*/  VOTE.ANY P0, !P0 ;  /* 0x0000000000ff7806 */ /* 0x000fda0004000100 */
.L_x_34:
[----:B------:R-:W-:Y:S05]  /*0fb0*/  @!P0 BRA `(.L_x_6) ;  /* 0x0000000000248947 */ /* 0x000fea0003800000 */
[----:B------:R-:W-:-:S07]  /*0fc0*/  IMAD.MOV.U32 R9, RZ, RZ, 0x1de ;  /* 0x000001deff097424 */ /* 0x000fce00078e00ff */
.L_x_8:
[----:B------:R-:W-:Y:S05]  /*0fd0*/  NANOSLEEP R9 ;  /* 0x000000090000735d */ /* 0x000fea0003800000 */
[----:B------:R-:W2:Y:S01]  /*0fe0*/  LD.E.64.STRONG.GPU R14, desc[UR12][R16.64+0x100] ;  /* 0x0001000c100e7980 */ /* 0x000ea2000c10fb00 */
[----:B------:R-:W-:Y:S01]  /*0ff0*/  UMOV UR5, 0xffffffff ;  /* 0xffffffff00057882 */ /* 0x000fe20000000000 */
[----:B------:R-:W-:Y:S02]  /*1000*/  SHF.R.U32.HI R9, RZ, 0x1, R9 ;  /* 0x00000001ff097819 */ /* 0x000fe40000011609 */
[----:B--2---:R-:W-:Y:S01]  /*1010*/  ISETP.NE.AND P0, PT, R14, 0x63, PT ;  /* 0x000000630e00780c */ /* 0x004fe20003f05270 */
[----:B------:R-:W-:-:S12]  /*1020*/  BRA.DIV UR5, `(.L_x_7) ;  /* 0x0000002e05d87947 */ /* 0x000fd8000b800000 */
[----:B------:R-:W-:-:S13]  /*1030*/  VOTE.ANY P0, !P0 ;  /* 0x0000000000ff7806 */ /* 0x000fda0004000100 */
.L_x_37:
[----:B------:R-:W-:Y:S05]  /*1040*/  @P0 BRA `(.L_x_8) ;  /* 0xfffffffc00e00947 */ /* 0x000fea000383ffff */
.L_x_6:
[----:B------:R-:W-:Y:S01]  /*1050*/  UMOV UR5, 0xffffffff ;  /* 0xffffffff00057882 */ /* 0x000fe20000000000 */
[----:B------:R-:W-:Y:S02]  /*1060*/  ISETP.NE.AND P2, PT, R14, 0x65, PT ;  /* 0x000000650e00780c */ /* 0x000fe40003f45270 */
[----:B------:R-:W-:Y:S11]  /*1070*/  BRA.DIV UR5, `(.L_x_9) ;  /* 0x0000002e05e47947 */ /* 0x000ff6000b800000 */
[----:B------:R-:W0:Y:S01]  /*1080*/  S2R R45, SR_GEMASK ;  /* 0x00000000002d7919 */ /* 0x000e220000003c00 */
[----:B------:R-:W-:Y:S01]  /*1090*/  VOTE.ANY R8, PT, !P2 ;  /* 0x0000000000087806 */ /* 0x000fe200050e0100 */
[C---:B------:R-:W-:Y:S02]  /*10a0*/  VIADD R33, R44.reuse, 0x2 ;  /* 0x000000022c217836 */ /* 0x040fe40000000000 */
[C---:B------:R-:W-:Y:S02]  /*10b0*/  VIADD R32, R44.reuse, 0x4 ;  /* 0x000000042c207836 */ /* 0x040fe40000000000 */
[C---:B------:R-:W-:Y:S02]  /*10c0*/  VIADD R19, R44.reuse, 0x8 ;  /* 0x000000082c137836 */ /* 0x040fe40000000000 */
[----:B------:R-:W-:Y:S01]  /*10d0*/  VIADD R34, R44, 0x10 ;  /* 0x000000102c227836 */ /* 0x000fe20000000000 */
[----:B0-----:R-:W-:-:S05]  /*10e0*/  LOP3.LUT R8, R8, 0x80000000, R45, 0xec, !PT ;  /* 0x8000000008087812 */ /* 0x001fca00078eec2d */
[----:B------:R-:W-:-:S05]  /*10f0*/  VIADD R9, R8, 0xffffffff ;  /* 0xffffffff08097836 */ /* 0x000fca0000000000 */
[----:B------:R-:W-:-:S04]  /*1100*/  LOP3.LUT R9, R8, R9, RZ, 0xc, !PT ;  /* 0x0000000908097212 */ /* 0x000fc800078e0cff */
[----:B------:R0:W1:Y:S02]  /*1110*/  POPC R38, R9 ;  /* 0x0000000900267309 */ /* 0x0000640000000000 */
[----:B0-----:R-:W0:Y:S01]  /*1120*/  LDC.64 R8, c[0x0][0x390] ;  /* 0x0000e400ff087b82 */ /* 0x001e220000000a00 */
[----:B-1----:R-:W1:Y:S01]  /*1130*/  SHFL.DOWN PT, R16, R15, 0x1, R38 ;  /* 0x082000000f107989 */ /* 0x002e6200000e0026 */
[-C--:B------:R-:W-:Y:S02]  /*1140*/  ISETP.GE.AND P0, PT, R44, R38.reuse, PT ;  /* 0x000000262c00720c */ /* 0x080fe40003f06270 */
[-C--:B------:R-:W-:Y:S02]  /*1150*/  ISETP.GT.AND P2, PT, R34, R38.reuse, PT ;  /* 0x000000262200720c */ /* 0x080fe40003f44270 */
[----:B-1----:R-:W-:Y:S02]  /*1160*/  SEL R16, R16, RZ, !P0 ;  /* 0x000000ff10107207 */ /* 0x002fe40004000000 */
[----:B------:R-:W-:-:S03]  /*1170*/  ISETP.GT.AND P0, PT, R33, R38, PT ;  /* 0x000000262100720c */ /* 0x000fc60003f04270 */
[----:B------:R-:W-:-:S05]  /*1180*/  IMAD.IADD R17, R16, 0x1, R15 ;  /* 0x0000000110117824 */ /* 0x000fca00078e020f */
[----:B------:R-:W1:Y:S02]  /*1190*/  SHFL.DOWN PT, R16, R17, 0x2, R38 ;  /* 0x0840000011107989 */ /* 0x000e6400000e0026 */
[----:B-1----:R-:W-:Y:S02]  /*11a0*/  SEL R16, R16, RZ, !P0 ;  /* 0x000000ff10107207 */ /* 0x002fe40004000000 */
[----:B------:R-:W-:-:S03]  /*11b0*/  ISETP.GT.AND P0, PT, R32, R38, PT ;  /* 0x000000262000720c */ /* 0x000fc60003f04270 */
[----:B------:R-:W-:-:S05]  /*11c0*/  IMAD.IADD R35, R17, 0x1, R16 ;  /* 0x0000000111237824 */ /* 0x000fca00078e0210 */
[----:B------:R-:W1:Y:S02]  /*11d0*/  SHFL.DOWN PT, R16, R35, 0x4, R38 ;  /* 0x0880000023107989 */ /* 0x000e6400000e0026 */
[----:B-1----:R-:W-:Y:S02]  /*11e0*/  SEL R16, R16, RZ, !P0 ;  /* 0x000000ff10107207 */ /* 0x002fe40004000000 */
[----:B------:R-:W-:-:S03]  /*11f0*/  ISETP.GT.AND P0, PT, R19, R38, PT ;  /* 0x000000261300720c */ /* 0x000fc60003f04270 */
[----:B------:R-:W-:Y:S01]  /*1200*/  IMAD.IADD R37, R35, 0x1, R16 ;  /* 0x0000000123257824 */ /* 0x000fe200078e0210 */
[----:B0-----:R-:W-:-:S04]  /*1210*/  IADD3 R35, P3, PT, R8, 0x100, RZ ;  /* 0x0000010008237810 */ /* 0x001fc80007f7e0ff */
[----:B------:R-:W0:Y:S02]  /*1220*/  SHFL.DOWN PT, R16, R37, 0x8, R38 ;  /* 0x0900000025107989 */ /* 0x000e2400000e0026 */
[----:B0-----:R-:W-:Y:S02]  /*1230*/  SEL R16, R16, RZ, !P0 ;  /* 0x000000ff10107207 */ /* 0x001fe40004000000 */
[----:B------:R-:W-:-:S03]  /*1240*/  ISETP.NE.AND P0, PT, R14, 0x65, PT ;  /* 0x000000650e00780c */ /* 0x000fc60003f05270 */
[----:B------:R-:W-:Y:S02]  /*1250*/  IMAD.IADD R17, R37, 0x1, R16 ;  /* 0x0000000125117824 */ /* 0x000fe400078e0210 */
[----:B------:R-:W-:-:S03]  /*1260*/  IMAD.X R37, RZ, RZ, R9, P3 ;  /* 0x000000ffff257224 */ /* 0x000fc600018e0609 */
[----:B------:R-:W0:Y:S05]  /*1270*/  SHFL.DOWN PT, R16, R17, 0x10, R38 ;  /* 0x0a00000011107989 */ /* 0x000e2a00000e0026 */
[----:B------:R-:W-:Y:S02]  /*1280*/  VOTE.ALL P0, P0 ;  /* 0x0000000000ff7806 */ /* 0x000fe40000000000 */
[----:B0-----:R-:W-:-:S05]  /*1290*/  SEL R16, R16, RZ, !P2 ;  /* 0x000000ff10107207 */ /* 0x001fca0005000000 */
[----:B------:R-:W-:-:S07]  /*12a0*/  IMAD.IADD R36, R17, 0x1, R16 ;  /* 0x0000000111247824 */ /* 0x000fce00078e0210 */
.L_x_46:
[----:B------:R-:W-:Y:S05]  /*12b0*/  @!P0 BRA `(.L_x_10) ;  /* 0x0000000000d48947 */ /* 0x000fea0003800000 */
[----:B------:R-:W-:-:S07]  /*12c0*/  IMAD.MOV.U32 R38, RZ, RZ, 0x1de ;  /* 0x000001deff267424 */ /* 0x000fce00078e00ff */
.L_x_16:
[----:B------:R-:W-:Y:S02]  /*12d0*/  IMAD.MOV.U32 R8, RZ, RZ, R35 ;  /* 0x000000ffff087224 */ /* 0x000fe400078e0023 */
[----:B------:R-:W-:Y:S02]  /*12e0*/  IMAD.MOV.U32 R9, RZ, RZ, R37 ;  /* 0x000000ffff097224 */ /* 0x000fe400078e0025 */
[----:B------:R-:W-:-:S05]  /*12f0*/  IMAD.WIDE R16, R18, 0x8, R8 ;  /* 0x0000000812107825 */ /* 0x000fca00078e0208 */
[----:B------:R-:W2:Y:S01]  /*1300*/  LD.E.64.STRONG.GPU R14, desc[UR12][R16.64+-0x100] ;  /* 0xffff000c100e7980 */ /* 0x000ea2000c10fb00 */
[----:B------:R-:W-:Y:S05]  /*1310*/  YIELD ;  /* 0x0000000000007946 */ /* 0x000fea0003800000 */
[----:B------:R-:W-:Y:S01]  /*1320*/  UMOV UR5, 0xffffffff ;  /* 0xffffffff00057882 */ /* 0x000fe20000000000 */
[----:B------:R-:W-:Y:S02]  /*1330*/  SHF.R.U32.HI R38, RZ, 0x1, R38 ;  /* 0x00000001ff267819 */ /* 0x000fe40000011626 */
[----:B--2---:R-:W-:Y:S01]  /*1340*/  ISETP.NE.AND P0, PT, R14, 0x63, PT ;  /* 0x000000630e00780c */ /* 0x004fe20003f05270 */
[----:B------:R-:W-:-:S12]  /*1350*/  BRA.DIV UR5, `(.L_x_11) ;  /* 0x0000003205347947 */ /* 0x000fd8000b800000 */
[----:B------:R-:W-:-:S13]  /*1360*/  VOTE.ANY P0, !P0 ;  /* 0x0000000000ff7806 */ /* 0x000fda0004000100 */
.L_x_49:
[----:B------:R-:W-:Y:S05]  /*1370*/  @!P0 BRA `(.L_x_12) ;  /* 0x0000000000248947 */ /* 0x000fea0003800000 */
[----:B------:R-:W-:-:S07]  /*1380*/  IMAD.MOV.U32 R9, RZ, RZ, R38 ;  /* 0x000000ffff097224 */ /* 0x000fce00078e0026 */
.L_x_14:
[----:B------:R-:W-:Y:S05]  /*1390*/  NANOSLEEP R9 ;  /* 0x000000090000735d */ /* 0x000fea0003800000 */
[----:B------:R-:W2:Y:S01]  /*13a0*/  LD.E.64.STRONG.GPU R14, desc[UR12][R16.64+-0x100] ;  /* 0xffff000c100e7980 */ /* 0x000ea2000c10fb00 */
[----:B------:R-:W-:Y:S01]  /*13b0*/  UMOV UR5, 0xffffffff ;  /* 0xffffffff00057882 */ /* 0x000fe20000000000 */
[----:B------:R-:W-:Y:S02]  /*13c0*/  SHF.R.U32.HI R9, RZ, 0x1, R9 ;  /* 0x00000001ff097819 */ /* 0x000fe40000011609 */
[----:B--2---:R-:W-:Y:S01]  /*13d0*/  ISETP.NE.AND P0, PT, R14, 0x63, PT ;  /* 0x000000630e00780c */ /* 0x004fe20003f05270 */
[----:B------:R-:W-:-:S12]  /*13e0*/  BRA.DIV UR5, `(.L_x_13) ;  /* 0x0000003205307947 */ /* 0x000fd8000b800000 */
[----:B------:R-:W-:-:S13]  /*13f0*/  VOTE.ANY P0, !P0 ;  /* 0x0000000000ff7806 */ /* 0x000fda0004000100 */
.L_x_52:
[----:B------:R-:W-:Y:S05]  /*1400*/  @P0 BRA `(.L_x_14) ;  /* 0xfffffffc00e00947 */ /* 0x000fea000383ffff */
.L_x_12:
[----:B------:R-:W-:Y:S01]  /*1410*/  UMOV UR5, 0xffffffff ;  /* 0xffffffff00057882 */ /* 0x000fe20000000000 */
[----:B------:R-:W-:Y:S02]  /*1420*/  ISETP.NE.AND P0, PT, R14, 0x65, PT ;  /* 0x000000650e00780c */ /* 0x000fe40003f05270 */
[----:B------:R-:W-:Y:S11]  /*1430*/  BRA.DIV UR5, `(.L_x_15) ;  /* 0x00000032053c7947 */ /* 0x000ff6000b800000 */
[----:B------:R-:W-:Y:S01]  /*1440*/  VOTE.ANY R8, PT, !P0 ;  /* 0x0000000000087806 */ /* 0x000fe200040e0100 */
[----:B------:R-:W-:-:S03]  /*1450*/  VIADD R18, R18, 0xffffffe0 ;  /* 0xffffffe012127836 */ /* 0x000fc60000000000 */
[----:B------:R-:W-:-:S05]  /*1460*/  LOP3.LUT R8, R8, 0x80000000, R45, 0xec, !PT ;  /* 0x8000000008087812 */ /* 0x000fca00078eec2d */
[----:B------:R-:W-:-:S05]  /*1470*/  VIADD R9, R8, 0xffffffff ;  /* 0xffffffff08097836 */ /* 0x000fca0000000000 */
[----:B------:R-:W-:-:S06]  /*1480*/  LOP3.LUT R9, R8, R9, RZ, 0xc, !PT ;  /* 0x0000000908097212 */ /* 0x000fcc00078e0cff */
[----:B------:R-:W0:Y:S02]  /*1490*/  POPC R9, R9 ;  /* 0x0000000900097309 */ /* 0x000e240000000000 */
[----:B0-----:R-:W0:Y:S01]  /*14a0*/  SHFL.DOWN PT, R16, R15, 0x1, R9 ;  /* 0x082000000f107989 */ /* 0x001e2200000e0009 */
[-C--:B------:R-:W-:Y:S02]  /*14b0*/  ISETP.GE.AND P0, PT, R44, R9.reuse, PT ;  /* 0x000000092c00720c */ /* 0x080fe40003f06270 */
[-C--:B------:R-:W-:Y:S02]  /*14c0*/  ISETP.GT.AND P2, PT, R34, R9.reuse, PT ;  /* 0x000000092200720c */ /* 0x080fe40003f44270 */
[----:B0-----:R-:W-:Y:S02]  /*14d0*/  SEL R16, R16, RZ, !P0 ;  /* 0x000000ff10107207 */ /* 0x001fe40004000000 */
[----:B------:R-:W-:-:S03]  /*14e0*/  ISETP.GT.AND P0, PT, R33, R9, PT ;  /* 0x000000092100720c */ /* 0x000fc60003f04270 */
[----:B------:R-:W-:-:S05]  /*14f0*/  IMAD.IADD R15, R16, 0x1, R15 ;  /* 0x00000001100f7824 */ /* 0x000fca00078e020f */
[----:B------:R-:W0:Y:S02]  /*1500*/  SHFL.DOWN PT, R16, R15, 0x2, R9 ;  /* 0x084000000f107989 */ /* 0x000e2400000e0009 */
        /* <DEDUP_REMOVED lines=9> */
[----:B------:R-:W-:-:S03]  /*15a0*/  ISETP.NE.AND P0, PT, R14, 0x65, PT ;  /* 0x000000650e00780c */ /* 0x000fc60003f05270 */
[----:B------:R-:W-:-:S05]  /*15b0*/  IMAD.IADD R15, R15, 0x1, R16 ;  /* 0x000000010f0f7824 */ /* 0x000fca00078e0210 */
[----:B------:R-:W0:Y:S05]  /*15c0*/  SHFL.DOWN PT, R16, R15, 0x10, R9 ;  /* 0x0a0000000f107989 */ /* 0x000e2a00000e0009 */
[----:B------:R-:W-:Y:S02]  /*15d0*/  VOTE.ALL P0, P0 ;  /* 0x0000000000ff7806 */ /* 0x000fe40000000000 */
[----:B0-----:R-:W-:-:S04]  /*15e0*/  SEL R16, R16, RZ, !P2 ;  /* 0x000000ff10107207 */ /* 0x001fc80005000000 */
[----:B------:R-:W-:-:S07]  /*15f0*/  IADD3 R36, PT, PT, R15, R16, R36 ;  /* 0x000000100f247210 */ /* 0x000fce0007ffe024 */
.L_x_61:
[----:B------:R-:W-:Y:S05]  /*1600*/  @P0 BRA `(.L_x_16) ;  /* 0xfffffffc00300947 */ /* 0x000fea000383ffff */
.L_x_10:
[----:B------:R-:W-:Y:S01]  /*1610*/  ISETP.NE.AND P0, PT, R44, RZ, PT ;  /* 0x000000ff2c00720c */ /* 0x000fe20003f05270 */
[----:B------:R-:W0:Y:S01]  /*1620*/  @!P1 S2R R9, SR_CgaCtaId ;  /* 0x0000000000099919 */ /* 0x000e220000008800 */
[----:B------:R-:W-:Y:S01]  /*1630*/  @!P1 MOV R8, 0x400 ;  /* 0x0000040000089802 */ /* 0x000fe20000000f00 */
[----:B------:R-:W-:Y:S02]  /*1640*/  @!P1 IMAD.IADD R11, R11, 0x1, R36 ;  /* 0x000000010b0b9824 */ /* 0x000fe400078e0224 */
[----:B------:R-:W-:-:S05]  /*1650*/  @!P1 IMAD.MOV.U32 R10, RZ, RZ, 0x65 ;  /* 0x00000065ff0a9424 */ /* 0x000fca00078e00ff */
[----:B------:R1:W-:Y:S03]  /*1660*/  @!P1 ST.E.64.STRONG.GPU desc[UR12][R12.64+0x100], R10 ;  /* 0x0001000a0c009985 */ /* 0x0003e6000c10fb0c */
[----:B------:R-:W-:Y:S01]  /*1670*/  @!P0 MOV R14, 0x400 ;  /* 0x00000400000e8802 */ /* 0x000fe20000000f00 */
[----:B------:R-:W2:Y:S01]  /*1680*/  @!P0 S2R R15, SR_CgaCtaId ;  /* 0x00000000000f8919 */ /* 0x000ea20000008800 */
[----:B0-----:R-:W-:Y:S01]  /*1690*/  @!P1 LEA R9, R9, R8, 0x18 ;  /* 0x0000000809099211 */ /* 0x001fe200078ec0ff */
[----:B------:R-:W-:Y:S02]  /*16a0*/  IMAD.MOV.U32 R8, RZ, RZ, R43 ;  /* 0x000000ffff087224 */ /* 0x000fe400078e002b */
[----:B------:R-:W-:Y:S02]  /*16b0*/  @!P0 IMAD.MOV.U32 R8, RZ, RZ, R36 ;  /* 0x000000ffff088224 */ /* 0x000fe400078e0024 */
[----:B------:R1:W-:Y:S04]  /*16c0*/  @!P1 STS [R9+0x8], R11 ;  /* 0x0000080b09009388 */ /* 0x0003e80000000800 */
[----:B------:R1:W-:Y:S01]  /*16d0*/  @!P1 STS [R9+0x4], R36 ;  /* 0x0000042409009388 */ /* 0x0003e20000000800 */
[----:B--2---:R-:W-:-:S05]  /*16e0*/  @!P0 LEA R15, R15, R14, 0x18 ;  /* 0x0000000e0f0f8211 */ /* 0x004fca00078ec0ff */
[----:B------:R1:W-:Y:S02]  /*16f0*/  @!P0 STS [R15+0x54], R36 ;  /* 0x000054240f008388 */ /* 0x0003e40000000800 */
.L_x_4:
[----:B------:R-:W-:Y:S05]  /*1700*/  WARPSYNC.ALL ;  /* 0x0000000000007948 */ /* 0x000fea0003800000 */
[----:B------:R-:W0:Y:S08]  /*1710*/  S2UR UR7, SR_CgaCtaId ;  /* 0x00000000000779c3 */ /* 0x000e300000008800 */
[----:B------:R-:W-:Y:S06]  /*1720*/  BAR.SYNC.DEFER_BLOCKING 0x0 ;  /* 0x0000000000007b1d */ /* 0x000fec0000010000 */
[----:B------:R-:W-:Y:S01]  /*1730*/  UMOV UR5, 0x400 ;  /* 0x0000040000057882 */ /* 0x000fe20000000000 */
[----:B-1----:R-:W1:Y:S01]  /*1740*/  S2R R10, SR_TID.X ;  /* 0x00000000000a7919 */ /* 0x002e620000002100 */
[----:B0-----:R-:W-:-:S09]  /*1750*/  ULEA UR5, UR7, UR5, 0x18 ;  /* 0x0000000507057291 */ /* 0x001fd2000f8ec0ff */
[----:B------:R-:W0:Y:S01]  /*1760*/  LDS R9, [UR5+0x54] ;  /* 0x00005405ff097984 */ /* 0x000e220008000800 */
[----:B-1----:R-:W-:-:S04]  /*1770*/  ISETP.NE.AND P0, PT, R10, RZ, PT ;  /* 0x000000ff0a00720c */ /* 0x002fc80003f05270 */
[----:B0-----:R-:W-:-:S05]  /*1780*/  SEL R9, R9, RZ, P0 ;  /* 0x000000ff09097207 */ /* 0x001fca0000000000 */
[----:B------:R-:W-:-:S07]  /*1790*/  IMAD.IADD R33, R9, 0x1, R8 ;  /* 0x0000000109217824 */ /* 0x000fce00078e0208 */
.L_x_3:
[----:B------:R-:W-:Y:S05]  /*17a0*/  BSYNC.RECONVERGENT B0 ;  /* 0x0000000000007941 */ /* 0x000fea0003800200 */
.L_x_1:
[----:B------:R-:W-:Y:S01]  /*17b0*/  IMAD.IADD R26, R26, 0x1, R33 ;  /* 0x000000011a1a7824 */ /* 0x000fe200078e0221 */
[----:B------:R-:W-:Y:S03]  /*17c0*/  BAR.SYNC.DEFER_BLOCKING 0x0 ;  /* 0x0000000000007b1d */ /* 0x000fe60000010000 */
[----:B------:R-:W-:-:S03]  /*17d0*/  IMAD.IADD R25, R25, 0x1, R26 ;  /* 0x0000000119197824 */ /* 0x000fc600078e021a */
[----:B------:R-:W1:Y:S01]  /*17e0*/  LDCU.64 UR8, c[0x0][0x388] ;  /* 0x00007100ff0877ac */ /* 0x000e620008000a00 */
[----:B------:R-:W-:-:S04]  /*17f0*/  IMAD.IADD R24, R24, 0x1, R25 ;  /* 0x0000000118187824 */ /* 0x000fc800078e0219 */
[----:B------:R-:W-:-:S04]  /*1800*/  IMAD.IADD R40, R40, 0x1, R24 ;  /* 0x0000000128287824 */ /* 0x000fc800078e0218 */
[----:B0-----:R-:W-:-:S04]  /*1810*/  IMAD.IADD R8, R39, 0x1, R40 ;  /* 0x0000000127087824 */ /* 0x001fc800078e0228 */
[----:B------:R-:W-:-:S04]  /*1820*/  IMAD.IADD R31, R31, 0x1, R8 ;  /* 0x000000011f1f7824 */ /* 0x000fc800078e0208 */
[----:B------:R-:W-:Y:S01]  /*1830*/  IMAD.IADD R30, R30, 0x1, R31 ;  /* 0x000000011e1e7824 */ /* 0x000fe200078e021f */
[----:B------:R-:W-:Y:S01]  /*1840*/  STS [R27], R26 ;  /* 0x0000001a1b007388 */ /* 0x000fe20000000800 */
[----:B-1----:R-:W-:Y:S02]  /*1850*/  IADD3 R42, P0, PT, R42, UR8, RZ ;  /* 0x000000082a2a7c10 */ /* 0x002fe4000ff1e0ff */
[----:B------:R-:W-:Y:S01]  /*1860*/  IMAD.IADD R10, R29, 0x1, R30 ;  /* 0x000000011d0a7824 */ /* 0x000fe200078e021e */
[----:B------:R-:W-:Y:S01]  /*1870*/  STS [R27+0x4], R25 ;  /* 0x000004191b007388 */ /* 0x000fe20000000800 */
[----:B------:R-:W-:Y:S02]  /*1880*/  IADD3.X R43, PT, PT, R41, UR9, RZ, P0, !PT ;  /* 0x00000009292b7c10 */ /* 0x000fe400087fe4ff */
[----:B------:R-:W-:Y:S01]  /*1890*/  IMAD.IADD R23, R23, 0x1, R10 ;  /* 0x0000000117177824 */ /* 0x000fe200078e020a */
[----:B------:R-:W-:Y:S03]  /*18a0*/  STS [R27+0x8], R24 ;  /* 0x000008181b007388 */ /* 0x000fe60000000800 */
        /* <DEDUP_REMOVED lines=19> */
[----:B------:R-:W-:Y:S04]  /*19e0*/  STS [R27+0x30], R7 ;  /* 0x000030071b007388 */ /* 0x000fe80000000800 */
[----:B------:R-:W-:Y:S04]  /*19f0*/  STS [R27+0x34], R6 ;  /* 0x000034061b007388 */ /* 0x000fe80000000800 */
[----:B------:R-:W-:Y:S04]  /*1a00*/  STS [R27+0x38], R5 ;  /* 0x000038051b007388 */ /* 0x000fe80000000800 */
[----:B------:R-:W-:Y:S04]  /*1a10*/  STS [R27+0x3c], R4 ;  /* 0x00003c041b007388 */ /* 0x000fe80000000800 */
[----:B------:R-:W-:Y:S04]  /*1a20*/  STS [R27+0x40], R3 ;  /* 0x000040031b007388 */ /* 0x000fe80000000800 */
[----:B------:R-:W-:Y:S04]  /*1a30*/  STS [R27+0x44], R2 ;  /* 0x000044021b007388 */ /* 0x000fe80000000800 */
[----:B------:R-:W-:Y:S01]  /*1a40*/  STS [R27+0x48], R0 ;  /* 0x000048001b007388 */ /* 0x000fe20000000800 */
[----:B------:R-:W-:-:S03]  /*1a50*/  NOP ;  /* 0x0000000000007918 */ /* 0x000fc60000000000 */
[----:B------:R-:W0:Y:S04]  /*1a60*/  LDS R9, [R28] ;  /* 0x000000001c097984 */ /* 0x000e280000000800 */
[----:B------:R-:W1:Y:S04]  /*1a70*/  LDS R7, [R28+0x80] ;  /* 0x000080001c077984 */ /* 0x000e680000000800 */
[----:B------:R-:W2:Y:S04]  /*1a80*/  LDS R11, [R28+0x100] ;  /* 0x000100001c0b7984 */ /* 0x000ea80000000800 */
[----:B------:R-:W3:Y:S04]  /*1a90*/  LDS R13, [R28+0x180] ;  /* 0x000180001c0d7984 */ /* 0x000ee80000000800 */
[----:B------:R-:W4:Y:S04]  /*1aa0*/  LDS R5, [R28+0x200] ;  /* 0x000200001c057984 */ /* 0x000f280000000800 */
[----:B------:R-:W5:Y:S04]  /*1ab0*/  LDS R15, [R28+0x280] ;  /* 0x000280001c0f7984 */ /* 0x000f680000000800 */
        /* <DEDUP_REMOVED lines=13> */
[----:B0-----:R-:W-:Y:S04]  /*1b90*/  STG.E desc[UR12][R42.64], R9 ;  /* 0x000000092a007986 */ /* 0x001fe8000c10190c */
[----:B-1----:R-:W-:Y:S04]  /*1ba0*/  STG.E desc[UR12][R42.64+0x80], R7 ;  /* 0x000080072a007986 */ /* 0x002fe8000c10190c */
[----:B--2---:R-:W-:Y:S04]  /*1bb0*/  STG.E desc[UR12][R42.64+0x100], R11 ;  /* 0x0001000b2a007986 */ /* 0x004fe8000c10190c */
[----:B---3--:R-:W-:Y:S04]  /*1bc0*/  STG.E desc[UR12][R42.64+0x180], R13 ;  /* 0x0001800d2a007986 */ /* 0x008fe8000c10190c */
[----:B----4-:R-:W-:Y:S04]  /*1bd0*/  STG.E desc[UR12][R42.64+0x200], R5 ;  /* 0x000200052a007986 */ /* 0x010fe8000c10190c */
[----:B-----5:R-:W-:Y:S04]  /*1be0*/  STG.E desc[UR12][R42.64+0x280], R15 ;  /* 0x0002800f2a007986 */ /* 0x020fe8000c10190c */
[----:B------:R-:W-:Y:S04]  /*1bf0*/  STG.E desc[UR12][R42.64+0x300], R3 ;  /* 0x000300032a007986 */ /* 0x000fe8000c10190c */
        /* <DEDUP_REMOVED lines=11> */
[----:B------:R-:W-:Y:S01]  /*1cb0*/  STG.E desc[UR12][R42.64+0x900], R39 ;  /* 0x000900272a007986 */ /* 0x000fe2000c10190c */
[----:B------:R-:W-:Y:S05]  /*1cc0*/  EXIT ;  /* 0x000000000000794d */ /* 0x000fea0003800000 */
.L_x_0:
[----:B------:R-:W-:-:S04]  /*1cd0*/  ISETP.NE.U32.AND P0, PT, RZ, UR7, PT ;  /* 0x00000007ff007c0c */ /* 0x000fc8000bf05070 */
[----:B------:R-:W-:-:S13]  /*1ce0*/  ISETP.NE.AND.EX P0, PT, RZ, UR4, PT, P0 ;  /* 0x00000004ff007c0c */ /* 0x000fda000bf05300 */
[----:B------:R-:W-:Y:S05]  /*1cf0*/  @!P0 EXIT ;  /* 0x000000000000894d */ /* 0x000fea0003800000 */
[----:B------:R-:W0:Y:S02]  /*1d00*/  LDCU.64 UR4, c[0x0][0x380] ;  /* 0x00007000ff0477ac */ /* 0x000e240008000a00 */
[----:B0-----:R-:W-:-:S06]  /*1d10*/  UIMAD.WIDE UR4, UR6, 0x7b80, UR4 ;  /* 0x00007b80060478a5 */ /* 0x001fcc000f8e0204 */
[----:B------:R-:W-:Y:S02]  /*1d20*/  IMAD.U32 R2, RZ, RZ, UR4 ;  /* 0x00000004ff027e24 */ /* 0x000fe4000f8e00ff */
[----:B------:R-:W-:-:S05]  /*1d30*/  IMAD.U32 R3, RZ, RZ, UR5 ;  /* 0x00000005ff037e24 */ /* 0x000fca000f8e00ff */
[----:B------:R0:W2:Y:S01]  /*1d40*/  LDG.E R0, desc[UR12][R2.64] ;  /* 0x0000000c02007981 */ /* 0x0000a2000c1e1900 */
[----:B------:R-:W1:Y:S02]  /*1d50*/  S2R R43, SR_TID.X ;  /* 0x00000000002b7919 */ /* 0x000e640000002100 */
[C---:B-1----:R-:W-:Y:S02]  /*1d60*/  LOP3.LUT R28, R43.reuse, 0x1f, RZ, 0xc0, !PT ;  /* 0x0000001f2b1c7812 */ /* 0x042fe400078ec0ff */
[----:B------:R-:W-:-:S05]  /*1d70*/  LOP3.LUT R5, R43, 0x3e0, RZ, 0xc0, !PT ;  /* 0x000003e02b057812 */ /* 0x000fca00078ec0ff */
[----:B------:R-:W-:-:S04]  /*1d80*/  IMAD R28, R5, 0x13, R28 ;  /* 0x00000013051c7824 */ /* 0x000fc800078e021c */
[C---:B------:R-:W-:Y:S01]  /*1d90*/  VIADD R4, R28.reuse, 0x20 ;  /* 0x000000201c047836 */ /* 0x040fe20000000000 */
[C---:B------:R-:W-:Y:S01]  /*1da0*/  ISETP.GE.U32.AND P1, PT, R28.reuse, UR7, PT ;  /* 0x000000071c007c0c */ /* 0x040fe2000bf26070 */
[C---:B------:R-:W-:Y:S01]  /*1db0*/  VIADD R5, R28.reuse, 0x40 ;  /* 0x000000401c057836 */ /* 0x040fe20000000000 */
[C---:B0-----:R-:W-:Y:S01]  /*1dc0*/  LEA R2, P0, R28.reuse, UR4, 0x2 ;  /* 0x000000041c027c11 */ /* 0x041fe2000f8010ff */
[----:B------:R-:W-:Y:S01]  /*1dd0*/  VIADD R3, R28, 0x80 ;  /* 0x000000801c037836 */ /* 0x000fe20000000000 */
[----:B------:R-:W-:Y:S01]  /*1de0*/  ISETP.GE.U32.AND P2, PT, R4, UR7, PT ;  /* 0x0000000704007c0c */ /* 0x000fe2000bf46070 */
[C---:B------:R-:W-:Y:S01]  /*1df0*/  VIADD R4, R28.reuse, 0xa0 ;  /* 0x000000a01c047836 */ /* 0x040fe20000000000 */
[----:B------:R-:W-:Y:S01]  /*1e00*/  ISETP.GE.U32.AND P3, PT, R5, UR7, PT ;  /* 0x0000000705007c0c */ /* 0x000fe2000bf66070 */
[C---:B------:R-:W-:Y:S01]  /*1e10*/  VIADD R5, R28.reuse, 0xc0 ;  /* 0x000000c01c057836 */ /* 0x040fe20000000000 */
[----:B------:R-:W-:Y:S01]  /*1e20*/  ISETP.GE.U32.AND P5, PT, R3, UR7, PT ;  /* 0x0000000703007c0c */ /* 0x000fe2000bfa6070 */
[----:B------:R-:W-:Y:S01]  /*1e30*/  VIADD R6, R28, 0x60 ;  /* 0x000000601c067836 */ /* 0x000fe20000000000 */
[----:B------:R-:W-:Y:S01]  /*1e40*/  ISETP.GE.U32.AND P6, PT, R4, UR7, PT ;  /* 0x0000000704007c0c */ /* 0x000fe2000bfc6070 */
[----:B------:R-:W-:Y:S01]  /*1e50*/  IMAD.X R3, RZ, RZ, UR5, P0 ;  /* 0x00000005ff037e24 */ /* 0x000fe200080e06ff */
[----:B------:R-:W-:Y:S01]  /*1e60*/  ISETP.GE.U32.AND P0, PT, R5, UR7, PT ;  /* 0x0000000705007c0c */ /* 0x000fe2000bf06070 */
[----:B------:R-:W-:Y:S01]  /*1e70*/  VIADD R5, R28, 0xe0 ;  /* 0x000000e01c057836 */ /* 0x000fe20000000000 */
[----:B------:R-:W-:Y:S01]  /*1e80*/  ISETP.GE.U32.AND P4, PT, R6, UR7, PT ;  /* 0x0000000706007c0c */ /* 0x000fe2000bf86070 */
[----:B------:R-:W-:-:S02]  /*1e90*/  VIADD R41, R28, 0x100 ;  /* 0x000001001c297836 */ /* 0x000fc40000000000 */
[C---:B------:R-:W-:Y:S02]  /*1ea0*/  VIADD R7, R28.reuse, 0x120 ;  /* 0x000001201c077836 */ /* 0x040fe40000000000 */
[C---:B------:R-:W-:Y:S02]  /*1eb0*/  VIADD R40, R28.reuse, 0x240 ;  /* 0x000002401c287836 */ /* 0x040fe40000000000 */
[----:B--2---:R-:W-:Y:S02]  /*1ec0*/  IMAD.MOV.U32 R4, RZ, RZ, R0 ;  /* 0x000000ffff047224 */ /* 0x004fe400078e0000 */
[----:B------:R-:W2:Y:S01]  /*1ed0*/  @!P1 LDG.E R0, desc[UR12][R2.64] ;  /* 0x0000000c02009981 */ /* 0x000ea2000c1e1900 */
[----:B------:R-:W-:Y:S01]  /*1ee0*/  ISETP.GE.U32.AND P1, PT, R5, UR7, PT ;  /* 0x0000000705007c0c */ /* 0x000fe2000bf26070 */
[----:B------:R-:W-:Y:S02]  /*1ef0*/  IMAD.MOV.U32 R8, RZ, RZ, R4 ;  /* 0x000000ffff087224 */ /* 0x000fe400078e0004 */
[----:B------:R-:W-:-:S02]  /*1f00*/  VIADD R5, R28, 0x140 ;  /* 0x000001401c057836 */ /* 0x000fc40000000000 */
[--C-:B------:R-:W-:Y:S02]  /*1f10*/  IMAD.MOV.U32 R10, RZ, RZ, R4.reuse ;  /* 0x000000ffff0a7224 */ /* 0x100fe400078e0004 */
[----:B------:R-:W3:Y:S01]  /*1f20*/  @!P3 LDG.E R8, desc[UR12][R2.64+0x100] ;  /* 0x0001000c0208b981 */ /* 0x000ee2000c1e1900 */
[----:B------:R-:W-:Y:S01]  /*1f30*/  ISETP.GE.U32.AND P3, PT, R5, UR7, PT ;  /* 0x0000000705007c0c */ /* 0x000fe2000bf66070 */
[C---:B------:R-:W-:Y:S02]  /*1f40*/  VIADD R5, R28.reuse, 0x160 ;  /* 0x000001601c057836 */ /* 0x040fe40000000000 */
[--C-:B------:R-:W-:Y:S01]  /*1f50*/  IMAD.MOV.U32 R12, RZ, RZ, R4.reuse ;  /* 0x000000ffff0c7224 */ /* 0x100fe200078e0004 */
[----:B------:R-:W4:Y:S01]  /*1f60*/  @!P4 LDG.E R10, desc[UR12][R2.64+0x180] ;  /* 0x0001800c020ac981 */ /* 0x000f22000c1e1900 */
[----:B------:R-:W-:Y:S01]  /*1f70*/  IMAD.MOV.U32 R14, RZ, RZ, R4 ;  /* 0x000000ffff0e7224 */ /* 0x000fe200078e0004 */
[----:B------:R-:W-:Y:S01]  /*1f80*/  ISETP.GE.U32.AND P4, PT, R5, UR7, PT ;  /* 0x0000000705007c0c */ /* 0x000fe2000bf86070 */
[----:B------:R-:W-:-:S02]  /*1f90*/  VIADD R5, R28, 0x180 ;  /* 0x000001801c057836 */ /* 0x000fc40000000000 */
[--C-:B------:R-:W-:Y:S01]  /*1fa0*/  IMAD.MOV.U32 R6, RZ, RZ, R4.reuse ;  /* 0x000000ffff067224 */ /* 0x100fe200078e0004 */
[----:B------:R-:W5:Y:S01]  /*1fb0*/  @!P5 LDG.E R12, desc[UR12][R2.64+0x200] ;  /* 0x0002000c020cd981 */ /* 0x000f62000c1e1900 */
[----:B------:R-:W-:Y:S01]  /*1fc0*/  ISETP.GE.U32.AND P5, PT, R41, UR7, PT ;  /* 0x0000000729007c0c */ /* 0x000fe2000bfa6070 */
[--C-:B------:R-:W-:Y:S02]  /*1fd0*/  IMAD.MOV.U32 R16, RZ, RZ, R4.reuse ;  /* 0x000000ffff107224 */ /* 0x100fe400078e0004 */
[----:B------:R-:W5:Y:S01]  /*1fe0*/  @!P6 LDG.E R14, desc[UR12][R2.64+0x280] ;  /* 0x0002800c020ee981 */ /* 0x000f62000c1e1900 */
[----:B------:R-:W-:Y:S01]  /*1ff0*/  ISETP.GE.U32.AND P6, PT, R5, UR7, PT ;  /* 0x0000000705007c0c */ /* 0x000fe2000bfc6070 */
[----:B------:R-:W-:Y:S02]  /*2000*/  VIADD R5, R28, 0x1a0 ;  /* 0x000001a01c057836 */ /* 0x000fe40000000000 */
[----:B------:R-:W5:Y:S01]  /*2010*/  @!P2 LDG.E R6, desc[UR12][R2.64+0x80] ;  /* 0x0000800c0206a981 */ /* 0x000f62000c1e1900 */
[----:B------:R-:W-:Y:S01]  /*2020*/  ISETP.GE.U32.AND P2, PT, R7, UR7, PT ;  /* 0x0000000707007c0c */ /* 0x000fe2000bf46070 */
[----:B------:R-:W-:-:S02]  /*2030*/  IMAD.MOV.U32 R18, RZ, RZ, R4 ;  /* 0x000000ffff127224 */ /* 0x000fc400078e0004 */
[--C-:B------:R-:W-:Y:S01]  /*2040*/  IMAD.MOV.U32 R20, RZ, RZ, R4.reuse ;  /* 0x000000ffff147224 */ /* 0x100fe200078e0004 */
[----:B------:R-:W5:Y:S01]  /*2050*/  @!P0 LDG.E R16, desc[UR12][R2.64+0x300] ;  /* 0x0003000c02108981 */ /* 0x000f62000c1e1900 */
[----:B------:R-:W-:Y:S01]  /*2060*/  ISETP.GE.U32.AND P0, PT, R5, UR7, PT ;  /* 0x0000000705007c0c */ /* 0x000fe2000bf06070 */
[C---:B------:R-:W-:Y:S02]  /*2070*/  VIADD R7, R28.reuse, 0x1c0 ;  /* 0x000001c01c077836 */ /* 0x040fe40000000000 */
[C---:B------:R-:W-:Y:S01]  /*2080*/  VIADD R5, R28.reuse, 0x1e0 ;  /* 0x000001e01c057836 */ /* 0x040fe20000000000 */
[----:B------:R-:W5:Y:S01]  /*2090*/  @!P1 LDG.E R18, desc[UR12][R2.64+0x380] ;  /* 0x0003800c02129981 */ /* 0x000f62000c1e1900 */
[--C-:B------:R-:W-:Y:S01]  /*20a0*/  IMAD.MOV.U32 R22, RZ, RZ, R4.reuse ;  /* 0x000000ffff167224 */ /* 0x100fe200078e0004 */
[----:B------:R-:W-:Y:S01]  /*20b0*/  ISETP.GE.U32.AND P1, PT, R7, UR7, PT ;  /* 0x0000000707007c0c */ /* 0x000fe2000bf26070 */
[--C-:B------:R-:W-:Y:S01]  /*20c0*/  IMAD.MOV.U32 R24, RZ, RZ, R4.reuse ;  /* 0x000000ffff187224 */ /* 0x100fe200078e0004 */
[----:B------:R-:W5:Y:S01]  /*20d0*/  @!P5 LDG.E R20, desc[UR12][R2.64+0x400] ;  /* 0x0004000c0214d981 */ /* 0x000f62000c1e1900 */
[----:B------:R-:W-:Y:S01]  /*20e0*/  IMAD.MOV.U32 R30, RZ, RZ, R4 ;  /* 0x000000ffff1e7224 */ /* 0x000fe200078e0004 */
[----:B------:R-:W-:Y:S01]  /*20f0*/  ISETP.GE.U32.AND P5, PT, R5, UR7, PT ;  /* 0x0000000705007c0c */ /* 0x000fe2000bfa6070 */
[C---:B------:R-:W-:Y:S01]  /*2100*/  VIADD R5, R28.reuse, 0x200 ;  /* 0x000002001c057836 */ /* 0x040fe20000000000 */
[----:B------:R-:W5:Y:S01]  /*2110*/  @!P2 LDG.E R22, desc[UR12][R2.64+0x480] ;  /* 0x0004800c0216a981 */ /* 0x000f62000c1e1900 */
[----:B------:R-:W-:-:S03]  /*2120*/  VIADD R7, R28, 0x220 ;  /* 0x000002201c077836 */ /* 0x000fc60000000000 */
[----:B------:R-:W5:Y:S01]  /*2130*/  @!P3 LDG.E R24, desc[UR12][R2.64+0x500] ;  /* 0x0005000c0218b981 */ /* 0x000f62000c1e1900 */
[----:B------:R-:W-:Y:S02]  /*2140*/  ISETP.GE.U32.AND P2, PT, R5, UR7, PT ;  /* 0x0000000705007c0c */ /* 0x000fe4000bf46070 */
[----:B------:R-:W-:Y:S01]  /*2150*/  ISETP.GE.U32.AND P3, PT, R7, UR7, PT ;  /* 0x0000000707007c0c */ /* 0x000fe2000bf66070 */
[----:B------:R-:W5:Y:S01]  /*2160*/  @!P4 LDG.E R30, desc[UR12][R2.64+0x580] ;  /* 0x0005800c021ec981 */ /* 0x000f62000c1e1900 */
[----:B------:R-:W-:Y:S01]  /*2170*/  ISETP.GE.U32.AND P4, PT, R40, UR7, PT ;  /* 0x0000000728007c0c */ /* 0x000fe2000bf86070 */
[--C-:B------:R-:W-:Y:S02]  /*2180*/  IMAD.MOV.U32 R32, RZ, RZ, R4.reuse ;  /* 0x000000ffff207224 */ /* 0x100fe400078e0004 */
[--C-:B------:R-:W-:Y:S02]  /*2190*/  IMAD.MOV.U32 R34, RZ, RZ, R4.reuse ;  /* 0x000000ffff227224 */ /* 0x100fe400078e0004 */
[----:B------:R-:W-:-:S02]  /*21a0*/  IMAD.MOV.U32 R38, RZ, RZ, R4 ;  /* 0x000000ffff267224 */ /* 0x000fc400078e0004 */
[--C-:B------:R-:W-:Y:S01]  /*21b0*/  IMAD.MOV.U32 R42, RZ, RZ, R4.reuse ;  /* 0x000000ffff2a7224 */ /* 0x100fe200078e0004 */
[----:B------:R-:W5:Y:S01]  /*21c0*/  @!P6 LDG.E R32, desc[UR12][R2.64+0x600] ;  /* 0x0006000c0220e981 */ /* 0x000f62000c1e1900 */
[--C-:B------:R-:W-:Y:S02]  /*21d0*/  IMAD.MOV.U32 R44, RZ, RZ, R4.reuse ;  /* 0x000000ffff2c7224 */ /* 0x100fe400078e0004 */
[----:B------:R-:W-:Y:S01]  /*21e0*/  IMAD.MOV.U32 R5, RZ, RZ, R4 ;  /* 0x000000ffff057224 */ /* 0x000fe200078e0004 */
[----:B------:R-:W5:Y:S04]  /*21f0*/  @!P0 LDG.E R34, desc[UR12][R2.64+0x680] ;  /* 0x0006800c02228981 */ /* 0x000f68000c1e1900 */
[----:B------:R-:W5:Y:S04]  /*2200*/  @!P1 LDG.E R38, desc[UR12][R2.64+0x700] ;  /* 0x0007000c02269981 */ /* 0x000f68000c1e1900 */
[----:B------:R-:W5:Y:S04]  /*2210*/  @!P5 LDG.E R42, desc[UR12][R2.64+0x780] ;  /* 0x0007800c022ad981 */ /* 0x000f68000c1e1900 */
[----:B------:R-:W5:Y:S04]  /*2220*/  @!P2 LDG.E R44, desc[UR12][R2.64+0x800] ;  /* 0x0008000c022ca981 */ /* 0x000f68000c1e1900 */
[----:B------:R-:W5:Y:S04]  /*2230*/  @!P3 LDG.E R5, desc[UR12][R2.64+0x880] ;  /* 0x0008800c0205b981 */ /* 0x000f68000c1e1900 */
[----:B------:R-:W5:Y:S01]  /*2240*/  @!P4 LDG.E R4, desc[UR12][R2.64+0x900] ;  /* 0x0009000c0204c981 */ /* 0x000f62000c1e1900 */
[----:B------:R-:W0:Y:S01]  /*2250*/  S2R R35, SR_LANEID ;  /* 0x0000000000237919 */ /* 0x000e220000000000 */
[----:B------:R-:W1:Y:S01]  /*2260*/  S2UR UR5, SR_CgaCtaId ;  /* 0x00000000000579c3 */ /* 0x000e620000008800 */
[----:B------:R-:W-:Y:S01]  /*2270*/  SHF.R.U32.HI R36, RZ, 0x5, R43 ;  /* 0x00000005ff247819 */ /* 0x000fe2000001162b */
[----:B------:R-:W-:-:S02]  /*2280*/  UMOV UR4, 0x400 ;  /* 0x0000040000047882 */ /* 0x000fc40000000000 */
[----:B-1----:R-:W-:Y:S02]  /*2290*/  ULEA UR4, UR5, UR4, 0x18 ;  /* 0x0000000405047291 */ /* 0x002fe4000f8ec0ff */
[----:B0-----:R-:W-:-:S05]  /*22a0*/  IMAD R27, R36, 0x260, R35 ;  /* 0x00000260241b7824 */ /* 0x001fca00078e0223 */
[----:B------:R-:W-:-:S05]  /*22b0*/  LEA R27, R27, UR4, 0x2 ;  /* 0x000000041b1b7c11 */ /* 0x000fca000f8e10ff */
[----:B------:R-:W-:Y:S01]  /*22c0*/  IMAD R26, R35, 0x48, R27 ;  /* 0x00000048231a7824 */ /* 0x000fe200078e021b */
[----:B------:R-:W-:Y:S01]  /*22d0*/  UISETP.NE.AND UP0, UPT, UR6, URZ, UPT ;  /* 0x000000ff0600728c */ /* 0x000fe2000bf05270 */
        /* <DEDUP_REMOVED lines=41> */
[----:B0-----:R-:W-:Y:S02]  /*2570*/  IADD3 R8, PT, PT, R23, R24, R25 ;  /* 0x0000001817087210 */ /* 0x001fe40007ffe019 */
[----:B------:R-:W-:Y:S02]  /*2580*/  ISETP.NE.AND P1, PT, R35, 0x1f, PT ;  /* 0x0000001f2300780c */ /* 0x000fe40003f25270 */
[----:B------:R-:W-:Y:S02]  /*2590*/  IADD3 R8, PT, PT, R33, R34, R8 ;  /* 0x0000002221087210 */ /* 0x000fe40007ffe008 */
[----:B------:R-:W-:Y:S02]  /*25a0*/  ISETP.NE.AND P2, PT, R36, 0xc, PT ;  /* 0x0000000c2400780c */ /* 0x000fe40003f45270 */
[----:B------:R-:W-:Y:S02]  /*25b0*/  IADD3 R8, PT, PT, R31, R32, R8 ;  /* 0x000000201f087210 */ /* 0x000fe40007ffe008 */
[----:B------:R-:W-:-:S02]  /*25c0*/  ISETP.GE.U32.AND P3, PT, R43, 0x20, PT ;  /* 0x000000202b00780c */ /* 0x000fc40003f66070 */
        /* <DEDUP_REMOVED lines=29> */
[----:B------:R-:W-:-:S03]  /*27a0*/  IMAD.IADD R11, R11, 0x1, R10 ;  /* 0x000000010b0b7824 */ /* 0x000fc600078e020a */
        /* <DEDUP_REMOVED lines=16> */
[----:B------:R-:W-:-:S04]  /*28b0*/  ISETP.NE.AND P0, PT, R36, 0x8, PT ;  /* 0x000000082400780c */ /* 0x000fc80003f05270 */
[----:B------:R-:W-:Y:S02]  /*28c0*/  SEL R8, R15, R8, !P0 ;  /* 0x000000080f087207 */ /* 0x000fe40004000000 */
[----:B------:R-:W-:Y:S02]  /*28d0*/  ISETP.NE.AND P0, PT, R36, 0xa, PT ;  /* 0x0000000a2400780c */ /* 0x000fe40003f05270 */
[----:B------:R-:W-:Y:S02]  /*28e0*/  SEL R8, R16, R8, !P1 ;  /* 0x0000000810087207 */ /* 0x000fe40004800000 */
[----:B------:R-:W-:Y:S02]  /*28f0*/  ISETP.NE.AND P1, PT, R36, 0xb, PT ;  /* 0x0000000b2400780c */ /* 0x000fe40003f25270 */
[----:B------:R-:W-:Y:S02]  /*2900*/  SEL R8, R17, R8, !P0 ;  /* 0x0000000811087207 */ /* 0x000fe40004000000 */
[----:B------:R-:W-:-:S02]  /*2910*/  ISETP.NE.AND P0, PT, R35, RZ, PT ;  /* 0x000000ff2300720c */ /* 0x000fc40003f05270 */
[----:B------:R-:W-:Y:S01]  /*2920*/  SEL R8, R18, R8, !P1 ;  /* 0x0000000812087207 */ /* 0x000fe20004800000 */
[----:B------:R-:W-:Y:S01]  /*2930*/  @!P2 IMAD.IADD R8, R19, 0x1, R18 ;  /* 0x000000011308a824 */ /* 0x000fe200078e0212 */
[----:B------:R-:W-:Y:S02]  /*2940*/  SEL R9, R37, RZ, P0 ;  /* 0x000000ff25097207 */ /* 0x000fe40000000000 */
[----:B------:R-:W-:-:S03]  /*2950*/  ISETP.NE.AND P0, PT, R43, RZ, PT ;  /* 0x000000ff2b00720c */ /* 0x000fc60003f05270 */
[----:B------:R-:W-:-:S05]  /*2960*/  @P3 IMAD.IADD R37, R8, 0x1, R9 ;  /* 0x0000000108253824 */ /* 0x000fca00078e0209 */
[----:B------:R-:W-:Y:S01]  /*2970*/  SEL R8, R37, RZ, P0 ;  /* 0x000000ff25087207 */ /* 0x000fe20000000000 */
[----:B------:R-:W-:Y:S06]  /*2980*/  BRA `(.L_x_18) ;  /* 0x0000000c005c7947 */ /* 0x000fec0003800000 */
.L_x_17:
[----:B0-----:R-:W-:Y:S02]  /*2990*/  IADD3 R8, PT, PT, R23, R24, R25 ;  /* 0x0000001817087210 */ /* 0x001fe40007ffe019 */
[----:B------:R-:W-:Y:S02]  /*29a0*/  ISETP.NE.AND P1, PT, R35, 0x1f, PT ;  /* 0x0000001f2300780c */ /* 0x000fe40003f25270 */
[----:B------:R-:W-:Y:S02]  /*29b0*/  IADD3 R8, PT, PT, R33, R34, R8 ;  /* 0x0000002221087210 */ /* 0x000fe40007ffe008 */
        /* <DEDUP_REMOVED lines=59> */
[----:B------:R-:W-:Y:S01]  /*2d70*/  ISETP.GT.U32.AND P0, PT, R43, 0x1f, PT ;  /* 0x0000001f2b00780c */ /* 0x000fe20003f04070 */
        /* <DEDUP_REMOVED lines=22> */
.L_x_64:
[----:B------:R-:W-:Y:S05]  /*2ee0*/  @!P0 BRA `(.L_x_21) ;  /* 0x0000000000248947 */ /* 0x000fea0003800000 */
[----:B------:R-:W-:-:S07]  /*2ef0*/  IMAD.MOV.U32 R9, RZ, RZ, 0x1de ;  /* 0x000001deff097424 */ /* 0x000fce00078e00ff */
.L_x_23:
[----:B------:R-:W-:Y:S05]  /*2f00*/  NANOSLEEP R9 ;  /* 0x000000090000735d */ /* 0x000fea0003800000 */
[----:B------:R-:W2:Y:S01]  /*2f10*/  LD.E.64.STRONG.GPU R14, desc[UR12][R16.64+0x100] ;  /* 0x0001000c100e7980 */ /* 0x000ea2000c10fb00 */
[----:B------:R-:W-:Y:S01]  /*2f20*/  UMOV UR5, 0xffffffff ;  /* 0xffffffff00057882 */ /* 0x000fe20000000000 */
[----:B------:R-:W-:Y:S02]  /*2f30*/  SHF.R.U32.HI R9, RZ, 0x1, R9 ;  /* 0x00000001ff097819 */ /* 0x000fe40000011609 */
[----:B--2---:R-:W-:Y:S01]  /*2f40*/  ISETP.NE.AND P0, PT, R14, 0x63, PT ;  /* 0x000000630e00780c */ /* 0x004fe20003f05270 */
[----:B------:R-:W-:-:S12]  /*2f50*/  BRA.DIV UR5, `(.L_x_22) ;  /* 0x0000001a05687947 */ /* 0x000fd8000b800000 */
[----:B------:R-:W-:-:S13]  /*2f60*/  VOTE.ANY P0, !P0 ;  /* 0x0000000000ff7806 */ /* 0x000fda0004000100 */
.L_x_67:
[----:B------:R-:W-:Y:S05]  /*2f70*/  @P0 BRA `(.L_x_23) ;  /* 0xfffffffc00e00947 */ /* 0x000fea000383ffff */
.L_x_21:
[----:B------:R-:W-:Y:S01]  /*2f80*/  UMOV UR5, 0xffffffff ;  /* 0xffffffff00057882 */ /* 0x000fe20000000000 */
[----:B------:R-:W-:Y:S02]  /*2f90*/  ISETP.NE.AND P2, PT, R14, 0x65, PT ;  /* 0x000000650e00780c */ /* 0x000fe40003f45270 */
[----:B------:R-:W-:Y:S11]  /*2fa0*/  BRA.DIV UR5, `(.L_x_24) ;  /* 0x0000001a05747947 */ /* 0x000ff6000b800000 */
[----:B------:R-:W0:Y:S01]  /*2fb0*/  S2R R42, SR_GEMASK ;  /* 0x00000000002a7919 */ /* 0x000e220000003c00 */
[----:B------:R-:W-:Y:S01]  /*2fc0*/  VOTE.ANY R8, PT, !P2 ;  /* 0x0000000000087806 */ /* 0x000fe200050e0100 */
[----:B------:R-:W-:-:S03]  /*2fd0*/  VIADD R19, R35, 0x2 ;  /* 0x0000000223137836 */ /* 0x000fc60000000000 */
[----:B0-----:R-:W-:-:S05]  /*2fe0*/  LOP3.LUT R8, R8, 0x80000000, R42, 0xec, !PT ;  /* 0x8000000008087812 */ /* 0x001fca00078eec2a */
[----:B------:R-:W-:-:S05]  /*2ff0*/  VIADD R9, R8, 0xffffffff ;  /* 0xffffffff08097836 */ /* 0x000fca0000000000 */
[----:B------:R-:W-:-:S04]  /*3000*/  LOP3.LUT R9, R8, R9, RZ, 0xc, !PT ;  /* 0x0000000908097212 */ /* 0x000fc800078e0cff */
[----:B------:R0:W1:Y:S02]  /*3010*/  POPC R38, R9 ;  /* 0x0000000900267309 */ /* 0x0000640000000000 */
[C---:B0-----:R-:W-:Y:S01]  /*3020*/  VIADD R9, R35.reuse, 0x4 ;  /* 0x0000000423097836 */ /* 0x041fe20000000000 */
[----:B-1----:R-:W0:Y:S01]  /*3030*/  SHFL.DOWN PT, R16, R15, 0x1, R38 ;  /* 0x082000000f107989 */ /* 0x002e2200000e0026 */
[----:B------:R-:W-:-:S04]  /*3040*/  ISETP.GE.AND P0, PT, R35, R38, PT ;  /* 0x000000262300720c */ /* 0x000fc80003f06270 */
[----:B0-----:R-:W-:Y:S02]  /*3050*/  SEL R16, R16, RZ, !P0 ;  /* 0x000000ff10107207 */ /* 0x001fe40004000000 */
[----:B------:R-:W-:-:S03]  /*3060*/  ISETP.GT.AND P0, PT, R19, R38, PT ;  /* 0x000000261300720c */ /* 0x000fc60003f04270 */
[----:B------:R-:W-:Y:S02]  /*3070*/  IMAD.IADD R17, R16, 0x1, R15 ;  /* 0x0000000110117824 */ /* 0x000fe400078e020f */
[----:B------:R-:W-:-:S03]  /*3080*/  VIADD R15, R35, 0x10 ;  /* 0x00000010230f7836 */ /* 0x000fc60000000000 */
[----:B------:R-:W0:Y:S02]  /*3090*/  SHFL.DOWN PT, R16, R17, 0x2, R38 ;  /* 0x0840000011107989 */ /* 0x000e2400000e0026 */
[-C--:B------:R-:W-:Y:S02]  /*30a0*/  ISETP.GT.AND P2, PT, R15, R38.reuse, PT ;  /* 0x000000260f00720c */ /* 0x080fe40003f44270 */
[----:B0-----:R-:W-:Y:S02]  /*30b0*/  SEL R16, R16, RZ, !P0 ;  /* 0x000000ff10107207 */ /* 0x001fe40004000000 */
[----:B------:R-:W-:Y:S01]  /*30c0*/  ISETP.GT.AND P0, PT, R9, R38, PT ;  /* 0x000000260900720c */ /* 0x000fe20003f04270 */
[----:B------:R-:W-:Y:S02]  /*30d0*/  VIADD R9, R35, 0x8 ;  /* 0x0000000823097836 */ /* 0x000fe40000000000 */
[----:B------:R-:W-:-:S05]  /*30e0*/  IMAD.IADD R19, R17, 0x1, R16 ;  /* 0x0000000111137824 */ /* 0x000fca00078e0210 */
[----:B------:R-:W0:Y:S02]  /*30f0*/  SHFL.DOWN PT, R16, R19, 0x4, R38 ;  /* 0x0880000013107989 */ /* 0x000e2400000e0026 */
[----:B0-----:R-:W-:Y:S02]  /*3100*/  SEL R16, R16, RZ, !P0 ;  /* 0x000000ff10107207 */ /* 0x001fe40004000000 */
[----:B------:R-:W-:Y:S02]  /*3110*/  ISETP.GT.AND P0, PT, R9, R38, PT ;  /* 0x000000260900720c */ /* 0x000fe40003f04270 */
[----:B------:R-:W0:Y:S01]  /*3120*/  LDC.64 R8, c[0x0][0x390] ;  /* 0x0000e400ff087b82 */ /* 0x000e220000000a00 */
[----:B------:R-:W-:-:S05]  /*3130*/  IMAD.IADD R37, R19, 0x1, R16 ;  /* 0x0000000113257824 */ /* 0x000fca00078e0210 */
[----:B------:R-:W1:Y:S01]  /*3140*/  SHFL.DOWN PT, R16, R37, 0x8, R38 ;  /* 0x0900000025107989 */ /* 0x000e6200000e0026 */
[----:B0-----:R-:W-:Y:S02]  /*3150*/  IADD3 R36, P3, PT, R8, 0x100, RZ ;  /* 0x0000010008247810 */ /* 0x001fe40007f7e0ff */
[----:B-1----:R-:W-:Y:S02]  /*3160*/  SEL R16, R16, RZ, !P0 ;  /* 0x000000ff10107207 */ /* 0x002fe40004000000 */
[----:B------:R-:W-:-:S03]  /*3170*/  ISETP.NE.AND P0, PT, R14, 0x65, PT ;  /* 0x000000650e00780c */ /* 0x000fc60003f05270 */
[----:B------:R-:W-:Y:S02]  /*3180*/  IMAD.IADD R17, R37, 0x1, R16 ;  /* 0x0000000125117824 */ /* 0x000fe400078e0210 */
[----:B------:R-:W-:-:S03]  /*3190*/  IMAD.X R37, RZ, RZ, R9, P3 ;  /* 0x000000ffff257224 */ /* 0x000fc600018e0609 */
[----:B------:R-:W0:Y:S05]  /*31a0*/  SHFL.DOWN PT, R16, R17, 0x10, R38 ;  /* 0x0a00000011107989 */ /* 0x000e2a00000e0026 */
[----:B------:R-:W-:Y:S02]  /*31b0*/  VOTE.ALL P0, P0 ;  /* 0x0000000000ff7806 */ /* 0x000fe40000000000 */
[----:B0-----:R-:W-:-:S05]  /*31c0*/  SEL R16, R16, RZ, !P2 ;  /* 0x000000ff10107207 */ /* 0x001fca0005000000 */
[----:B------:R-:W-:-:S07]  /*31d0*/  IMAD.IADD R19, R17, 0x1, R16 ;  /* 0x0000000111137824 */ /* 0x000fce00078e0210 */
.L_x_76:
[----:B------:R-:W-:Y:S05]  /*31e0*/  @!P0 BRA `(.L_x_25) ;  /* 0x0000000000e48947 */ /* 0x000fea0003800000 */
[----:B------:R-:W-:-:S07]  /*31f0*/  IMAD.MOV.U32 R38, RZ, RZ, 0x1de ;  /* 0x000001deff267424 */ /* 0x000fce00078e00ff */
.L_x_31:
        /* <DEDUP_REMOVED lines=10> */
.L_x_79:
[----:B------:R-:W-:Y:S05]  /*32a0*/  @!P0 BRA `(.L_x_27) ;  /* 0x0000000000248947 */ /* 0x000fea0003800000 */
[----:B------:R-:W-:-:S07]  /*32b0*/  IMAD.MOV.U32 R9, RZ, RZ, R38 ;  /* 0x000000ffff097224 */ /* 0x000fce00078e0026 */
.L_x_29:
[----:B------:R-:W-:Y:S05]  /*32c0*/  NANOSLEEP R9 ;  /* 0x000000090000735d */ /* 0x000fea0003800000 */
[----:B------:R-:W2:Y:S01]  /*32d0*/  LD.E.64.STRONG.GPU R14, desc[UR12][R16.64+-0x100] ;  /* 0xffff000c100e7980 */ /* 0x000ea2000c10fb00 */
[----:B------:R-:W-:Y:S01]  /*32e0*/  UMOV UR5, 0xffffffff ;  /* 0xffffffff00057882 */ /* 0x000fe20000000000 */
[----:B------:R-:W-:Y:S02]  /*32f0*/  SHF.R.U32.HI R9, RZ, 0x1, R9 ;  /* 0x00000001ff097819 */ /* 0x000fe40000011609 */
[----:B--2---:R-:W-:Y:S01]  /*3300*/  ISETP.NE.AND P0, PT, R14, 0x63, PT ;  /* 0x000000630e00780c */ /* 0x004fe20003f05270 */
[----:B------:R-:W-:-:S12]  /*3310*/  BRA.DIV UR5, `(.L_x_28) ;  /* 0x0000001a05c07947 */ /* 0x000fd8000b800000 */
[----:B------:R-:W-:-:S13]  /*3320*/  VOTE.ANY P0, !P0 ;  /* 0x0000000000ff7806 */ /* 0x000fda0004000100 */
.L_x_82:
[----:B------:R-:W-:Y:S05]  /*3330*/  @P0 BRA `(.L_x_29) ;  /* 0xfffffffc00e00947 */ /* 0x000fea000383ffff */
.L_x_27:
[----:B------:R-:W-:Y:S01]  /*3340*/  UMOV UR5, 0xffffffff ;  /* 0xffffffff00057882 */ /* 0x000fe20000000000 */
[----:B------:R-:W-:Y:S02]  /*3350*/  ISETP.NE.AND P0, PT, R14, 0x65, PT ;  /* 0x000000650e00780c */ /* 0x000fe40003f05270 */
[----:B------:R-:W-:Y:S11]  /*3360*/  BRA.DIV UR5, `(.L_x_30) ;  /* 0x0000001a05cc7947 */ /* 0x000ff6000b800000 */
[----:B------:R-:W-:Y:S01]  /*3370*/  VOTE.ANY R8, PT, !P0 ;  /* 0x0000000000087806 */ /* 0x000fe200040e0100 */
[----:B------:R-:W-:-:S03]  /*3380*/  VIADD R18, R18, 0xffffffe0 ;  /* 0xffffffe012127836 */ /* 0x000fc60000000000 */
[----:B------:R-:W-:-:S05]  /*3390*/  LOP3.LUT R8, R8, 0x80000000, R42, 0xec, !PT ;  /* 0x8000000008087812 */ /* 0x000fca00078eec2a */
[----:B------:R-:W-:-:S05]  /*33a0*/  VIADD R9, R8, 0xffffffff ;  /* 0xffffffff08097836 */ /* 0x000fca0000000000 */
[----:B------:R-:W-:Y:S01]  /*33b0*/  LOP3.LUT R9, R8, R9, RZ, 0xc, !PT ;  /* 0x0000000908097212 */ /* 0x000fe200078e0cff */
[----:B------:R-:W-:-:S05]  /*33c0*/  VIADD R8, R35, 0x2 ;  /* 0x0000000223087836 */ /* 0x000fca0000000000 */
[----:B------:R-:W0:Y:S02]  /*33d0*/  POPC R9, R9 ;  /* 0x0000000900097309 */ /* 0x000e240000000000 */
[----:B0-----:R-:W0:Y:S01]  /*33e0*/  SHFL.DOWN PT, R16, R15, 0x1, R9 ;  /* 0x082000000f107989 */ /* 0x001e2200000e0009 */
[----:B------:R-:W-:-:S04]  /*33f0*/  ISETP.GE.AND P0, PT, R35, R9, PT ;  /* 0x000000092300720c */ /* 0x000fc80003f06270 */
[----:B0-----:R-:W-:Y:S02]  /*3400*/  SEL R16, R16, RZ, !P0 ;  /* 0x000000ff10107207 */ /* 0x001fe40004000000 */
[----:B------:R-:W-:Y:S01]  /*3410*/  ISETP.GT.AND P0, PT, R8, R9, PT ;  /* 0x000000090800720c */ /* 0x000fe20003f04270 */
[----:B------:R-:W-:Y:S02]  /*3420*/  VIADD R8, R35, 0x4 ;  /* 0x0000000423087836 */ /* 0x000fe40000000000 */
[----:B------:R-:W-:-:S05]  /*3430*/  IMAD.IADD R44, R16, 0x1, R15 ;  /* 0x00000001102c7824 */ /* 0x000fca00078e020f */
[----:B------:R-:W0:Y:S02]  /*3440*/  SHFL.DOWN PT, R16, R44, 0x2, R9 ;  /* 0x084000002c107989 */ /* 0x000e2400000e0009 */
        /* <DEDUP_REMOVED lines=8> */
[----:B------:R-:W-:-:S03]  /*34d0*/  IMAD.IADD R45, R17, 0x1, R16 ;  /* 0x00000001112d7824 */ /* 0x000fc600078e0210 */
[----:B------:R-:W-:Y:S02]  /*34e0*/  ISETP.GT.AND P2, PT, R8, R9, PT ;  /* 0x000000090800720c */ /* 0x000fe40003f44270 */
        /* <DEDUP_REMOVED lines=8> */
.L_x_91:
[----:B------:R-:W-:Y:S05]  /*3570*/  @P0 BRA `(.L_x_31) ;  /* 0xfffffffc00200947 */ /* 0x000fea000383ffff */
.L_x_25:
        /* <DEDUP_REMOVED lines=15> */
.L_x_19:
[----:B------:R-:W-:Y:S05]  /*3670*/  WARPSYNC.ALL ;  /* 0x0000000000007948 */ /* 0x000fea0003800000 */
[----:B------:R-:W0:Y:S08]  /*3680*/  S2UR UR5, SR_CgaCtaId ;  /* 0x00000000000579c3 */ /* 0x000e300000008800 */
[----:B------:R-:W-:Y:S01]  /*3690*/  BAR.SYNC.DEFER_BLOCKING 0x0 ;  /* 0x0000000000007b1d */ /* 0x000fe20000010000 */
[----:B------:R-:W-:-:S05]  /*36a0*/  ISETP.NE.AND P0, PT, R43, RZ, PT ;  /* 0x000000ff2b00720c */ /* 0x000fca0003f05270 */
[----:B------:R-:W-:Y:S02]  /*36b0*/  UMOV UR4, 0x400 ;  /* 0x0000040000047882 */ /* 0x000fe40000000000 */
[----:B0-----:R-:W-:-:S09]  /*36c0*/  ULEA UR4, UR5, UR4, 0x18 ;  /* 0x0000000405047291 */ /* 0x001fd2000f8ec0ff */
[----:B------:R-:W0:Y:S02]  /*36d0*/  LDS R9, [UR4+0x54] ;  /* 0x00005404ff097984 */ /* 0x000e240008000800 */
[----:B0-----:R-:W-:-:S05]  /*36e0*/  SEL R9, R9, RZ, P0 ;  /* 0x000000ff09097207 */ /* 0x001fca0000000000 */
[----:B------:R-:W-:-:S07]  /*36f0*/  IMAD.IADD R8, R9, 0x1, R8 ;  /* 0x0000000109087824 */ /* 0x000fce00078e0208 */
.L_x_18:
[----:B------:R-:W-:Y:S01]  /*3700*/  IMAD.IADD R25, R25, 0x1, R8 ;  /* 0x0000000119197824 */ /* 0x000fe200078e0208 */
[----:B------:R-:W-:Y:S01]  /*3710*/  BAR.SYNC.DEFER_BLOCKING 0x0 ;  /* 0x0000000000007b1d */ /* 0x000fe20000010000 */
[----:B------:R-:W-:Y:S01]  /*3720*/  ISETP.NE.AND P0, PT, R43, RZ, PT ;  /* 0x000000ff2b00720c */ /* 0x000fe20003f05270 */
[----:B-1----:R-:W-:Y:S02]  /*3730*/  IMAD.U32 R10, RZ, RZ, UR7 ;  /* 0x00000007ff0a7e24 */ /* 0x002fe4000f8e00ff */
[----:B------:R-:W-:Y:S02]  /*3740*/  IMAD.IADD R24, R24, 0x1, R25 ;  /* 0x0000000118187824 */ /* 0x000fe400078e0219 */
[----:B------:R-:W0:Y:S02]  /*3750*/  LDCU.64 UR8, c[0x0][0x388] ;  /* 0x00007100ff0877ac */ /* 0x000e240008000a00 */
[----:B------:R-:W-:-:S04]  /*3760*/  IMAD.IADD R23, R23, 0x1, R24 ;  /* 0x0000000117177824 */ /* 0x000fc800078e0218 */
[----:B------:R-:W-:-:S04]  /*3770*/  IMAD.IADD R34, R34, 0x1, R23 ;  /* 0x0000000122227824 */ /* 0x000fc800078e0217 */
[----:B------:R-:W-:-:S04]  /*3780*/  IMAD.IADD R33, R33, 0x1, R34 ;  /* 0x0000000121217824 */ /* 0x000fc800078e0222 */
[----:B------:R-:W-:-:S04]  /*3790*/  IMAD.IADD R32, R32, 0x1, R33 ;  /* 0x0000000120207824 */ /* 0x000fc800078e0221 */
[----:B------:R-:W-:Y:S01]  /*37a0*/  IMAD.IADD R31, R31, 0x1, R32 ;  /* 0x000000011f1f7824 */ /* 0x000fe200078e0220 */
[----:B------:R-:W-:Y:S03]  /*37b0*/  STS [R26], R25 ;  /* 0x000000191a007388 */ /* 0x000fe60000000800 */
        /* <DEDUP_REMOVED lines=27> */
[----:B------:R1:W-:Y:S04]  /*3970*/  STS [R26+0x40], R3 ;  /* 0x000040031a007388 */ /* 0x0003e80000000800 */
[----:B------:R-:W-:Y:S04]  /*3980*/  STS [R26+0x44], R9 ;  /* 0x000044091a007388 */ /* 0x000fe80000000800 */
[----:B------:R-:W-:Y:S01]  /*3990*/  STS [R26+0x48], R11 ;  /* 0x0000480b1a007388 */ /* 0x000fe20000000800 */
[----:B------:R-:W-:-:S03]  /*39a0*/  NOP ;  /* 0x0000000000007918 */ /* 0x000fc60000000000 */
[----:B------:R-:W-:Y:S04]  /*39b0*/  LDS R33, [R27] ;  /* 0x000000001b217984 */ /* 0x000fe80000000800 */
[----:B------:R-:W-:Y:S04]  /*39c0*/  LDS R35, [R27+0x80] ;  /* 0x000080001b237984 */ /* 0x000fe80000000800 */
        /* <DEDUP_REMOVED lines=17> */
[----:B------:R2:W-:Y:S01]  /*3ae0*/  @!P0 STS [UR4+0x7b80], R10 ;  /* 0x007b800aff008988 */ /* 0x0005e20008000804 */
[----:B------:R-:W-:Y:S01]  /*3af0*/  BAR.SYNC.DEFER_BLOCKING 0x0 ;  /* 0x0000000000007b1d */ /* 0x000fe20000010000 */
[----:B-1----:R-:W-:-:S05]  /*3b00*/  IADD3 R3, P0, PT, R28, UR10, RZ ;  /* 0x0000000a1c037c10 */ /* 0x002fca000ff1e0ff */
[----:B------:R-:W1:Y:S01]  /*3b10*/  S2R R2, SR_TID.X ;  /* 0x0000000000027919 */ /* 0x000e620000002100 */
[----:B------:R-:W3:Y:S01]  /*3b20*/  LDS R29, [UR4+0x7b80] ;  /* 0x007b8004ff1d7984 */ /* 0x000ee20008000800 */
[C---:B-1----:R-:W-:Y:S02]  /*3b30*/  LOP3.LUT R4, R2.reuse, 0x3e0, RZ, 0xc0, !PT ;  /* 0x000003e002047812 */ /* 0x042fe400078ec0ff */
[----:B------:R-:W-:-:S05]  /*3b40*/  LOP3.LUT R2, R2, 0x1f, RZ, 0xc0, !PT ;  /* 0x0000001f02027812 */ /* 0x000fca00078ec0ff */
[----:B------:R-:W-:Y:S02]  /*3b50*/  IMAD R6, R4, 0x13, R2 ;  /* 0x0000001304067824 */ /* 0x000fe400078e0202 */
[----:B------:R-:W-:Y:S01]  /*3b60*/  IMAD.X R4, RZ, RZ, UR11, P0 ;  /* 0x0000000bff047e24 */ /* 0x000fe200080e06ff */
[C---:B0-----:R-:W-:Y:S01]  /*3b70*/  LEA R2, P0, R3.reuse, UR8, 0x2 ;  /* 0x0000000803027c11 */ /* 0x041fe2000f8010ff */
[C---:B------:R-:W-:Y:S02]  /*3b80*/  VIADD R8, R6.reuse, 0x20 ;  /* 0x0000002006087836 */ /* 0x040fe40000000000 */
[C---:B--2---:R-:W-:Y:S01]  /*3b90*/  VIADD R10, R6.reuse, 0xa0 ;  /* 0x000000a0060a7836 */ /* 0x044fe20000000000 */
[----:B------:R-:W-:Y:S01]  /*3ba0*/  LEA.HI.X R3, R3, UR9, R4, 0x2, P0 ;  /* 0x0000000903037c11 */ /* 0x000fe200080f1404 */
[----:B------:R-:W-:Y:S01]  /*3bb0*/  VIADD R4, R6, 0x40 ;  /* 0x0000004006047836 */ /* 0x000fe20000000000 */
[-C--:B---3--:R-:W-:Y:S02]  /*3bc0*/  ISETP.GE.AND P1, PT, R28, R29.reuse, PT ;  /* 0x0000001d1c00720c */ /* 0x088fe40003f26270 */
[-C--:B------:R-:W-:Y:S01]  /*3bd0*/  ISETP.GE.AND P2, PT, R8, R29.reuse, PT ;  /* 0x0000001d0800720c */ /* 0x080fe20003f46270 */
[----:B------:R-:W-:Y:S01]  /*3be0*/  VIADD R8, R6, 0x60 ;  /* 0x0000006006087836 */ /* 0x000fe20000000000 */
[-C--:B------:R-:W-:Y:S01]  /*3bf0*/  ISETP.GE.AND P3, PT, R4, R29.reuse, PT ;  /* 0x0000001d0400720c */ /* 0x080fe20003f66270 */
[----:B------:R-:W-:Y:S01]  /*3c00*/  VIADD R4, R6, 0x80 ;  /* 0x0000008006047836 */ /* 0x000fe20000000000 */
[----:B------:R-:W-:-:S02]  /*3c10*/  ISETP.GE.AND P6, PT, R10, R29, PT ;  /* 0x0000001d0a00720c */ /* 0x000fc40003fc6270 */
[-C--:B------:R-:W-:Y:S01]  /*3c20*/  ISETP.GE.AND P4, PT, R8, R29.reuse, PT ;  /* 0x0000001d0800720c */ /* 0x080fe20003f86270 */
[----:B------:R-:W-:Y:S01]  /*3c30*/  VIADD R8, R6, 0xc0 ;  /* 0x000000c006087836 */ /* 0x000fe20000000000 */
[-C--:B------:R-:W-:Y:S01]  /*3c40*/  ISETP.GE.AND P5, PT, R4, R29.reuse, PT ;  /* 0x0000001d0400720c */ /* 0x080fe20003fa6270 */
[----:B------:R-:W-:Y:S02]  /*3c50*/  VIADD R4, R6, 0xe0 ;  /* 0x000000e006047836 */ /* 0x000fe40000000000 */
[----:B------:R0:W-:Y:S01]  /*3c60*/  @!P1 STG.E desc[UR12][R2.64], R33 ;  /* 0x0000002102009986 */ /* 0x0001e2000c10190c */
[-C--:B------:R-:W-:Y:S01]  /*3c70*/  ISETP.GE.AND P0, PT, R8, R29.reuse, PT ;  /* 0x0000001d0800720c */ /* 0x080fe20003f06270 */
[----:B------:R-:W-:Y:S01]  /*3c80*/  VIADD R8, R6, 0x140 ;  /* 0x0000014006087836 */ /* 0x000fe20000000000 */
[-C--:B------:R-:W-:Y:S01]  /*3c90*/  ISETP.GE.AND P1, PT, R4, R29.reuse, PT ;  /* 0x0000001d0400720c */ /* 0x080fe20003f26270 */
[----:B------:R-:W-:Y:S01]  /*3ca0*/  VIADD R4, R6, 0x120 ;  /* 0x0000012006047836 */ /* 0x000fe20000000000 */
[----:B------:R0:W-:Y:S04]  /*3cb0*/  @!P3 STG.E desc[UR12][R2.64+0x100], R37 ;  /* 0x000100250200b986 */ /* 0x0001e8000c10190c */
[----:B------:R0:W-:Y:S01]  /*3cc0*/  @!P4 STG.E desc[UR12][R2.64+0x180], R39 ;  /* 0x000180270200c986 */ /* 0x0001e2000c10190c */
[-C--:B------:R-:W-:Y:S01]  /*3cd0*/  ISETP.GE.AND P3, PT, R4, R29.reuse, PT ;  /* 0x0000001d0400720c */ /* 0x080fe20003f66270 */
[----:B------:R-:W-:Y:S01]  /*3ce0*/  VIADD R4, R6, 0x160 ;  /* 0x0000016006047836 */ /* 0x000fe20000000000 */
[-C--:B------:R-:W-:Y:S01]  /*3cf0*/  ISETP.GE.AND P4, PT, R8, R29.reuse, PT ;  /* 0x0000001d0800720c */ /* 0x080fe20003f86270 */
[----:B------:R-:W-:Y:S01]  /*3d00*/  VIADD R8, R6, 0x180 ;  /* 0x0000018006087836 */ /* 0x000fe20000000000 */
[----:B------:R0:W-:Y:S01]  /*3d10*/  @!P2 STG.E desc[UR12][R2.64+0x80], R35 ;  /* 0x000080230200a986 */ /* 0x0001e2000c10190c */
[----:B------:R-:W-:-:S03]  /*3d20*/  ISETP.GE.AND P2, PT, R41, R29, PT ;  /* 0x0000001d2900720c */ /* 0x000fc60003f46270 */
[----:B------:R0:W-:Y:S01]  /*3d30*/  @!P5 STG.E desc[UR12][R2.64+0x200], R43 ;  /* 0x0002002b0200d986 */ /* 0x0001e2000c10190c */
[-C--:B------:R-:W-:Y:S01]  /*3d40*/  ISETP.GE.AND P5, PT, R4, R29.reuse, PT ;  /* 0x0000001d0400720c */ /* 0x080fe20003fa6270 */
[----:B------:R-:W-:Y:S02]  /*3d50*/  VIADD R4, R6, 0x1a0 ;  /* 0x000001a006047836 */ /* 0x000fe40000000000 */
[----:B------:R0:W-:Y:S01]  /*3d60*/  @!P6 STG.E desc[UR12][R2.64+0x280], R45 ;  /* 0x0002802d0200e986 */ /* 0x0001e2000c10190c */
[-C--:B------:R-:W-:Y:S01]  /*3d70*/  ISETP.GE.AND P6, PT, R8, R29.reuse, PT ;  /* 0x0000001d0800720c */ /* 0x080fe20003fc6270 */
[----:B------:R-:W-:Y:S02]  /*3d80*/  VIADD R8, R6, 0x1c0 ;  /* 0x000001c006087836 */ /* 0x000fe40000000000 */
[----:B------:R0:W-:Y:S01]  /*3d90*/  @!P0 STG.E desc[UR12][R2.64+0x300], R0 ;  /* 0x0003000002008986 */ /* 0x0001e2000c10190c */
[----:B------:R-:W-:Y:S01]  /*3da0*/  ISETP.GE.AND P0, PT, R4, R29, PT ;  /* 0x0000001d0400720c */ /* 0x000fe20003f06270 */
[----:B------:R-:W-:-:S02]  /*3db0*/  VIADD R4, R6, 0x1e0 ;  /* 0x000001e006047836 */ /* 0x000fc40000000000 */
[----:B------:R0:W-:Y:S01]  /*3dc0*/  @!P1 STG.E desc[UR12][R2.64+0x380], R31 ;  /* 0x0003801f02009986 */ /* 0x0001e2000c10190c */
[-C--:B------:R-:W-:Y:S01]  /*3dd0*/  ISETP.GE.AND P1, PT, R8, R29.reuse, PT ;  /* 0x0000001d0800720c */ /* 0x080fe20003f26270 */
[C---:B------:R-:W-:Y:S02]  /*3de0*/  VIADD R8, R6.reuse, 0x200 ;  /* 0x0000020006087836 */ /* 0x040fe40000000000 */
[----:B------:R-:W-:Y:S01]  /*3df0*/  VIADD R6, R6, 0x220 ;  /* 0x0000022006067836 */ /* 0x000fe20000000000 */
[----:B------:R0:W-:Y:S01]  /*3e00*/  @!P2 STG.E desc[UR12][R2.64+0x400], R23 ;  /* 0x000400170200a986 */ /* 0x0001e2000c10190c */
[----:B------:R-:W-:-:S03]  /*3e10*/  ISETP.GE.AND P2, PT, R4, R29, PT ;  /* 0x0000001d0400720c */ /* 0x000fc60003f46270 */
[----:B------:R0:W-:Y:S01]  /*3e20*/  @!P3 STG.E desc[UR12][R2.64+0x480], R19 ;  /* 0x000480130200b986 */ /* 0x0001e2000c10190c */
[----:B------:R-:W-:-:S03]  /*3e30*/  ISETP.GE.AND P3, PT, R8, R29, PT ;  /* 0x0000001d0800720c */ /* 0x000fc60003f66270 */
[----:B------:R0:W-:Y:S01]  /*3e40*/  @!P4 STG.E desc[UR12][R2.64+0x500], R21 ;  /* 0x000500150200c986 */ /* 0x0001e2000c10190c */
[----:B------:R-:W-:-:S03]  /*3e50*/  ISETP.GE.AND P4, PT, R6, R29, PT ;  /* 0x0000001d0600720c */ /* 0x000fc60003f86270 */
[----:B------:R0:W-:Y:S01]  /*3e60*/  @!P5 STG.E desc[UR12][R2.64+0x580], R17 ;  /* 0x000580110200d986 */ /* 0x0001e2000c10190c */
[----:B------:R-:W-:-:S03]  /*3e70*/  ISETP.GE.AND P5, PT, R40, R29, PT ;  /* 0x0000001d2800720c */ /* 0x000fc60003fa6270 */
[----:B------:R0:W-:Y:S04]  /*3e80*/  @!P6 STG.E desc[UR12][R2.64+0x600], R15 ;  /* 0x0006000f0200e986 */ /* 0x0001e8000c10190c */
[----:B------:R0:W-:Y:S04]  /*3e90*/  @!P0 STG.E desc[UR12][R2.64+0x680], R13 ;  /* 0x0006800d02008986 */ /* 0x0001e8000c10190c */
[----:B------:R0:W-:Y:S04]  /*3ea0*/  @!P1 STG.E desc[UR12][R2.64+0x700], R11 ;  /* 0x0007000b02009986 */ /* 0x0001e8000c10190c */
[----:B------:R0:W-:Y:S04]  /*3eb0*/  @!P2 STG.E desc[UR12][R2.64+0x780], R9 ;  /* 0x000780090200a986 */ /* 0x0001e8000c10190c */
[----:B------:R0:W-:Y:S04]  /*3ec0*/  @!P3 STG.E desc[UR12][R2.64+0x800], R7 ;  /* 0x000800070200b986 */ /* 0x0001e8000c10190c */
[----:B------:R0:W-:Y:S01]  /*3ed0*/  @!P4 STG.E desc[UR12][R2.64+0x880], R5 ;  /* 0x000880050200c986 */ /* 0x0001e2000c10190c */
[----:B------:R-:W-:Y:S05]  /*3ee0*/  @P5 EXIT ;  /* 0x000000000000594d */ /* 0x000fea0003800000 */
[----:B------:R-:W-:Y:S01]  /*3ef0*/  STG.E desc[UR12][R2.64+0x900], R25 ;  /* 0x0009001902007986 */ /* 0x000fe2000c10190c */
[----:B------:R-:W-:Y:S05]  /*3f00*/  EXIT ;  /* 0x000000000000794d */ /* 0x000fea0003800000 */
.L_x_5:
[----:B------:R-:W-:Y:S01]  /*3f10*/  BSSY B1, `(.L_x_32) ;  /* 0x0000006000017945 */ /* 0x000fe20003800000 */
[----:B------:R-:W-:Y:S01]  /*3f20*/  PLOP3.LUT P0, PT, P0, PT, PT, 0x8, 0x80 ;  /* 0x000000000080781c */ /* 0x000fe2000070e170 */
[----:B------:R-:W-:-:S12]  /*3f30*/  IMAD.MOV.U32 R8, RZ, RZ, -0x1 ;  /* 0xffffffffff087424 */ /* 0x000fd800078e00ff */
[----:B------:R-:W-:Y:S05]  /*3f40*/  WARPSYNC.COLLECTIVE R8, `(.L_x_33) ;  /* 0x0000000008087348 */ /* 0x000fea0003c00000 */
[----:B------:R-:W-:Y:S01]  /*3f50*/  VOTE.ANY P0, P0 ;  /* 0x0000000000ff7806 */ /* 0x000fe20000000100 */
[----:B------:R-:W-:-:S12]  /*3f60*/  ENDCOLLECTIVE ;  /* 0x000000000000791b */ /* 0x000fd80003800000 */
.L_x_33:
[----:B------:R-:W-:Y:S05]  /*3f70*/  BSYNC B1 ;  /* 0x0000000000017941 */ /* 0x000fea0003800000 */
.L_x_32:
[----:B------:R-:W-:Y:S05]  /*3f80*/  BRA `(.L_x_34) ;  /* 0xffffffd000087947 */ /* 0x000fea000383ffff */
.L_x_7:
[----:B------:R-:W-:Y:S01]  /*3f90*/  BSSY B1, `(.L_x_35) ;  /* 0x0000006000017945 */ /* 0x000fe20003800000 */
[----:B------:R-:W-:Y:S01]  /*3fa0*/  PLOP3.LUT P0, PT, P0, PT, PT, 0x8, 0x80 ;  /* 0x000000000080781c */ /* 0x000fe2000070e170 */
[----:B------:R-:W-:-:S12]  /*3fb0*/  IMAD.MOV.U32 R8, RZ, RZ, -0x1 ;  /* 0xffffffffff087424 */ /* 0x000fd800078e00ff */
[----:B------:R-:W-:Y:S05]  /*3fc0*/  WARPSYNC.COLLECTIVE R8, `(.L_x_36) ;  /* 0x0000000008087348 */ /* 0x000fea0003c00000 */
[----:B------:R-:W-:Y:S01]  /*3fd0*/  VOTE.ANY P0, P0 ;  /* 0x0000000000ff7806 */ /* 0x000fe20000000100 */
[----:B------:R-:W-:-:S12]  /*3fe0*/  ENDCOLLECTIVE ;  /* 0x000000000000791b */ /* 0x000fd80003800000 */
.L_x_36:
[----:B------:R-:W-:Y:S05]  /*3ff0*/  BSYNC B1 ;  /* 0x0000000000017941 */ /* 0x000fea0003800000 */
.L_x_35:
[----:B------:R-:W-:Y:S05]  /*4000*/  BRA `(.L_x_37) ;  /* 0xffffffd0000c7947 */ /* 0x000fea000383ffff */
.L_x_9:
[----:B------:R-:W0:Y:S01]  /*4010*/  S2R R45, SR_GEMASK ;  /* 0x00000000002d7919 */ /* 0x000e220000003c00 */
[----:B------:R-:W-:Y:S01]  /*4020*/  BSSY B1, `(.L_x_38) ;  /* 0x0000007000017945 */ /* 0x000fe20003800000 */
[----:B------:R-:W-:Y:S01]  /*4030*/  ISETP.NE.AND P0, PT, R14, 0x65, PT ;  /* 0x000000650e00780c */ /* 0x000fe20003f05270 */
[----:B------:R-:W-:Y:S01]  /*4040*/  IMAD.MOV.U32 R8, RZ, RZ, -0x1 ;  /* 0xffffffffff087424 */ /* 0x000fe200078e00ff */
[----:B------:R-:W-:-:S13]  /*4050*/  PLOP3.LUT P2, PT, P2, PT, PT, 0x8, 0x80 ;  /* 0x000000000080781c */ /* 0x000fda000174e170 */
[----:B0-----:R-:W-:Y:S05]  /*4060*/  WARPSYNC.COLLECTIVE R8, `(.L_x_39) ;  /* 0x0000000008087348 */ /* 0x001fea0003c00000 */
[----:B------:R-:W-:Y:S01]  /*4070*/  VOTE.ANY R8, PT, P2 ;  /* 0x0000000000087806 */ /* 0x000fe200010e0100 */
[----:B0-----:R-:W-:Y:S06]  /*4080*/  ENDCOLLECTIVE ;  /* 0x000000000000791b */ /* 0x001fec0003800000 */
.L_x_39:
[----:B------:R-:W-:Y:S05]  /*4090*/  BSYNC B1 ;  /* 0x0000000000017941 */ /* 0x000fea0003800000 */
.L_x_38:
[----:B------:R-:W-:Y:S01]  /*40a0*/  LOP3.LUT R8, R8, 0x80000000, R45, 0xec, !PT ;  /* 0x8000000008087812 */ /* 0x000fe200078eec2d */
[----:B------:R-:W-:Y:S02]  /*40b0*/  IMAD.MOV.U32 R10, RZ, RZ, 0x1 ;  /* 0x00000001ff0a7424 */ /* 0x000fe400078e00ff */
[----:B------:R-:W-:Y:S02]  /*40c0*/  VIADD R33, R44, 0x2 ;  /* 0x000000022c217836 */ /* 0x000fe40000000000 */
[----:B------:R-:W-:Y:S02]  /*40d0*/  VIADD R9, R8, 0xffffffff ;  /* 0xffffffff08097836 */ /* 0x000fe40000000000 */
[C---:B------:R-:W-:Y:S02]  /*40e0*/  VIADD R32, R44.reuse, 0x4 ;  /* 0x000000042c207836 */ /* 0x040fe40000000000 */
[----:B------:R-:W-:Y:S01]  /*40f0*/  VIADD R19, R44, 0x8 ;  /* 0x000000082c137836 */ /* 0x000fe20000000000 */
[----:B------:R-:W-:Y:S01]  /*4100*/  LOP3.LUT R38, R8, R9, RZ, 0xc, !PT ;  /* 0x0000000908267212 */ /* 0x000fe200078e0cff */
[----:B------:R-:W-:-:S02]  /*4110*/  IMAD.MOV.U32 R8, RZ, RZ, -0x1 ;  /* 0xffffffffff087424 */ /* 0x000fc400078e00ff */
[----:B------:R-:W-:-:S03]  /*4120*/  VIADD R34, R44, 0x10 ;  /* 0x000000102c227836 */ /* 0x000fc60000000000 */
[----:B------:R-:W0:Y:S02]  /*4130*/  POPC R38, R38 ;  /* 0x0000002600267309 */ /* 0x000e240000000000 */
[----:B0-----:R-:W-:-:S07]  /*4140*/  IMAD.MOV.U32 R9, RZ, RZ, R38 ;  /* 0x000000ffff097224 */ /* 0x001fce00078e0026 */
[----:B------:R-:W-:Y:S05]  /*4150*/  WARPSYNC.COLLECTIVE R8, `(.L_x_40) ;  /* 0x0000000008087348 */ /* 0x000fea0003c00000 */
[----:B------:R0:W1:Y:S02]  /*4160*/  SHFL.DOWN P2, R16, R15, R10, R9 ;  /* 0x0800000a0f107389 */ /* 0x0000640000040009 */
[----:B01----:R-:W-:Y:S05]  /*4170*/  ENDCOLLECTIVE ;  /* 0x000000000000791b */ /* 0x003fea0003800000 */
.L_x_40:
[----:B------:R-:W-:Y:S01]  /*4180*/  IMAD.MOV.U32 R10, RZ, RZ, 0x2 ;  /* 0x00000002ff0a7424 */ /* 0x000fe200078e00ff */
[----:B------:R-:W-:-:S04]  /*4190*/  ISETP.GE.AND P2, PT, R44, R38, PT ;  /* 0x000000262c00720c */ /* 0x000fc80003f46270 */
[----:B------:R-:W-:-:S05]  /*41a0*/  SEL R16, R16, RZ, !P2 ;  /* 0x000000ff10107207 */ /* 0x000fca0005000000 */
[----:B------:R-:W-:-:S04]  /*41b0*/  IMAD.IADD R17, R16, 0x1, R15 ;  /* 0x0000000110117824 */ /* 0x000fc800078e020f */
[----:B------:R-:W-:-:S07]  /*41c0*/  IMAD.MOV.U32 R15, RZ, RZ, R17 ;  /* 0x000000ffff0f7224 */ /* 0x000fce00078e0011 */
[----:B------:R-:W-:Y:S05]  /*41d0*/  WARPSYNC.COLLECTIVE R8, `(.L_x_41) ;  /* 0x0000000008087348 */ /* 0x000fea0003c00000 */
[----:B------:R0:W1:Y:S02]  /*41e0*/  SHFL.DOWN P2, R16, R15, R10, R9 ;  /* 0x0800000a0f107389 */ /* 0x0000640000040009 */
[----:B01----:R-:W-:Y:S05]  /*41f0*/  ENDCOLLECTIVE ;  /* 0x000000000000791b */ /* 0x003fea0003800000 */
.L_x_41:
[----:B------:R-:W-:Y:S01]  /*4200*/  IMAD.MOV.U32 R10, RZ, RZ, 0x4 ;  /* 0x00000004ff0a7424 */ /* 0x000fe200078e00ff */
[----:B------:R-:W-:-:S04]  /*4210*/  ISETP.GT.AND P2, PT, R33, R38, PT ;  /* 0x000000262100720c */ /* 0x000fc80003f44270 */
[----:B------:R-:W-:-:S05]  /*4220*/  SEL R16, R16, RZ, !P2 ;  /* 0x000000ff10107207 */ /* 0x000fca0005000000 */
[----:B------:R-:W-:-:S04]  /*4230*/  IMAD.IADD R35, R17, 0x1, R16 ;  /* 0x0000000111237824 */ /* 0x000fc800078e0210 */
[----:B------:R-:W-:-:S07]  /*4240*/  IMAD.MOV.U32 R15, RZ, RZ, R35 ;  /* 0x000000ffff0f7224 */ /* 0x000fce00078e0023 */
[----:B------:R-:W-:Y:S05]  /*4250*/  WARPSYNC.COLLECTIVE R8, `(.L_x_42) ;  /* 0x0000000008087348 */ /* 0x000fea0003c00000 */
[----:B------:R0:W1:Y:S02]  /*4260*/  SHFL.DOWN P2, R16, R15, R10, R9 ;  /* 0x0800000a0f107389 */ /* 0x0000640000040009 */
[----:B01----:R-:W-:Y:S05]  /*4270*/  ENDCOLLECTIVE ;  /* 0x000000000000791b */ /* 0x003fea0003800000 */
.L_x_42:
        /* <DEDUP_REMOVED lines=8> */
.L_x_43:
        /* <DEDUP_REMOVED lines=8> */
.L_x_44:
[----:B------:R-:W0:Y:S01]  /*4380*/  LDC.64 R8, c[0x0][0x390] ;  /* 0x0000e400ff087b82 */ /* 0x000e220000000a00 */
[----:B------:R-:W-:-:S04]  /*4390*/  ISETP.GT.AND P2, PT, R34, R38, PT ;  /* 0x000000262200720c */ /* 0x000fc80003f44270 */
[----:B------:R-:W-:-:S05]  /*43a0*/  SEL R16, R16, RZ, !P2 ;  /* 0x000000ff10107207 */ /* 0x000fca0005000000 */
[----:B------:R-:W-:Y:S01]  /*43b0*/  IMAD.IADD R36, R17, 0x1, R16 ;  /* 0x0000000111247824 */ /* 0x000fe200078e0210 */
[----:B0-----:R-:W-:Y:S01]  /*43c0*/  IADD3 R35, P2, PT, R8, 0x100, RZ ;  /* 0x0000010008237810 */ /* 0x001fe20007f5e0ff */
[----:B------:R-:W-:-:S04]  /*43d0*/  IMAD.MOV.U32 R8, RZ, RZ, -0x1 ;  /* 0xffffffffff087424 */ /* 0x000fc800078e00ff */
[----:B------:R-:W-:-:S08]  /*43e0*/  IMAD.X R37, RZ, RZ, R9, P2 ;  /* 0x000000ffff257224 */ /* 0x000fd000010e0609 */
[----:B------:R-:W-:Y:S05]  /*43f0*/  WARPSYNC.COLLECTIVE R8, `(.L_x_45) ;  /* 0x0000000008087348 */ /* 0x000fea0003c00000 */
[----:B------:R-:W-:Y:S01]  /*4400*/  VOTE.ALL P0, P0 ;  /* 0x0000000000ff7806 */ /* 0x000fe20000000000 */
[----:B------:R-:W-:-:S12]  /*4410*/  ENDCOLLECTIVE ;  /* 0x000000000000791b */ /* 0x000fd80003800000 */
.L_x_45:
[----:B------:R-:W-:Y:S05]  /*4420*/  BRA `(.L_x_46) ;  /* 0xffffffcc00a07947 */ /* 0x000fea000383ffff */
.L_x_11:
[----:B------:R-:W-:Y:S01]  /*4430*/  BSSY B1, `(.L_x_47) ;  /* 0x0000006000017945 */ /* 0x000fe20003800000 */
[----:B------:R-:W-:Y:S01]  /*4440*/  PLOP3.LUT P0, PT, P0, PT, PT, 0x8, 0x80 ;  /* 0x000000000080781c */ /* 0x000fe2000070e170 */
[----:B------:R-:W-:-:S12]  /*4450*/  IMAD.MOV.U32 R8, RZ, RZ, -0x1 ;  /* 0xffffffffff087424 */ /* 0x000fd800078e00ff */
[----:B------:R-:W-:Y:S05]  /*4460*/  WARPSYNC.COLLECTIVE R8, `(.L_x_48) ;  /* 0x0000000008087348 */ /* 0x000fea0003c00000 */
[----:B------:R-:W-:Y:S01]  /*4470*/  VOTE.ANY P0, P0 ;  /* 0x0000000000ff7806 */ /* 0x000fe20000000100 */
[----:B------:R-:W-:-:S12]  /*4480*/  ENDCOLLECTIVE ;  /* 0x000000000000791b */ /* 0x000fd80003800000 */
.L_x_48:
[----:B------:R-:W-:Y:S05]  /*4490*/  BSYNC B1 ;  /* 0x0000000000017941 */ /* 0x000fea0003800000 */
.L_x_47:
[----:B------:R-:W-:Y:S05]  /*44a0*/  BRA `(.L_x_49) ;  /* 0xffffffcc00b07947 */ /* 0x000fea000383ffff */
.L_x_13:
[----:B------:R-:W-:Y:S01]  /*44b0*/  BSSY B1, `(.L_x_50) ;  /* 0x0000006000017945 */ /* 0x000fe20003800000 */
[----:B------:R-:W-:Y:S01]  /*44c0*/  PLOP3.LUT P0, PT, P0, PT, PT, 0x8, 0x80 ;  /* 0x000000000080781c */ /* 0x000fe2000070e170 */
[----:B------:R-:W-:-:S12]  /*44d0*/  IMAD.MOV.U32 R8, RZ, RZ, -0x1 ;  /* 0xffffffffff087424 */ /* 0x000fd800078e00ff */
[----:B------:R-:W-:Y:S05]  /*44e0*/  WARPSYNC.COLLECTIVE R8, `(.L_x_51) ;  /* 0x0000000008087348 */ /* 0x000fea0003c00000 */
[----:B------:R-:W-:Y:S01]  /*44f0*/  VOTE.ANY P0, P0 ;  /* 0x0000000000ff7806 */ /* 0x000fe20000000100 */
[----:B------:R-:W-:-:S12]  /*4500*/  ENDCOLLECTIVE ;  /* 0x000000000000791b */ /* 0x000fd80003800000 */
.L_x_51:
[----:B------:R-:W-:Y:S05]  /*4510*/  BSYNC B1 ;  /* 0x0000000000017941 */ /* 0x000fea0003800000 */
.L_x_50:
[----:B------:R-:W-:Y:S05]  /*4520*/  BRA `(.L_x_52) ;  /* 0xffffffcc00b47947 */ /* 0x000fea000383ffff */
.L_x_15:
[----:B------:R-:W-:Y:S01]  /*4530*/  BSSY B1, `(.L_x_53) ;  /* 0x0000006000017945 */ /* 0x000fe20003800000 */
[----:B------:R-:W-:Y:S01]  /*4540*/  PLOP3.LUT P2, PT, P0, PT, PT, 0x8, 0x80 ;  /* 0x000000000080781c */ /* 0x000fe2000074e170 */
[----:B------:R-:W-:-:S12]  /*4550*/  IMAD.MOV.U32 R8, RZ, RZ, -0x1 ;  /* 0xffffffffff087424 */ /* 0x000fd800078e00ff */
[----:B------:R-:W-:Y:S05]  /*4560*/  WARPSYNC.COLLECTIVE R8, `(.L_x_54) ;  /* 0x0000000008087348 */ /* 0x000fea0003c00000 */
[----:B------:R-:W-:Y:S01]  /*4570*/  VOTE.ANY R8, PT, P2 ;  /* 0x0000000000087806 */ /* 0x000fe200010e0100 */
[----:B------:R-:W-:Y:S06]  /*4580*/  ENDCOLLECTIVE ;  /* 0x000000000000791b */ /* 0x000fec0003800000 */
.L_x_54:
[----:B------:R-:W-:Y:S05]  /*4590*/  BSYNC B1 ;  /* 0x0000000000017941 */ /* 0x000fea0003800000 */
.L_x_53:
[----:B------:R-:W-:Y:S01]  /*45a0*/  LOP3.LUT R8, R8, 0x80000000, R45, 0xec, !PT ;  /* 0x8000000008087812 */ /* 0x000fe200078eec2d */
[----:B------:R-:W-:Y:S02]  /*45b0*/  IMAD.MOV.U32 R10, RZ, RZ, 0x1 ;  /* 0x00000001ff0a7424 */ /* 0x000fe400078e00ff */
[----:B------:R-:W-:Y:S02]  /*45c0*/  VIADD R18, R18, 0xffffffe0 ;  /* 0xffffffe012127836 */ /* 0x000fe40000000000 */
[----:B------:R-:W-:-:S05]  /*45d0*/  VIADD R9, R8, 0xffffffff ;  /* 0xffffffff08097836 */ /* 0x000fca0000000000 */
[----:B------:R-:W-:Y:S01]  /*45e0*/  LOP3.LUT R17, R8, R9, RZ, 0xc, !PT ;  /* 0x0000000908117212 */ /* 0x000fe200078e0cff */
[----:B------:R-:W-:-:S03]  /*45f0*/  IMAD.MOV.U32 R8, RZ, RZ, -0x1 ;  /* 0xffffffffff087424 */ /* 0x000fc600078e00ff */
[----:B------:R0:W1:Y:S04]  /*4600*/  POPC R9, R17 ;  /* 0x0000001100097309 */ /* 0x0000680000000000 */
[----:B01----:R-:W-:Y:S05]  /*4610*/  WARPSYNC.COLLECTIVE R8, `(.L_x_55) ;  /* 0x0000000008087348 */ /* 0x003fea0003c00000 */
[----:B-1----:R1:W2:Y:S02]  /*4620*/  SHFL.DOWN P2, R16, R15, R10, R9 ;  /* 0x0800000a0f107389 */ /* 0x0022a40000040009 */
[----:B012---:R-:W-:Y:S05]  /*4630*/  ENDCOLLECTIVE ;  /* 0x000000000000791b */ /* 0x007fea0003800000 */
.L_x_55:
[----:B------:R-:W-:Y:S01]  /*4640*/  ISETP.GE.AND P0, PT, R44, R9, PT ;  /* 0x000000092c00720c */ /* 0x000fe20003f06270 */
[----:B------:R-:W-:-:S03]  /*4650*/  IMAD.MOV.U32 R10, RZ, RZ, 0x2 ;  /* 0x00000002ff0a7424 */ /* 0x000fc600078e00ff */
[----:B------:R-:W-:Y:S02]  /*4660*/  SEL R16, R16, RZ, !P0 ;  /* 0x000000ff10107207 */ /* 0x000fe40004000000 */
[----:B------:R-:W-:-:S03]  /*4670*/  ISETP.GT.AND P0, PT, R33, R9, PT ;  /* 0x000000092100720c */ /* 0x000fc60003f04270 */
[----:B------:R-:W-:-:S10]  /*4680*/  IMAD.IADD R15, R16, 0x1, R15 ;  /* 0x00000001100f7824 */ /* 0x000fd400078e020f */
[----:B------:R-:W-:Y:S05]  /*4690*/  WARPSYNC.COLLECTIVE R8, `(.L_x_56) ;  /* 0x0000000008087348 */ /* 0x000fea0003c00000 */
[----:B------:R0:W1:Y:S02]  /*46a0*/  SHFL.DOWN P2, R16, R15, R10, R9 ;  /* 0x0800000a0f107389 */ /* 0x0000640000040009 */
[----:B01----:R-:W-:Y:S05]  /*46b0*/  ENDCOLLECTIVE ;  /* 0x000000000000791b */ /* 0x003fea0003800000 */
.L_x_56:
[----:B------:R-:W-:Y:S01]  /*46c0*/  IMAD.MOV.U32 R10, RZ, RZ, 0x4 ;  /* 0x00000004ff0a7424 */ /* 0x000fe200078e00ff */
[----:B------:R-:W-:Y:S02]  /*46d0*/  SEL R16, R16, RZ, !P0 ;  /* 0x000000ff10107207 */ /* 0x000fe40004000000 */
[----:B------:R-:W-:-:S03]  /*46e0*/  ISETP.GT.AND P0, PT, R32, R9, PT ;  /* 0x000000092000720c */ /* 0x000fc60003f04270 */
[----:B------:R-:W-:-:S10]  /*46f0*/  IMAD.IADD R15, R15, 0x1, R16 ;  /* 0x000000010f0f7824 */ /* 0x000fd400078e0210 */
[----:B------:R-:W-:Y:S05]  /*4700*/  WARPSYNC.COLLECTIVE R8, `(.L_x_57) ;  /* 0x0000000008087348 */ /* 0x000fea0003c00000 */
[----:B------:R0:W1:Y:S02]  /*4710*/  SHFL.DOWN P2, R16, R15, R10, R9 ;  /* 0x0800000a0f107389 */ /* 0x0000640000040009 */
[----:B01----:R-:W-:Y:S05]  /*4720*/  ENDCOLLECTIVE ;  /* 0x000000000000791b */ /* 0x003fea0003800000 */
.L_x_57:
[----:B------:R-:W-:Y:S01]  /*4730*/  IMAD.MOV.U32 R10, RZ, RZ, 0x8 ;  /* 0x00000008ff0a7424 */ /* 0x000fe200078e00ff */
[----:B------:R-:W-:Y:S02]  /*4740*/  SEL R16, R16, RZ, !P0 ;  /* 0x000000ff10107207 */ /* 0x000fe40004000000 */
[----:B------:R-:W-:-:S03]  /*4750*/  ISETP.GT.AND P0, PT, R19, R9, PT ;  /* 0x000000091300720c */ /* 0x000fc60003f04270 */
[----:B------:R-:W-:-:S10]  /*4760*/  IMAD.IADD R15, R15, 0x1, R16 ;  /* 0x000000010f0f7824 */ /* 0x000fd400078e0210 */
[----:B------:R-:W-:Y:S05]  /*4770*/  WARPSYNC.COLLECTIVE R8, `(.L_x_58) ;  /* 0x0000000008087348 */ /* 0x000fea0003c00000 */
[----:B------:R0:W1:Y:S02]  /*4780*/  SHFL.DOWN P2, R16, R15, R10, R9 ;  /* 0x0800000a0f107389 */ /* 0x0000640000040009 */
[----:B01----:R-:W-:Y:S05]  /*4790*/  ENDCOLLECTIVE ;  /* 0x000000000000791b */ /* 0x003fea0003800000 */
.L_x_58:
[----:B------:R-:W-:Y:S01]  /*47a0*/  IMAD.MOV.U32 R10, RZ, RZ, 0x10 ;  /* 0x00000010ff0a7424 */ /* 0x000fe200078e00ff */
[----:B------:R-:W-:Y:S02]  /*47b0*/  SEL R16, R16, RZ, !P0 ;  /* 0x000000ff10107207 */ /* 0x000fe40004000000 */
[----:B------:R-:W-:-:S03]  /*47c0*/  ISETP.GT.AND P0, PT, R34, R9, PT ;  /* 0x000000092200720c */ /* 0x000fc60003f04270 */
[----:B------:R-:W-:-:S10]  /*47d0*/  IMAD.IADD R15, R15, 0x1, R16 ;  /* 0x000000010f0f7824 */ /* 0x000fd400078e0210 */
[----:B------:R-:W-:Y:S05]  /*47e0*/  WARPSYNC.COLLECTIVE R8, `(.L_x_59) ;  /* 0x0000000008087348 */ /* 0x000fea0003c00000 */
[----:B------:R0:W1:Y:S02]  /*47f0*/  SHFL.DOWN P2, R16, R15, R10, R9 ;  /* 0x0800000a0f107389 */ /* 0x0000640000040009 */
[----:B01----:R-:W-:Y:S05]  /*4800*/  ENDCOLLECTIVE ;  /* 0x000000000000791b */ /* 0x003fea0003800000 */
.L_x_59:
[----:B------:R-:W-:Y:S02]  /*4810*/  SEL R16, R16, RZ, !P0 ;  /* 0x000000ff10107207 */ /* 0x000fe40004000000 */
[----:B------:R-:W-:Y:S02]  /*4820*/  ISETP.NE.AND P0, PT, R14, 0x65, PT ;  /* 0x000000650e00780c */ /* 0x000fe40003f05270 */
[----:B------:R-:W-:-:S11]  /*4830*/  IADD3 R36, PT, PT, R15, R16, R36 ;  /* 0x000000100f247210 */ /* 0x000fd60007ffe024 */
[----:B------:R-:W-:Y:S05]  /*4840*/  WARPSYNC.COLLECTIVE R8, `(.L_x_60) ;  /* 0x0000000008087348 */ /* 0x000fea0003c00000 */
[----:B------:R-:W-:Y:S01]  /*4850*/  VOTE.ALL P0, P0 ;  /* 0x0000000000ff7806 */ /* 0x000fe20000000000 */
[----:B------:R-:W-:-:S12]  /*4860*/  ENDCOLLECTIVE ;  /* 0x000000000000791b */ /* 0x000fd80003800000 */
.L_x_60:
[----:B------:R-:W-:Y:S05]  /*4870*/  BRA `(.L_x_61) ;  /* 0xffffffcc00607947 */ /* 0x000fea000383ffff */
.L_x_20:
[----:B------:R-:W-:Y:S01]  /*4880*/  BSSY B0, `(.L_x_62) ;  /* 0x0000006000007945 */ /* 0x000fe20003800000 */
[----:B------:R-:W-:Y:S01]  /*4890*/  PLOP3.LUT P0, PT, P0, PT, PT, 0x8, 0x80 ;  /* 0x000000000080781c */ /* 0x000fe2000070e170 */
[----:B------:R-:W-:-:S12]  /*48a0*/  IMAD.MOV.U32 R8, RZ, RZ, -0x1 ;  /* 0xffffffffff087424 */ /* 0x000fd800078e00ff */
[----:B------:R-:W-:Y:S05]  /*48b0*/  WARPSYNC.COLLECTIVE R8, `(.L_x_63) ;  /* 0x0000000008087348 */ /* 0x000fea0003c00000 */
[----:B------:R-:W-:Y:S01]  /*48c0*/  VOTE.ANY P0, P0 ;  /* 0x0000000000ff7806 */ /* 0x000fe20000000100 */
[----:B------:R-:W-:-:S12]  /*48d0*/  ENDCOLLECTIVE ;  /* 0x000000000000791b */ /* 0x000fd80003800000 */
.L_x_63:
[----:B------:R-:W-:Y:S05]  /*48e0*/  BSYNC B0 ;  /* 0x0000000000007941 */ /* 0x000fea0003800000 */
.L_x_62:
[----:B------:R-:W-:Y:S05]  /*48f0*/  BRA `(.L_x_64) ;  /* 0xffffffe400787947 */ /* 0x000fea000383ffff */
.L_x_22:
[----:B------:R-:W-:Y:S01]  /*4900*/  BSSY B0, `(.L_x_65) ;  /* 0x0000006000007945 */ /* 0x000fe20003800000 */
[----:B------:R-:W-:Y:S01]  /*4910*/  PLOP3.LUT P0, PT, P0, PT, PT, 0x8, 0x80 ;  /* 0x000000000080781c */ /* 0x000fe2000070e170 */
[----:B------:R-:W-:-:S12]  /*4920*/  IMAD.MOV.U32 R8, RZ, RZ, -0x1 ;  /* 0xffffffffff087424 */ /* 0x000fd800078e00ff */
[----:B------:R-:W-:Y:S05]  /*4930*/  WARPSYNC.COLLECTIVE R8, `(.L_x_66) ;  /* 0x0000000008087348 */ /* 0x000fea0003c00000 */
[----:B------:R-:W-:Y:S01]  /*4940*/  VOTE.ANY P0, P0 ;  /* 0x0000000000ff7806 */ /* 0x000fe20000000100 */
[----:B------:R-:W-:-:S12]  /*4950*/  ENDCOLLECTIVE ;  /* 0x000000000000791b */ /* 0x000fd80003800000 */
.L_x_66:
[----:B------:R-:W-:Y:S05]  /*4960*/  BSYNC B0 ;  /* 0x0000000000007941 */ /* 0x000fea0003800000 */
.L_x_65:
[----:B------:R-:W-:Y:S05]  /*4970*/  BRA `(.L_x_67) ;  /* 0xffffffe4007c7947 */ /* 0x000fea000383ffff */
.L_x_24:
        /* <DEDUP_REMOVED lines=8> */
.L_x_69:
[----:B------:R-:W-:Y:S05]  /*4a00*/  BSYNC B0 ;  /* 0x0000000000007941 */ /* 0x000fea0003800000 */
.L_x_68:
[----:B------:R-:W-:Y:S01]  /*4a10*/  LOP3.LUT R8, R8, 0x80000000, R42, 0xec, !PT ;  /* 0x8000000008087812 */ /* 0x000fe200078eec2a */
[----:B------:R-:W-:Y:S02]  /*4a20*/  IMAD.MOV.U32 R10, RZ, RZ, 0x1 ;  /* 0x00000001ff0a7424 */ /* 0x000fe400078e00ff */
[----:B------:R-:W-:Y:S02]  /*4a30*/  VIADD R19, R35, 0x2 ;  /* 0x0000000223137836 */ /* 0x000fe40000000000 */
[----:B------:R-:W-:-:S05]  /*4a40*/  VIADD R9, R8, 0xffffffff ;  /* 0xffffffff08097836 */ /* 0x000fca0000000000 */
[----:B------:R-:W-:Y:S01]  /*4a50*/  LOP3.LUT R38, R8, R9, RZ, 0xc, !PT ;  /* 0x0000000908267212 */ /* 0x000fe200078e0cff */
[----:B------:R-:W-:-:S05]  /*4a60*/  IMAD.MOV.U32 R8, RZ, RZ, -0x1 ;  /* 0xffffffffff087424 */ /* 0x000fca00078e00ff */
[----:B------:R-:W0:Y:S02]  /*4a70*/  POPC R38, R38 ;  /* 0x0000002600267309 */ /* 0x000e240000000000 */
[----:B0-----:R-:W-:Y:S01]  /*4a80*/  IMAD.MOV.U32 R9, RZ, RZ, R38 ;  /* 0x000000ffff097224 */ /* 0x001fe200078e0026 */
[----:B------:R-:W-:-:S13]  /*4a90*/  ISETP.GT.AND P3, PT, R19, R38, PT ;  /* 0x000000261300720c */ /* 0x000fda0003f64270 */
[----:B------:R-:W-:Y:S05]  /*4aa0*/  WARPSYNC.COLLECTIVE R8, `(.L_x_70) ;  /* 0x0000000008087348 */ /* 0x000fea0003c00000 */
[----:B------:R0:W1:Y:S02]  /*4ab0*/  SHFL.DOWN P2, R16, R15, R10, R9 ;  /* 0x0800000a0f107389 */ /* 0x0000640000040009 */
[----:B01----:R-:W-:Y:S05]  /*4ac0*/  ENDCOLLECTIVE ;  /* 0x000000000000791b */ /* 0x003fea0003800000 */
.L_x_70:
        /* <DEDUP_REMOVED lines=8> */
.L_x_71:
[----:B------:R-:W-:Y:S01]  /*4b50*/  IMAD.MOV.U32 R10, RZ, RZ, 0x4 ;  /* 0x00000004ff0a7424 */ /* 0x000fe200078e00ff */
[----:B------:R-:W-:-:S05]  /*4b60*/  SEL R16, R16, RZ, !P3 ;  /* 0x000000ff10107207 */ /* 0x000fca0005800000 */
[----:B------:R-:W-:Y:S02]  /*4b70*/  IMAD.IADD R19, R17, 0x1, R16 ;  /* 0x0000000111137824 */ /* 0x000fe400078e0210 */
[----:B------:R-:W-:Y:S02]  /*4b80*/  VIADD R17, R35, 0x4 ;  /* 0x0000000423117836 */ /* 0x000fe40000000000 */
[----:B------:R-:W-:-:S03]  /*4b90*/  IMAD.MOV.U32 R15, RZ, RZ, R19 ;  /* 0x000000ffff0f7224 */ /* 0x000fc600078e0013 */
[----:B------:R-:W-:Y:S01]  /*4ba0*/  ISETP.GT.AND P3, PT, R17, R38, PT ;  /* 0x000000261100720c */ /* 0x000fe20003f64270 */
[----:B------:R-:W-:-:S12]  /*4bb0*/  VIADD R17, R35, 0x8 ;  /* 0x0000000823117836 */ /* 0x000fd80000000000 */
[----:B------:R-:W-:Y:S05]  /*4bc0*/  WARPSYNC.COLLECTIVE R8, `(.L_x_72) ;  /* 0x0000000008087348 */ /* 0x000fea0003c00000 */
[----:B------:R0:W1:Y:S02]  /*4bd0*/  SHFL.DOWN P2, R16, R15, R10, R9 ;  /* 0x0800000a0f107389 */ /* 0x0000640000040009 */
[----:B01----:R-:W-:Y:S05]  /*4be0*/  ENDCOLLECTIVE ;  /* 0x000000000000791b */ /* 0x003fea0003800000 */
.L_x_72:
[----:B------:R-:W-:Y:S01]  /*4bf0*/  IMAD.MOV.U32 R10, RZ, RZ, 0x8 ;  /* 0x00000008ff0a7424 */ /* 0x000fe200078e00ff */
[----:B------:R-:W-:Y:S02]  /*4c00*/  SEL R16, R16, RZ, !P3 ;  /* 0x000000ff10107207 */ /* 0x000fe40005800000 */
[----:B------:R-:W-:-:S03]  /*4c10*/  ISETP.GT.AND P3, PT, R17, R38, PT ;  /* 0x000000261100720c */ /* 0x000fc60003f64270 */
[----:B------:R-:W-:Y:S02]  /*4c20*/  IMAD.IADD R37, R19, 0x1, R16 ;  /* 0x0000000113257824 */ /* 0x000fe400078e0210 */
[----:B------:R-:W-:Y:S02]  /*4c30*/  VIADD R19, R35, 0x10 ;  /* 0x0000001023137836 */ /* 0x000fe40000000000 */
[----:B------:R-:W-:-:S07]  /*4c40*/  IMAD.MOV.U32 R15, RZ, RZ, R37 ;  /* 0x000000ffff0f7224 */ /* 0x000fce00078e0025 */
[----:B------:R-:W-:Y:S05]  /*4c50*/  WARPSYNC.COLLECTIVE R8, `(.L_x_73) ;  /* 0x0000000008087348 */ /* 0x000fea0003c00000 */
[----:B------:R0:W1:Y:S02]  /*4c60*/  SHFL.DOWN P2, R16, R15, R10, R9 ;  /* 0x0800000a0f107389 */ /* 0x0000640000040009 */
[----:B01----:R-:W-:Y:S05]  /*4c70*/  ENDCOLLECTIVE ;  /* 0x000000000000791b */ /* 0x003fea0003800000 */
.L_x_73:
[----:B------:R-:W-:Y:S01]  /*4c80*/  IMAD.MOV.U32 R10, RZ, RZ, 0x10 ;  /* 0x00000010ff0a7424 */ /* 0x000fe200078e00ff */
[----:B------:R-:W-:-:S05]  /*4c90*/  SEL R16, R16, RZ, !P3 ;  /* 0x000000ff10107207 */ /* 0x000fca0005800000 */
[----:B------:R-:W-:-:S04]  /*4ca0*/  IMAD.IADD R17, R37, 0x1, R16 ;  /* 0x0000000125117824 */ /* 0x000fc800078e0210 */
[----:B------:R-:W-:-:S07]  /*4cb0*/  IMAD.MOV.U32 R15, RZ, RZ, R17 ;  /* 0x000000ffff0f7224 */ /* 0x000fce00078e0011 */
[----:B------:R-:W-:Y:S05]  /*4cc0*/  WARPSYNC.COLLECTIVE R8, `(.L_x_74) ;  /* 0x0000000008087348 */ /* 0x000fea0003c00000 */
[----:B------:R0:W1:Y:S02]  /*4cd0*/  SHFL.DOWN P2, R16, R15, R10, R9 ;  /* 0x0800000a0f107389 */ /* 0x0000640000040009 */
[----:B01----:R-:W-:Y:S05]  /*4ce0*/  ENDCOLLECTIVE ;  /* 0x000000000000791b */ /* 0x003fea0003800000 */
.L_x_74:
        /* <DEDUP_REMOVED lines=10> */
.L_x_75:
[----:B------:R-:W-:Y:S05]  /*4d90*/  BRA `(.L_x_76) ;  /* 0xffffffe400107947 */ /* 0x000fea000383ffff */
.L_x_26:
[----:B------:R-:W-:Y:S01]  /*4da0*/  BSSY B0, `(.L_x_77) ;  /* 0x0000006000007945 */ /* 0x000fe20003800000 */
[----:B------:R-:W-:Y:S01]  /*4db0*/  PLOP3.LUT P0, PT, P0, PT, PT, 0x8, 0x80 ;  /* 0x000000000080781c */ /* 0x000fe2000070e170 */
[----:B------:R-:W-:-:S12]  /*4dc0*/  IMAD.MOV.U32 R8, RZ, RZ, -0x1 ;  /* 0xffffffffff087424 */ /* 0x000fd800078e00ff */
[----:B------:R-:W-:Y:S05]  /*4dd0*/  WARPSYNC.COLLECTIVE R8, `(.L_x_78) ;  /* 0x0000000008087348 */ /* 0x000fea0003c00000 */
[----:B------:R-:W-:Y:S01]  /*4de0*/  VOTE.ANY P0, P0 ;  /* 0x0000000000ff7806 */ /* 0x000fe20000000100 */
[----:B------:R-:W-:-:S12]  /*4df0*/  ENDCOLLECTIVE ;  /* 0x000000000000791b */ /* 0x000fd80003800000 */
.L_x_78:
[----:B------:R-:W-:Y:S05]  /*4e00*/  BSYNC B0 ;  /* 0x0000000000007941 */ /* 0x000fea0003800000 */
.L_x_77:
[----:B------:R-:W-:Y:S05]  /*4e10*/  BRA `(.L_x_79) ;  /* 0xffffffe400207947 */ /* 0x000fea000383ffff */
.L_x_28:
[----:B------:R-:W-:Y:S01]  /*4e20*/  BSSY B0, `(.L_x_80) ;  /* 0x0000006000007945 */ /* 0x000fe20003800000 */
[----:B------:R-:W-:Y:S01]  /*4e30*/  PLOP3.LUT P0, PT, P0, PT, PT, 0x8, 0x80 ;  /* 0x000000000080781c */ /* 0x000fe2000070e170 */
[----:B------:R-:W-:-:S12]  /*4e40*/  IMAD.MOV.U32 R8, RZ, RZ, -0x1 ;  /* 0xffffffffff087424 */ /* 0x000fd800078e00ff */
[----:B------:R-:W-:Y:S05]  /*4e50*/  WARPSYNC.COLLECTIVE R8, `(.L_x_81) ;  /* 0x0000000008087348 */ /* 0x000fea0003c00000 */
[----:B------:R-:W-:Y:S01]  /*4e60*/  VOTE.ANY P0, P0 ;  /* 0x0000000000ff7806 */ /* 0x000fe20000000100 */
[----:B------:R-:W-:-:S12]  /*4e70*/  ENDCOLLECTIVE ;  /* 0x000000000000791b */ /* 0x000fd80003800000 */
.L_x_81:
[----:B------:R-:W-:Y:S05]  /*4e80*/  BSYNC B0 ;  /* 0x0000000000007941 */ /* 0x000fea0003800000 */
.L_x_80:
[----:B------:R-:W-:Y:S05]  /*4e90*/  BRA `(.L_x_82) ;  /* 0xffffffe400247947 */ /* 0x000fea000383ffff */
.L_x_30:
[----:B------:R-:W-:Y:S01]  /*4ea0*/  BSSY B0, `(.L_x_83) ;  /* 0x0000006000007945 */ /* 0x000fe20003800000 */
[----:B------:R-:W-:Y:S01]  /*4eb0*/  PLOP3.LUT P2, PT, P0, PT, PT, 0x8, 0x80 ;  /* 0x000000000080781c */ /* 0x000fe2000074e170 */
[----:B------:R-:W-:-:S12]  /*4ec0*/  IMAD.MOV.U32 R8, RZ, RZ, -0x1 ;  /* 0xffffffffff087424 */ /* 0x000fd800078e00ff */
[----:B------:R-:W-:Y:S05]  /*4ed0*/  WARPSYNC.COLLECTIVE R8, `(.L_x_84) ;  /* 0x0000000008087348 */ /* 0x000fea0003c00000 */
[----:B------:R-:W-:Y:S01]  /*4ee0*/  VOTE.ANY R8, PT, P2 ;  /* 0x0000000000087806 */ /* 0x000fe200010e0100 */
[----:B------:R-:W-:Y:S06]  /*4ef0*/  ENDCOLLECTIVE ;  /* 0x000000000000791b */ /* 0x000fec0003800000 */
.L_x_84:
[----:B------:R-:W-:Y:S05]  /*4f00*/  BSYNC B0 ;  /* 0x0000000000007941 */ /* 0x000fea0003800000 */
.L_x_83:
        /* <DEDUP_REMOVED lines=10> */
.L_x_85:
[----:B------:R-:W-:Y:S01]  /*4fb0*/  ISETP.GE.AND P0, PT, R35, R9, PT ;  /* 0x000000092300720c */ /* 0x000fe20003f06270 */
[----:B------:R-:W-:-:S03]  /*4fc0*/  IMAD.MOV.U32 R10, RZ, RZ, 0x2 ;  /* 0x00000002ff0a7424 */ /* 0x000fc600078e00ff */
[----:B------:R-:W-:-:S05]  /*4fd0*/  SEL R16, R16, RZ, !P0 ;  /* 0x000000ff10107207 */ /* 0x000fca0004000000 */
[----:B------:R-:W-:Y:S02]  /*4fe0*/  IMAD.IADD R44, R16, 0x1, R15 ;  /* 0x00000001102c7824 */ /* 0x000fe400078e020f */
[----:B------:R-:W-:Y:S02]  /*4ff0*/  VIADD R16, R35, 0x2 ;  /* 0x0000000223107836 */ /* 0x000fe40000000000 */
[----:B------:R-:W-:-:S03]  /*5000*/  IMAD.MOV.U32 R15, RZ, RZ, R44 ;  /* 0x000000ffff0f7224 */ /* 0x000fc600078e002c */
[----:B------:R-:W-:-:S13]  /*5010*/  ISETP.GT.AND P0, PT, R16, R9, PT ;  /* 0x000000091000720c */ /* 0x000fda0003f04270 */
[----:B------:R-:W-:Y:S05]  /*5020*/  WARPSYNC.COLLECTIVE R8, `(.L_x_86) ;  /* 0x0000000008087348 */ /* 0x000fea0003c00000 */
[----:B------:R0:W1:Y:S02]  /*5030*/  SHFL.DOWN P2, R16, R15, R10, R9 ;  /* 0x0800000a0f107389 */ /* 0x0000640000040009 */
[----:B01----:R-:W-:Y:S05]  /*5040*/  ENDCOLLECTIVE ;  /* 0x000000000000791b */ /* 0x003fea0003800000 */
.L_x_86:
[----:B------:R-:W-:Y:S01]  /*5050*/  IMAD.MOV.U32 R10, RZ, RZ, 0x4 ;  /* 0x00000004ff0a7424 */ /* 0x000fe200078e00ff */
[----:B------:R-:W-:Y:S01]  /*5060*/  SEL R17, R16, RZ, !P0 ;  /* 0x000000ff10117207 */ /* 0x000fe20004000000 */
[----:B------:R-:W-:-:S04]  /*5070*/  VIADD R16, R35, 0x4 ;  /* 0x0000000423107836 */ /* 0x000fc80000000000 */
[----:B------:R-:W-:Y:S01]  /*5080*/  IMAD.IADD R17, R44, 0x1, R17 ;  /* 0x000000012c117824 */ /* 0x000fe200078e0211 */
[----:B------:R-:W-:-:S03]  /*5090*/  ISETP.GT.AND P0, PT, R16, R9, PT ;  /* 0x000000091000720c */ /* 0x000fc60003f04270 */
[----:B------:R-:W-:-:S10]  /*50a0*/  IMAD.MOV.U32 R15, RZ, RZ, R17 ;  /* 0x000000ffff0f7224 */ /* 0x000fd400078e0011 */
[----:B------:R-:W-:Y:S05]  /*50b0*/  WARPSYNC.COLLECTIVE R8, `(.L_x_87) ;  /* 0x0000000008087348 */ /* 0x000fea0003c00000 */
[----:B------:R0:W1:Y:S02]  /*50c0*/  SHFL.DOWN P2, R16, R15, R10, R9 ;  /* 0x0800000a0f107389 */ /* 0x0000640000040009 */
[----:B01----:R-:W-:Y:S05]  /*50d0*/  ENDCOLLECTIVE ;  /* 0x000000000000791b */ /* 0x003fea0003800000 */
.L_x_87:
[----:B------:R-:W-:Y:S01]  /*50e0*/  IMAD.MOV.U32 R10, RZ, RZ, 0x8 ;  /* 0x00000008ff0a7424 */ /* 0x000fe200078e00ff */
[----:B------:R-:W-:-:S05]  /*50f0*/  SEL R16, R16, RZ, !P0 ;  /* 0x000000ff10107207 */ /* 0x000fca0004000000 */
[----:B------:R-:W-:Y:S02]  /*5100*/  IMAD.IADD R45, R17, 0x1, R16 ;  /* 0x00000001112d7824 */ /* 0x000fe400078e0210 */
[C---:B------:R-:W-:Y:S02]  /*5110*/  VIADD R16, R35.reuse, 0x8 ;  /* 0x0000000823107836 */ /* 0x040fe40000000000 */
[----:B------:R-:W-:Y:S02]  /*5120*/  IMAD.MOV.U32 R15, RZ, RZ, R45 ;  /* 0x000000ffff0f7224 */ /* 0x000fe400078e002d */
[----:B------:R-:W-:Y:S01]  /*5130*/  VIADD R17, R35, 0x10 ;  /* 0x0000001023117836 */ /* 0x000fe20000000000 */
[----:B------:R-:W-:-:S13]  /*5140*/  ISETP.GT.AND P0, PT, R16, R9, PT ;  /* 0x000000091000720c */ /* 0x000fda0003f04270 */
[----:B------:R-:W-:Y:S05]  /*5150*/  WARPSYNC.COLLECTIVE R8, `(.L_x_88) ;  /* 0x0000000008087348 */ /* 0x000fea0003c00000 */
[----:B------:R0:W1:Y:S02]  /*5160*/  SHFL.DOWN P2, R16, R15, R10, R9 ;  /* 0x0800000a0f107389 */ /* 0x0000640000040009 */
[----:B01----:R-:W-:Y:S05]  /*5170*/  ENDCOLLECTIVE ;  /* 0x000000000000791b */ /* 0x003fea0003800000 */
.L_x_88:
[----:B------:R-:W-:Y:S01]  /*5180*/  IMAD.MOV.U32 R10, RZ, RZ, 0x10 ;  /* 0x00000010ff0a7424 */ /* 0x000fe200078e00ff */
[----:B------:R-:W-:Y:S02]  /*5190*/  SEL R16, R16, RZ, !P0 ;  /* 0x000000ff10107207 */ /* 0x000fe40004000000 */
[----:B------:R-:W-:-:S03]  /*51a0*/  ISETP.GT.AND P0, PT, R17, R9, PT ;  /* 0x000000091100720c */ /* 0x000fc60003f04270 */
[----:B------:R-:W-:-:S04]  /*51b0*/  IMAD.IADD R44, R45, 0x1, R16 ;  /* 0x000000012d2c7824 */ /* 0x000fc800078e0210 */
[----:B------:R-:W-:-:S07]  /*51c0*/  IMAD.MOV.U32 R15, RZ, RZ, R44 ;  /* 0x000000ffff0f7224 */ /* 0x000fce00078e002c */
[----:B------:R-:W-:Y:S05]  /*51d0*/  WARPSYNC.COLLECTIVE R8, `(.L_x_89) ;  /* 0x0000000008087348 */ /* 0x000fea0003c00000 */
[----:B------:R0:W1:Y:S02]  /*51e0*/  SHFL.DOWN P2, R16, R15, R10, R9 ;  /* 0x0800000a0f107389 */ /* 0x0000640000040009 */
[----:B01----:R-:W-:Y:S05]  /*51f0*/  ENDCOLLECTIVE ;  /* 0x000000000000791b */ /* 0x003fea0003800000 */
.L_x_89:
[----:B------:R-:W-:Y:S02]  /*5200*/  SEL R16, R16, RZ, !P0 ;  /* 0x000000ff10107207 */ /* 0x000fe40004000000 */
[----:B------:R-:W-:Y:S02]  /*5210*/  ISETP.NE.AND P0, PT, R14, 0x65, PT ;  /* 0x000000650e00780c */ /* 0x000fe40003f05270 */
[----:B------:R-:W-:-:S11]  /*5220*/  IADD3 R19, PT, PT, R44, R16, R19 ;  /* 0x000000102c137210 */ /* 0x000fd60007ffe013 */
[----:B------:R-:W-:Y:S05]  /*5230*/  WARPSYNC.COLLECTIVE R8, `(.L_x_90) ;  /* 0x0000000008087348 */ /* 0x000fea0003c00000 */
[----:B------:R-:W-:Y:S01]  /*5240*/  VOTE.ALL P0, P0 ;  /* 0x0000000000ff7806 */ /* 0x000fe20000000000 */
[----:B------:R-:W-:-:S12]  /*5250*/  ENDCOLLECTIVE ;  /* 0x000000000000791b */ /* 0x000fd80003800000 */
.L_x_90:
[----:B------:R-:W-:Y:S05]  /*5260*/  BRA `(.L_x_91) ;  /* 0xffffffe000c07947 */ /* 0x000fea000383ffff */
.L_x_92:
[----:B------:R-:W-:-:S00]  /*5270*/  BRA `(.L_x_92) ;  /* 0xfffffffc00fc7947 */ /* 0x000fc0000383ffff */
[----:B------:R-:W-:-:S00]  /*5280*/  NOP ;  /* 0x0000000000007918 */ /* 0x000fc00000000000 */
[----:B------:R-:W-:-:S00]  /*5290*/  NOP ;  /* 0x0000000000007918 */ /* 0x000fc00000000000 */
[----:B------:R-:W-:-:S00]  /*52a0*/  NOP ;  /* 0x0000000000007918 */ /* 0x000fc00000000000 */
[----:B------:R-:W-:-:S00]  /*52b0*/  NOP ;  /* 0x0000000000007918 */ /* 0x000fc00000000000 */
[----:B------:R-:W-:-:S00]  /*52c0*/  NOP ;  /* 0x0000000000007918 */ /* 0x000fc00000000000 */
[----:B------:R-:W-:-:S00]  /*52d0*/  NOP ;  /* 0x0000000000007918 */ /* 0x000fc00000000000 */
[----:B------:R-:W-:-:S00]  /*52e0*/  NOP ;  /* 0x0000000000007918 */ /* 0x000fc00000000000 */
[----:B------:R-:W-:-:S00]  /*52f0*/  NOP ;  /* 0x0000000000007918 */ /* 0x000fc00000000000 */
.L_x_196:


//--------------------- .text._ZN3cub18CUB_300001_SM_10006detail4scan16DeviceScanKernelINS2_10policy_hubIiiijN4cuda3std3__44plusIvEEE10Policy1000EN6thrust24THRUST_300001_SM_1000_NS6detail15normal_iteratorINSD_10device_ptrIiEEEESI_NS0_13ScanTileStateIiLb1EEES9_NS0_8NullTypeEjiLb0ESL_EEvT0_T1_T2_iT3_T4_T5_ --------------------------
	.section	.text._ZN3cub18CUB_300001_SM_10006detail4scan16DeviceScanKernelINS2_10policy_hubIiiijN4cuda3std3__44plusIvEEE10Policy1000EN6thrust24THRUST_300001_SM_1000_NS6detail15normal_iteratorINSD_10device_ptrIiEEEESI_NS0_13ScanTileStateIiLb1EEES9_NS0_8NullTypeEjiLb0ESL_EEvT0_T1_T2_iT3_T4_T5_,"ax",@progbits
	.align	128
        .global         _ZN3cub18CUB_300001_SM_10006detail4scan16DeviceScanKernelINS2_10policy_hubIiiijN4cuda3std3__44plusIvEEE10Policy1000EN6thrust24THRUST_300001_SM_1000_NS6detail15normal_iteratorINSD_10device_ptrIiEEEESI_NS0_13ScanTileStateIiLb1EEES9_NS0_8NullTypeEjiLb0ESL_EEvT0_T1_T2_iT3_T4_T5_
        .type           _ZN3cub18CUB_300001_SM_10006detail4scan16DeviceScanKernelINS2_10policy_hubIiiijN4cuda3std3__44plusIvEEE10Policy1000EN6thrust24THRUST_300001_SM_1000_NS6detail15normal_iteratorINSD_10device_ptrIiEEEESI_NS0_13ScanTileStateIiLb1EEES9_NS0_8NullTypeEjiLb0ESL_EEvT0_T1_T2_iT3_T4_T5_,@function
        .size           _ZN3cub18CUB_300001_SM_10006detail4scan16DeviceScanKernelINS2_10policy_hubIiiijN4cuda3std3__44plusIvEEE10Policy1000EN6thrust24THRUST_300001_SM_1000_NS6detail15normal_iteratorINSD_10device_ptrIiEEEESI_NS0_13ScanTileStateIiLb1EEES9_NS0_8NullTypeEjiLb0ESL_EEvT0_T1_T2_iT3_T4_T5_,(.L_x_197 - _ZN3cub18CUB_300001_SM_10006detail4scan16DeviceScanKernelINS2_10policy_hubIiiijN4cuda3std3__44plusIvEEE10Policy1000EN6thrust24THRUST_300001_SM_1000_NS6detail15normal_iteratorINSD_10device_ptrIiEEEESI_NS0_13ScanTileStateIiLb1EEES9_NS0_8NullTypeEjiLb0ESL_EEvT0_T1_T2_iT3_T4_T5_)
        .other          _ZN3cub18CUB_300001_SM_10006detail4scan16DeviceScanKernelINS2_10policy_hubIiiijN4cuda3std3__44plusIvEEE10Policy1000EN6thrust24THRUST_300001_SM_1000_NS6detail15normal_iteratorINSD_10device_ptrIiEEEESI_NS0_13ScanTileStateIiLb1EEES9_NS0_8NullTypeEjiLb0ESL_EEvT0_T1_T2_iT3_T4_T5_,@"STO_CUDA_ENTRY STV_DEFAULT"
_ZN3cub18CUB_300001_SM_10006detail4scan16DeviceScanKernelINS2_10policy_hubIiiijN4cuda3std3__44plusIvEEE10Policy1000EN6thrust24THRUST_300001_SM_1000_NS6detail15normal_iteratorINSD_10device_ptrIiEEEESI_NS0_13ScanTileStateIiLb1EEES9_NS0_8NullTypeEjiLb0ESL_EEvT0_T1_T2_iT3_T4_T5_:
.text._ZN3cub18CUB_300001_SM_10006detail4scan16DeviceScanKernelINS2_10policy_hubIiiijN4cuda3std3__44plusIvEEE10Policy1000EN6thrust24THRUST_300001_SM_1000_NS6detail15normal_iteratorINSD_10device_ptrIiEEEESI_NS0_13ScanTileStateIiLb1EEES9_NS0_8NullTypeEjiLb0ESL_EEvT0_T1_T2_iT3_T4_T5_:
[----:B------:R-:W-:Y:S08]  /*0000*/  LDC R1, c[0x0][0x37c] ;  /* 0x0000df00ff017b82 */ /* 0x000ff00000000800 */
[----:B------:R-:W0:Y:S01]  /*0010*/  S2UR UR4, SR_CTAID.X ;  /* 0x00000000000479c3 */ /* 0x000e220000002500 */
[----:B------:R-:W1:Y:S01]  /*0020*/  LDCU UR5, c[0x0][0x3a0] ;  /* 0x00007400ff0577ac */ /* 0x000e620008000800 */
[----:B------:R-:W2:Y:S06]  /*0030*/  LDCU.64 UR8, c[0x0][0x358] ;  /* 0x00006b00ff0877ac */ /* 0x000eac0008000a00 */
[----:B------:R-:W0:Y:S02]  /*0040*/  LDC R42, c[0x0][0x398] ;  /* 0x0000e600ff2a7b82 */ /* 0x000e240000000800 */
[----:B0-----:R-:W-:-:S04]  /*0050*/  VIADD R42, R42, UR4 ;  /* 0x000000042a2a7c36 */ /* 0x001fc80008000000 */
[----:B------:R-:W-:-:S05]  /*0060*/  IMAD R3, R42, 0x2100, RZ ;  /* 0x000021002a037824 */ /* 0x000fca00078e02ff */
[----:B-1----:R-:W-:-:S04]  /*0070*/  IADD3 R0, PT, PT, -R3, UR5, RZ ;  /* 0x0000000503007c10 */ /* 0x002fc8000fffe1ff */
[----:B------:R-:W-:-:S13]  /*0080*/  ISETP.GE.U32.AND P0, PT, R0, 0x2101, PT ;  /* 0x000021010000780c */ /* 0x000fda0003f06070 */
[----:B--2---:R-:W-:Y:S05]  /*0090*/  @!P0 BRA `(.L_x_93) ;  /* 0x0000001c00a88947 */ /* 0x004fea0003800000 */
[----:B------:R-:W0:Y:S01]  /*00a0*/  S2R R16, SR_TID.X ;  /* 0x0000000000107919 */ /* 0x000e220000002100 */
[----:B------:R-:W1:Y:S01]  /*00b0*/  LDCU.64 UR4, c[0x0][0x380] ;  /* 0x00007000ff0477ac */ /* 0x000e620008000a00 */
[C---:B0-----:R-:W-:Y:S02]  /*00c0*/  LOP3.LUT R0, R16.reuse, 0x1f, RZ, 0xc0, !PT ;  /* 0x0000001f10007812 */ /* 0x041fe400078ec0ff */
[----:B------:R-:W-:-:S05]  /*00d0*/  LOP3.LUT R5, R16, 0x3e0, RZ, 0xc0, !PT ;  /* 0x000003e010057812 */ /* 0x000fca00078ec0ff */
[----:B------:R-:W-:-:S05]  /*00e0*/  IMAD R0, R5, 0x16, R0 ;  /* 0x0000001605007824 */ /* 0x000fca00078e0200 */
[----:B------:R-:W-:-:S05]  /*00f0*/  IADD3 R0, P0, PT, R3, R0, RZ ;  /* 0x0000000003007210 */ /* 0x000fca0007f1e0ff */
[----:B------:R-:W-:Y:S02]  /*0100*/  IMAD.X R3, RZ, RZ, RZ, P0 ;  /* 0x000000ffff037224 */ /* 0x000fe400000e06ff */
        /* <DEDUP_REMOVED lines=30> */
[----:B------:R-:W-:Y:S01]  /*02f0*/  ISETP.NE.AND P0, PT, R42, RZ, PT ;  /* 0x000000ff2a00720c */ /* 0x000fe20003f05270 */
        /* <DEDUP_REMOVED lines=28> */
[----:B------:R0:W1:Y:S04]  /*04c0*/  LDS.64 R36, [R27] ;  /* 0x000000001b247984 */ /* 0x0000680000000a00 */
[----:B------:R0:W2:Y:S04]  /*04d0*/  LDS.64 R34, [R27+0x8] ;  /* 0x000008001b227984 */ /* 0x0000a80000000a00 */
[----:B------:R0:W3:Y:S04]  /*04e0*/  LDS.64 R32, [R27+0x10] ;  /* 0x000010001b207984 */ /* 0x0000e80000000a00 */
[----:B------:R0:W4:Y:S04]  /*04f0*/  LDS.64 R18, [R27+0x18] ;  /* 0x000018001b127984 */ /* 0x0001280000000a00 */
[----:B------:R0:W0:Y:S04]  /*0500*/  LDS.64 R14, [R27+0x20] ;  /* 0x000020001b0e7984 */ /* 0x0000280000000a00 */
[----:B------:R0:W0:Y:S04]  /*0510*/  LDS.64 R12, [R27+0x28] ;  /* 0x000028001b0c7984 */ /* 0x0000280000000a00 */
[----:B------:R0:W0:Y:S04]  /*0520*/  LDS.64 R10, [R27+0x30] ;  /* 0x000030001b0a7984 */ /* 0x0000280000000a00 */
[----:B------:R0:W0:Y:S04]  /*0530*/  LDS.64 R8, [R27+0x38] ;  /* 0x000038001b087984 */ /* 0x0000280000000a00 */
[----:B------:R0:W0:Y:S04]  /*0540*/  LDS.64 R6, [R27+0x40] ;  /* 0x000040001b067984 */ /* 0x0000280000000a00 */
[----:B------:R0:W0:Y:S04]  /*0550*/  LDS.64 R4, [R27+0x48] ;  /* 0x000048001b047984 */ /* 0x0000280000000a00 */
[----:B------:R0:W0:Y:S01]  /*0560*/  LDS.64 R2, [R27+0x50] ;  /* 0x000050001b027984 */ /* 0x0000220000000a00 */
[----:B------:R-:W-:Y:S06]  /*0570*/  BAR.SYNC.DEFER_BLOCKING 0x0 ;  /* 0x0000000000007b1d */ /* 0x000fec0000010000 */
[----:B-1----:R-:W-:Y:S05]  /*0580*/  @P0 BRA `(.L_x_95) ;  /* 0x00000004001c0947 */ /* 0x002fea0003800000 */
[----:B0-2---:R-:W-:Y:S02]  /*0590*/  IADD3 R17, PT, PT, R34, R37, R36 ;  /* 0x0000002522117210 */ /* 0x005fe40007ffe024 */
[C---:B------:R-:W-:Y:S02]  /*05a0*/  ISETP.NE.AND P1, PT, R39.reuse, 0x1f, PT ;  /* 0x0000001f2700780c */ /* 0x040fe40003f25270 */
[----:B---3--:R-:W-:Y:S02]  /*05b0*/  IADD3 R17, PT, PT, R32, R35, R17 ;  /* 0x0000002320117210 */ /* 0x008fe40007ffe011 */
[----:B------:R-:W-:Y:S02]  /*05c0*/  ISETP.GE.U32.AND P2, PT, R16, 0x20, PT ;  /* 0x000000201000780c */ /* 0x000fe40003f46070 */
[----:B----4-:R-:W-:Y:S02]  /*05d0*/  IADD3 R17, PT, PT, R18, R33, R17 ;  /* 0x0000002112117210 */ /* 0x010fe40007ffe011 */
[----:B------:R-:W-:-:S02]  /*05e0*/  ISETP.NE.AND P3, PT, R39, RZ, PT ;  /* 0x000000ff2700720c */ /* 0x000fc40003f65270 */
[----:B------:R-:W-:-:S03]  /*05f0*/  IADD3 R17, PT, PT, R14, R19, R17 ;  /* 0x000000130e117210 */ /* 0x000fc60007ffe011 */
[----:B------:R-:W-:Y:S02]  /*0600*/  @!P1 LEA R43, R40, UR4, 0x2 ;  /* 0x00000004282b9c11 */ /* 0x000fe4000f8e10ff */
[----:B------:R-:W-:-:S04]  /*0610*/  IADD3 R17, PT, PT, R12, R15, R17 ;  /* 0x0000000f0c117210 */ /* 0x000fc80007ffe011 */
[----:B------:R-:W-:-:S04]  /*0620*/  IADD3 R17, PT, PT, R10, R13, R17 ;  /* 0x0000000d0a117210 */ /* 0x000fc80007ffe011 */
[----:B------:R-:W-:-:S04]  /*0630*/  IADD3 R17, PT, PT, R8, R11, R17 ;  /* 0x0000000b08117210 */ /* 0x000fc80007ffe011 */
[----:B------:R-:W-:-:S04]  /*0640*/  IADD3 R17, PT, PT, R6, R9, R17 ;  /* 0x0000000906117210 */ /* 0x000fc80007ffe011 */
[----:B------:R-:W-:-:S04]  /*0650*/  IADD3 R17, PT, PT, R4, R7, R17 ;  /* 0x0000000704117210 */ /* 0x000fc80007ffe011 */
[----:B------:R-:W-:-:S05]  /*0660*/  IADD3 R20, PT, PT, R2, R5, R17 ;  /* 0x0000000502147210 */ /* 0x000fca0007ffe011 */
[----:B------:R-:W-:-:S05]  /*0670*/  IMAD.IADD R17, R3, 0x1, R20 ;  /* 0x0000000103117824 */ /* 0x000fca00078e0214 */
        /* <DEDUP_REMOVED lines=10> */
[----:B------:R-:W-:-:S04]  /*0720*/  ISETP.NE.AND P0, PT, R40, 0x2, PT ;  /* 0x000000022800780c */ /* 0x000fc80003f05270 */
        /* <DEDUP_REMOVED lines=8> */
[----:B------:R-:W-:Y:S01]  /*07b0*/  SEL R20, R21, R20, !P0 ;  /* 0x0000001415147207 */ /* 0x000fe20004000000 */
[----:B------:R-:W-:Y:S01]  /*07c0*/  IMAD.IADD R21, R42, 0x1, -R17 ;  /* 0x000000012a157824 */ /* 0x000fe200078e0a11 */
[----:B------:R-:W-:Y:S01]  /*07d0*/  ISETP.NE.AND P0, PT, R40, 0x3, PT ;  /* 0x000000032800780c */ /* 0x000fe20003f05270 */
[----:B------:R-:W-:-:S03]  /*07e0*/  IMAD.IADD R23, R23, 0x1, R22 ;  /* 0x0000000117177824 */ /* 0x000fc600078e0216 */
[----:B------:R-:W-:Y:S01]  /*07f0*/  SEL R20, R22, R20, !P0 ;  /* 0x0000001416147207 */ /* 0x000fe20004000000 */
[----:B-1----:R-:W-:Y:S01]  /*0800*/  IMAD.IADD R24, R23, 0x1, R24 ;  /* 0x0000000117187824 */ /* 0x002fe200078e0218 */
[C---:B------:R-:W-:Y:S02]  /*0810*/  ISETP.NE.AND P0, PT, R40.reuse, 0x4, PT ;  /* 0x000000042800780c */ /* 0x040fe40003f05270 */
[----:B------:R-:W-:Y:S01]  /*0820*/  SEL R17, R21, RZ, P3 ;  /* 0x000000ff15117207 */ /* 0x000fe20001800000 */
        /* <DEDUP_REMOVED lines=18> */
[----:B------:R-:W-:Y:S02]  /*0950*/  ISETP.NE.AND P1, PT, R40, 0xb, PT ;  /* 0x0000000b2800780c */ /* 0x000fe40003f25270 */
[----:B------:R-:W-:Y:S02]  /*0960*/  SEL R20, R29, R20, !P0 ;  /* 0x000000141d147207 */ /* 0x000fe40004000000 */
[----:B------:R-:W-:-:S02]  /*0970*/  ISETP.NE.AND P0, PT, R16, RZ, PT ;  /* 0x000000ff1000720c */ /* 0x000fc40003f05270 */
[----:B------:R-:W-:-:S05]  /*0980*/  SEL R20, R30, R20, !P1 ;  /* 0x000000141e147207 */ /* 0x000fca0004800000 */
[----:B------:R-:W-:-:S06]  /*0990*/  @P2 IMAD.IADD R21, R20, 0x1, R17 ;  /* 0x0000000114152824 */ /* 0x000fcc00078e0211 */
[----:B------:R-:W-:Y:S05]  /*09a0*/  @P0 BRA `(.L_x_96) ;  /* 0x0000000c00f00947 */ /* 0x000fea0003800000 */
[----:B------:R-:W0:Y:S01]  /*09b0*/  LDC.64 R16, c[0x0][0x390] ;  /* 0x0000e400ff107b82 */ /* 0x000e220000000a00 */
[----:B------:R-:W-:Y:S02]  /*09c0*/  IMAD.MOV.U32 R30, RZ, RZ, 0x65 ;  /* 0x00000065ff1e7424 */ /* 0x000fe400078e00ff */
[----:B------:R-:W-:-:S03]  /*09d0*/  IMAD.MOV.U32 R21, RZ, RZ, RZ ;  /* 0x000000ffff157224 */ /* 0x000fc600078e00ff */
[----:B0-----:R0:W-:Y:S01]  /*09e0*/  ST.E.64.STRONG.GPU desc[UR8][R16.64+0x100], R30 ;  /* 0x0001001e10007985 */ /* 0x0011e2000c10fb08 */
[----:B------:R-:W-:Y:S05]  /*09f0*/  BRA `(.L_x_96) ;  /* 0x0000000c00dc7947 */ /* 0x000fea0003800000 */
.L_x_95:
[----:B0-2---:R-:W-:Y:S02]  /*0a00*/  IADD3 R17, PT, PT, R34, R37, R36 ;  /* 0x0000002522117210 */ /* 0x005fe40007ffe024 */
[C---:B------:R-:W-:Y:S02]  /*0a10*/  ISETP.NE.AND P1, PT, R39.reuse, 0x1f, PT ;  /* 0x0000001f2700780c */ /* 0x040fe40003f25270 */
[----:B---3--:R-:W-:Y:S02]  /*0a20*/  IADD3 R17, PT, PT, R32, R35, R17 ;  /* 0x0000002320117210 */ /* 0x008fe40007ffe011 */
[----:B------:R-:W-:Y:S02]  /*0a30*/  ISETP.NE.AND P2, PT, R39, RZ, PT ;  /* 0x000000ff2700720c */ /* 0x000fe40003f45270 */
[----:B----4-:R-:W-:-:S04]  /*0a40*/  IADD3 R17, PT, PT, R18, R33, R17 ;  /* 0x0000002112117210 */ /* 0x010fc80007ffe011 */
        /* <DEDUP_REMOVED lines=56> */
[----:B------:R-:W-:-:S02]  /*0dd0*/  ISETP.GT.U32.AND P0, PT, R16, 0x1f, PT ;  /* 0x0000001f1000780c */ /* 0x000fc40003f04070 */
[----:B------:R-:W-:Y:S02]  /*0de0*/  SEL R20, R30, R20, !P1 ;  /* 0x000000141e147207 */ /* 0x000fe40004800000 */
[----:B------:R-:W-:-:S03]  /*0df0*/  ISETP.GE.U32.AND P1, PT, R16, 0x20, PT ;  /* 0x000000201000780c */ /* 0x000fc60003f26070 */
[----:B------:R-:W-:-:S05]  /*0e00*/  IMAD.IADD R20, R20, 0x1, R21 ;  /* 0x0000000114147824 */ /* 0x000fca00078e0215 */
[----:B------:R-:W-:Y:S01]  /*0e10*/  SEL R23, R17, R20, !P1 ;  /* 0x0000001411177207 */ /* 0x000fe20004800000 */
[----:B------:R-:W-:Y:S06]  /*0e20*/  @P0 BRA `(.L_x_97) ;  /* 0x0000000800a80947 */ /* 0x000fec0003800000 */
[----:B------:R-:W0:Y:S01]  /*0e30*/  LDC.64 R20, c[0x0][0x390] ;  /* 0x0000e400ff147b82 */ /* 0x000e220000000a00 */
[----:B------:R-:W-:Y:S02]  /*0e40*/  ISETP.NE.AND P1, PT, R16, RZ, PT ;  /* 0x000000ff1000720c */ /* 0x000fe40003f25270 */
[----:B------:R-:W-:-:S05]  /*0e50*/  LOP3.LUT R17, RZ, R16, RZ, 0x33, !PT ;  /* 0x00000010ff117212 */ /* 0x000fca00078e33ff */
[----:B------:R-:W-:-:S06]  /*0e60*/  IMAD.IADD R24, R42, 0x1, R17 ;  /* 0x000000012a187824 */ /* 0x000fcc00078e0211 */
        /* <DEDUP_REMOVED lines=11> */
.L_x_127:
[----:B------:R-:W-:Y:S05]  /*0f20*/  @!P0 BRA `(.L_x_99) ;  /* 0x0000000000748947 */ /* 0x000fea0003800000 */
[----:B------:R-:W-:-:S07]  /*0f30*/  IMAD.MOV.U32 R22, RZ, RZ, 0x3b8 ;  /* 0x000003b8ff167424 */ /* 0x000fce00078e00ff */
.L_x_101:
[----:B------:R-:W-:Y:S02]  /*0f40*/  VIADD R25, R22, 0x1 ;  /* 0x0000000116197836 */ /* 0x000fe40000000000 */
[----:B------:R-:W-:Y:S02]  /*0f50*/  IMAD R42, R42, 0x41a7, RZ ;  /* 0x000041a72a2a7824 */ /* 0x000fe400078e02ff */
[----:B------:R-:W0:Y:S01]  /*0f60*/  I2F.U32.RP R28, R25 ;  /* 0x00000019001c7306 */ /* 0x000e220000209000 */
[----:B------:R-:W-:Y:S01]  /*0f70*/  IMAD.MOV R29, RZ, RZ, -R25 ;  /* 0x000000ffff1d7224 */ /* 0x000fe200078e0a19 */
[----:B------:R-:W-:Y:S02]  /*0f80*/  ISETP.NE.U32.AND P2, PT, R25, RZ, PT ;  /* 0x000000ff1900720c */ /* 0x000fe40003f45070 */
[----:B------:R-:W-:-:S04]  /*0f90*/  LOP3.LUT R42, R42, 0x7fffffff, RZ, 0xc0, !PT ;  /* 0x7fffffff2a2a7812 */ /* 0x000fc800078ec0ff */
[----:B0-----:R-:W0:Y:S02]  /*0fa0*/  MUFU.RCP R28, R28 ;  /* 0x0000001c001c7308 */ /* 0x001e240000001000 */
[----:B0-----:R-:W-:-:S06]  /*0fb0*/  VIADD R20, R28, 0xffffffe ;  /* 0x0ffffffe1c147836 */ /* 0x001fcc0000000000 */
[----:B------:R0:W1:Y:S02]  /*0fc0*/  F2I.FTZ.U32.TRUNC.NTZ R21, R20 ;  /* 0x0000001400157305 */ /* 0x000064000021f000 */
[----:B0-----:R-:W-:Y:S02]  /*0fd0*/  IMAD.MOV.U32 R20, RZ, RZ, RZ ;  /* 0x000000ffff147224 */ /* 0x001fe400078e00ff */
[----:B-1----:R-:W-:-:S04]  /*0fe0*/  IMAD R29, R29, R21, RZ ;  /* 0x000000151d1d7224 */ /* 0x002fc800078e02ff */
[----:B------:R-:W-:-:S06]  /*0ff0*/  IMAD.HI.U32 R21, R21, R29, R20 ;  /* 0x0000001d15157227 */ /* 0x000fcc00078e0014 */
[----:B------:R-:W-:-:S04]  /*1000*/  IMAD.HI.U32 R21, R21, R42, RZ ;  /* 0x0000002a15157227 */ /* 0x000fc800078e00ff */
[----:B------:R-:W-:-:S04]  /*1010*/  IMAD.MOV R21, RZ, RZ, -R21 ;  /* 0x000000ffff157224 */ /* 0x000fc800078e0a15 */
[----:B------:R-:W-:-:S05]  /*1020*/  IMAD R28, R25, R21, R42 ;  /* 0x00000015191c7224 */ /* 0x000fca00078e022a */
[----:B------:R-:W-:-:S13]  /*1030*/  ISETP.GE.U32.AND P0, PT, R28, R25, PT ;  /* 0x000000191c00720c */ /* 0x000fda0003f06070 */
[----:B------:R-:W-:-:S05]  /*1040*/  @P0 IMAD.IADD R28, R28, 0x1, -R25 ;  /* 0x000000011c1c0824 */ /* 0x000fca00078e0a19 */
[----:B------:R-:W-:-:S13]  /*1050*/  ISETP.GE.U32.AND P0, PT, R28, R25, PT ;  /* 0x000000191c00720c */ /* 0x000fda0003f06070 */
[----:B------:R-:W-:Y:S01]  /*1060*/  @P0 IMAD.IADD R28, R28, 0x1, -R25 ;  /* 0x000000011c1c0824 */ /* 0x000fe200078e0a19 */
[----:B------:R-:W-:-:S04]  /*1070*/  @!P2 LOP3.LUT R28, RZ, R25, RZ, 0x33, !PT ;  /* 0x00000019ff1ca212 */ /* 0x000fc800078e33ff */
[----:B------:R-:W-:Y:S05]  /*1080*/  NANOSLEEP R28 ;  /* 0x0000001c0000735d */ /* 0x000fea0003800000 */
[----:B------:R-:W2:Y:S01]  /*1090*/  LD.E.64.STRONG.GPU R28, desc[UR8][R16.64+0x100] ;  /* 0x00010008101c7980 */ /* 0x000ea2000c10fb00 */
[----:B------:R-:W-:Y:S01]  /*10a0*/  UMOV UR5, 0xffffffff ;  /* 0xffffffff00057882 */ /* 0x000fe20000000000 */
[----:B------:R-:W-:Y:S02]  /*10b0*/  SHF.R.U32.HI R22, RZ, 0x1, R22 ;  /* 0x00000001ff167819 */ /* 0x000fe40000011616 */
[----:B--2---:R-:W-:Y:S01]  /*10c0*/  ISETP.NE.AND P0, PT, R28, 0x63, PT ;  /* 0x000000631c00780c */ /* 0x004fe20003f05270 */
[----:B------:R-:W-:-:S12]  /*10d0*/  BRA.DIV UR5, `(.L_x_100) ;  /* 0x00000036051c7947 */ /* 0x000fd8000b800000 */
[----:B------:R-:W-:-:S13]  /*10e0*/  VOTE.ANY P0, !P0 ;  /* 0x0000000000ff7806 */ /* 0x000fda0004000100 */
.L_x_130:
[----:B------:R-:W-:Y:S05]  /*10f0*/  @P0 BRA `(.L_x_101) ;  /* 0xfffffffc00900947 */ /* 0x000fea000383ffff */
.L_x_99:
[----:B------:R-:W-:Y:S01]  /*1100*/  UMOV UR5, 0xffffffff ;  /* 0xffffffff00057882 */ /* 0x000fe20000000000 */
[----:B------:R-:W-:Y:S02]  /*1110*/  ISETP.NE.AND P0, PT, R28, 0x65, PT ;  /* 0x000000651c00780c */ /* 0x000fe40003f05270 */
[----:B------:R-:W-:Y:S11]  /*1120*/  BRA.DIV UR5, `(.L_x_102) ;  /* 0x0000003605287947 */ /* 0x000ff6000b800000 */
[----:B------:R-:W0:Y:S01]  /*1130*/  S2R R25, SR_GEMASK ;  /* 0x0000000000197919 */ /* 0x000e220000003c00 */
[----:B------:R-:W-:Y:S01]  /*1140*/  VOTE.ANY R21, PT, !P0 ;  /* 0x0000000000157806 */ /* 0x000fe200040e0100 */
        /* <DEDUP_REMOVED lines=10> */
[----:B0-----:R-:W-:Y:S02]  /*11f0*/  IADD3 R44, P3, PT, R16, 0x100, RZ ;  /* 0x00000100102c7810 */ /* 0x001fe40007f7e0ff */
[----:B-1----:R-:W-:Y:S02]  /*1200*/  SEL R22, R22, RZ, !P0 ;  /* 0x000000ff16167207 */ /* 0x002fe40004000000 */
[----:B------:R-:W-:-:S03]  /*1210*/  ISETP.GT.AND P0, PT, R41, R48, PT ;  /* 0x000000302900720c */ /* 0x000fc60003f04270 */
[----:B------:R-:W-:-:S05]  /*1220*/  IMAD.IADD R43, R22, 0x1, R29 ;  /* 0x00000001162b7824 */ /* 0x000fca00078e021d */
[----:B------:R-:W0:Y:S02]  /*1230*/  SHFL.DOWN PT, R22, R43, 0x2, R48 ;  /* 0x084000002b167989 */ /* 0x000e2400000e0030 */
[----:B0-----:R-:W-:Y:S02]  /*1240*/  SEL R22, R22, RZ, !P0 ;  /* 0x000000ff16167207 */ /* 0x001fe40004000000 */
[----:B------:R-:W-:-:S03]  /*1250*/  ISETP.GT.AND P0, PT, R40, R48, PT ;  /* 0x000000302800720c */ /* 0x000fc60003f04270 */
[----:B------:R-:W-:Y:S02]  /*1260*/  IMAD.IADD R45, R43, 0x1, R22 ;  /* 0x000000012b2d7824 */ /* 0x000fe400078e0216 */
[----:B------:R-:W-:-:S03]  /*1270*/  VIADD R43, R39, 0x10 ;  /* 0x00000010272b7836 */ /* 0x000fc60000000000 */
[----:B------:R-:W0:Y:S02]  /*1280*/  SHFL.DOWN PT, R22, R45, 0x4, R48 ;  /* 0x088000002d167989 */ /* 0x000e2400000e0030 */
[-C--:B------:R-:W-:Y:S02]  /*1290*/  ISETP.GT.AND P2, PT, R43, R48.reuse, PT ;  /* 0x000000302b00720c */ /* 0x080fe40003f44270 */
[----:B0-----:R-:W-:Y:S02]  /*12a0*/  SEL R22, R22, RZ, !P0 ;  /* 0x000000ff16167207 */ /* 0x001fe40004000000 */
[----:B------:R-:W-:-:S03]  /*12b0*/  ISETP.GT.AND P0, PT, R30, R48, PT ;  /* 0x000000301e00720c */ /* 0x000fc60003f04270 */
[----:B------:R-:W-:Y:S02]  /*12c0*/  IMAD.IADD R29, R45, 0x1, R22 ;  /* 0x000000012d1d7824 */ /* 0x000fe400078e0216 */
[----:B------:R-:W-:-:S03]  /*12d0*/  IMAD.X R45, RZ, RZ, R17, P3 ;  /* 0x000000ffff2d7224 */ /* 0x000fc600018e0611 */
[----:B------:R-:W0:Y:S02]  /*12e0*/  SHFL.DOWN PT, R22, R29, 0x8, R48 ;  /* 0x090000001d167989 */ /* 0x000e2400000e0030 */
[----:B0-----:R-:W-:Y:S02]  /*12f0*/  SEL R22, R22, RZ, !P0 ;  /* 0x000000ff16167207 */ /* 0x001fe40004000000 */
[----:B------:R-:W-:-:S03]  /*1300*/  ISETP.NE.AND P0, PT, R28, 0x65, PT ;  /* 0x000000651c00780c */ /* 0x000fc60003f05270 */
[----:B------:R-:W-:-:S05]  /*1310*/  IMAD.IADD R47, R29, 0x1, R22 ;  /* 0x000000011d2f7824 */ /* 0x000fca00078e0216 */
[----:B------:R-:W0:Y:S05]  /*1320*/  SHFL.DOWN PT, R22, R47, 0x10, R48 ;  /* 0x0a0000002f167989 */ /* 0x000e2a00000e0030 */
[----:B------:R-:W-:Y:S02]  /*1330*/  VOTE.ALL P0, P0 ;  /* 0x0000000000ff7806 */ /* 0x000fe40000000000 */
[----:B0-----:R-:W-:-:S05]  /*1340*/  SEL R22, R22, RZ, !P2 ;  /* 0x000000ff16167207 */ /* 0x001fca0005000000 */
[----:B------:R-:W-:-:S07]  /*1350*/  IMAD.IADD R46, R47, 0x1, R22 ;  /* 0x000000012f2e7824 */ /* 0x000fce00078e0216 */
.L_x_139:
[----:B------:R-:W-:Y:S05]  /*1360*/  @!P0 BRA `(.L_x_103) ;  /* 0x00000004001c8947 */ /* 0x000fea0003800000 */
[----:B------:R-:W-:-:S07]  /*1370*/  IMAD.MOV.U32 R47, RZ, RZ, 0x3b8 ;  /* 0x000003b8ff2f7424 */ /* 0x000fce00078e00ff */
.L_x_109:
        /* <DEDUP_REMOVED lines=8> */
.L_x_142:
[----:B------:R-:W-:Y:S05]  /*1400*/  @!P0 BRA `(.L_x_105) ;  /* 0x0000000000748947 */ /* 0x000fea0003800000 */
[----:B------:R-:W-:-:S07]  /*1410*/  IMAD.MOV.U32 R22, RZ, RZ, R47 ;  /* 0x000000ffff167224 */ /* 0x000fce00078e002f */
.L_x_107:
        /* <DEDUP_REMOVED lines=27> */
.L_x_145:
[----:B------:R-:W-:Y:S05]  /*15d0*/  @P0 BRA `(.L_x_107) ;  /* 0xfffffffc00900947 */ /* 0x000fea000383ffff */
.L_x_105:
[----:B------:R-:W-:Y:S01]  /*15e0*/  UMOV UR5, 0xffffffff ;  /* 0xffffffff00057882 */ /* 0x000fe20000000000 */
[----:B------:R-:W-:Y:S02]  /*15f0*/  ISETP.NE.AND P0, PT, R28, 0x65, PT ;  /* 0x000000651c00780c */ /* 0x000fe40003f05270 */
[----:B------:R-:W-:Y:S11]  /*1600*/  BRA.DIV UR5, `(.L_x_108) ;  /* 0x0000003605387947 */ /* 0x000ff6000b800000 */
[----:B------:R-:W-:Y:S01]  /*1610*/  VOTE.ANY R21, PT, !P0 ;  /* 0x0000000000157806 */ /* 0x000fe200040e0100 */
[----:B------:R-:W-:-:S03]  /*1620*/  VIADD R24, R24, 0xffffffe0 ;  /* 0xffffffe018187836 */ /* 0x000fc60000000000 */
[----:B------:R-:W-:-:S05]  /*1630*/  LOP3.LUT R21, R21, 0x80000000, R25, 0xec, !PT ;  /* 0x8000000015157812 */ /* 0x000fca00078eec19 */
[----:B------:R-:W-:-:S05]  /*1640*/  VIADD R16, R21, 0xffffffff ;  /* 0xffffffff15107836 */ /* 0x000fca0000000000 */
[----:B------:R-:W-:-:S04]  /*1650*/  LOP3.LUT R16, R21, R16, RZ, 0xc, !PT ;  /* 0x0000001015107212 */ /* 0x000fc800078e0cff */
        /* <DEDUP_REMOVED lines=23> */
.L_x_154:
[----:B------:R-:W-:Y:S05]  /*17d0*/  @P0 BRA `(.L_x_109) ;  /* 0xfffffff800e80947 */ /* 0x000fea000383ffff */
.L_x_103:
        /* <DEDUP_REMOVED lines=8> */
[----:B0-----:R-:W-:-:S05]  /*1860*/  @!P1 LEA R16, R17, R16, 0x18 ;  /* 0x0000001011109211 */ /* 0x001fca00078ec0ff */
[----:B------:R1:W-:Y:S04]  /*1870*/  @!P1 STS [R16+0x8], R31 ;  /* 0x0000081f10009388 */ /* 0x0003e80000000800 */
[----:B------:R1:W-:Y:S01]  /*1880*/  @!P1 STS [R16+0x4], R46 ;  /* 0x0000042e10009388 */ /* 0x0003e20000000800 */
[----:B--2---:R-:W-:Y:S01]  /*1890*/  @!P0 LEA R21, R21, R20, 0x18 ;  /* 0x0000001415158211 */ /* 0x004fe200078ec0ff */
[----:B------:R-:W-:Y:S02]  /*18a0*/  IMAD.MOV.U32 R20, RZ, RZ, R23 ;  /* 0x000000ffff147224 */ /* 0x000fe400078e0017 */
[----:B------:R-:W-:Y:S02]  /*18b0*/  @!P0 IMAD.MOV.U32 R20, RZ, RZ, R46 ;  /* 0x000000ffff148224 */ /* 0x000fe400078e002e */
[----:B------:R1:W-:Y:S05]  /*18c0*/  @!P0 STS [R21+0x4c], R46 ;  /* 0x00004c2e15008388 */ /* 0x0003ea0000000800 */
.L_x_97:
[----:B------:R-:W-:Y:S05]  /*18d0*/  WARPSYNC.ALL ;  /* 0x0000000000007948 */ /* 0x000fea0003800000 */
[----:B------:R-:W0:Y:S08]  /*18e0*/  S2UR UR6, SR_CgaCtaId ;  /* 0x00000000000679c3 */ /* 0x000e300000008800 */
[----:B------:R-:W-:Y:S06]  /*18f0*/  BAR.SYNC.DEFER_BLOCKING 0x0 ;  /* 0x0000000000007b1d */ /* 0x000fec0000010000 */
[----:B------:R-:W-:Y:S01]  /*1900*/  UMOV UR5, 0x400 ;  /* 0x0000040000057882 */ /* 0x000fe20000000000 */
[----:B------:R-:W2:Y:S01]  /*1910*/  S2R R17, SR_TID.X ;  /* 0x0000000000117919 */ /* 0x000ea20000002100 */
[----:B0-----:R-:W-:-:S09]  /*1920*/  ULEA UR5, UR6, UR5, 0x18 ;  /* 0x0000000506057291 */ /* 0x001fd2000f8ec0ff */
[----:B-1----:R-:W0:Y:S01]  /*1930*/  LDS R16, [UR5+0x4c] ;  /* 0x00004c05ff107984 */ /* 0x002e220008000800 */
[----:B--2---:R-:W-:-:S04]  /*1940*/  ISETP.NE.AND P0, PT, R17, RZ, PT ;  /* 0x000000ff1100720c */ /* 0x004fc80003f05270 */
[----:B0-----:R-:W-:-:S05]  /*1950*/  SEL R21, R16, RZ, P0 ;  /* 0x000000ff10157207 */ /* 0x001fca0000000000 */
[----:B------:R-:W-:-:S07]  /*1960*/  IMAD.IADD R21, R21, 0x1, R20 ;  /* 0x0000000115157824 */ /* 0x000fce00078e0214 */
.L_x_96:
[----:B------:R-:W-:Y:S05]  /*1970*/  BSYNC.RECONVERGENT B0 ;  /* 0x0000000000007941 */ /* 0x000fea0003800200 */
.L_x_94:
[----:B------:R-:W-:Y:S01]  /*1980*/  IMAD.IADD R36, R36, 0x1, R21 ;  /* 0x0000000124247824 */ /* 0x000fe200078e0215 */
[----:B0-----:R-:W0:Y:S01]  /*1990*/  S2R R16, SR_TID.X ;  /* 0x0000000000107919 */ /* 0x001e220000002100 */
[----:B------:R-:W1:Y:S01]  /*19a0*/  S2UR UR6, SR_CgaCtaId ;  /* 0x00000000000679c3 */ /* 0x000e620000008800 */
[----:B------:R-:W-:Y:S01]  /*19b0*/  UMOV UR5, 0x400 ;  /* 0x0000040000057882 */ /* 0x000fe20000000000 */
[----:B------:R-:W-:Y:S01]  /*19c0*/  IMAD.IADD R37, R37, 0x1, R36 ;  /* 0x0000000125257824 */ /* 0x000fe200078e0224 */
[----:B------:R-:W2:Y:S03]  /*19d0*/  S2R R17, SR_LANEID ;  /* 0x0000000000117919 */ /* 0x000ea60000000000 */
[----:B------:R-:W-:Y:S02]  /*19e0*/  IMAD.IADD R34, R34, 0x1, R37 ;  /* 0x0000000122227824 */ /* 0x000fe400078e0225 */
[----:B------:R-:W-:Y:S02]  /*19f0*/  BAR.SYNC.DEFER_BLOCKING 0x0 ;  /* 0x0000000000007b1d */ /* 0x000fe40000010000 */
[----:B------:R-:W-:-:S04]  /*1a00*/  IMAD.IADD R35, R35, 0x1, R34 ;  /* 0x0000000123237824 */ /* 0x000fc800078e0222 */
[----:B------:R-:W-:-:S04]  /*1a10*/  IMAD.IADD R32, R32, 0x1, R35 ;  /* 0x0000000120207824 */ /* 0x000fc800078e0223 */
[----:B------:R-:W-:-:S04]  /*1a20*/  IMAD.IADD R33, R33, 0x1, R32 ;  /* 0x0000000121217824 */ /* 0x000fc800078e0220 */
[----:B------:R-:W-:Y:S01]  /*1a30*/  IMAD.IADD R18, R18, 0x1, R33 ;  /* 0x0000000112127824 */ /* 0x000fe200078e0221 */
[----:B-1----:R-:W-:-:S03]  /*1a40*/  ULEA UR5, UR6, UR5, 0x18 ;  /* 0x0000000506057291 */ /* 0x002fc6000f8ec0ff */
[----:B------:R-:W-:Y:S01]  /*1a50*/  IMAD.IADD R19, R19, 0x1, R18 ;  /* 0x0000000113137824 */ /* 0x000fe200078e0212 */
[----:B------:R-:W1:Y:S03]  /*1a60*/  LDCU.64 UR6, c[0x0][0x388] ;  /* 0x00007100ff0677ac */ /* 0x000e660008000a00 */
[----:B------:R-:W-:Y:S01]  /*1a70*/  IMAD.IADD R14, R14, 0x1, R19 ;  /* 0x000000010e0e7824 */ /* 0x000fe200078e0213 */
[----:B0-----:R-:W-:-:S03]  /*1a80*/  SHF.R.U32.HI R16, RZ, 0x5, R16 ;  /* 0x00000005ff107819 */ /* 0x001fc60000011610 */
[----:B------:R-:W-:Y:S02]  /*1a90*/  IMAD.IADD R15, R15, 0x1, R14 ;  /* 0x000000010f0f7824 */ /* 0x000fe400078e020e */
[----:B--2---:R-:W-:Y:S02]  /*1aa0*/  IMAD R16, R16, 0x2c0, R17 ;  /* 0x000002c010107824 */ /* 0x004fe400078e0211 */
[----:B------:R-:W-:-:S03]  /*1ab0*/  IMAD.IADD R12, R12, 0x1, R15 ;  /* 0x000000010c0c7824 */ /* 0x000fc600078e020f */
[----:B------:R-:W-:Y:S01]  /*1ac0*/  LEA R16, R16, UR5, 0x2 ;  /* 0x0000000510107c11 */ /* 0x000fe2000f8e10ff */
[----:B------:R-:W-:Y:S01]  /*1ad0*/  IMAD.IADD R13, R13, 0x1, R12 ;  /* 0x000000010d0d7824 */ /* 0x000fe200078e020c */
[----:B-1----:R-:W-:-:S03]  /*1ae0*/  IADD3 R38, P0, PT, R38, UR6, RZ ;  /* 0x0000000626267c10 */ /* 0x002fc6000ff1e0ff */
[----:B------:R-:W-:Y:S02]  /*1af0*/  IMAD.IADD R10, R10, 0x1, R13 ;  /* 0x000000010a0a7824 */ /* 0x000fe400078e020d */
[----:B------:R-:W-:Y:S01]  /*1b00*/  IMAD R20, R17, 0x54, R16 ;  /* 0x0000005411147824 */ /* 0x000fe200078e0210 */
[----:B------:R-:W-:Y:S01]  /*1b10*/  IADD3.X R39, PT, PT, R0, UR7, RZ, P0, !PT ;  /* 0x0000000700277c10 */ /* 0x000fe200087fe4ff */
[----:B------:R-:W-:-:S03]  /*1b20*/  IMAD.IADD R11, R11, 0x1, R10 ;  /* 0x000000010b0b7824 */ /* 0x000fc600078e020a */
[----:B------:R-:W-:Y:S01]  /*1b30*/  STS.64 [R20], R36 ;  /* 0x0000002414007388 */ /* 0x000fe20000000a00 */
[----:B------:R-:W-:-:S03]  /*1b40*/  IMAD.IADD R8, R8, 0x1, R11 ;  /* 0x0000000108087824 */ /* 0x000fc600078e020b */
[----:B------:R-:W-:Y:S01]  /*1b50*/  STS.64 [R20+0x8], R34 ;  /* 0x0000082214007388 */ /* 0x000fe20000000a00 */
        /* <DEDUP_REMOVED lines=13> */
[----:B------:R-:W-:Y:S04]  /*1c30*/  STS.64 [R20+0x40], R6 ;  /* 0x0000400614007388 */ /* 0x000fe80000000a00 */
[----:B------:R-:W-:Y:S04]  /*1c40*/  STS.64 [R20+0x48], R4 ;  /* 0x0000480414007388 */ /* 0x000fe80000000a00 */
[----:B------:R-:W-:Y:S01]  /*1c50*/  STS.64 [R20+0x50], R2 ;  /* 0x0000500214007388 */ /* 0x000fe20000000a00 */
        /* <DEDUP_REMOVED lines=46> */
.L_x_93:
[----:B------:R-:W-:-:S13]  /*1f40*/  ISETP.NE.AND P0, PT, R0, RZ, PT ;  /* 0x000000ff0000720c */ /* 0x000fda0003f05270 */
[----:B------:R-:W-:Y:S05]  /*1f50*/  @!P0 EXIT ;  /* 0x000000000000894d */ /* 0x000fea0003800000 */
[----:B------:R-:W0:Y:S02]  /*1f60*/  LDC.64 R4, c[0x0][0x380] ;  /* 0x0000e000ff047b82 */ /* 0x000e240000000a00 */
[----:B0-----:R-:W-:-:S05]  /*1f70*/  IMAD.WIDE.U32 R4, R3, 0x4, R4 ;  /* 0x0000000403047825 */ /* 0x001fca00078e0004 */
[----:B------:R0:W2:Y:S01]  /*1f80*/  LDG.E R6, desc[UR8][R4.64] ;  /* 0x0000000804067981 */ /* 0x0000a2000c1e1900 */
[----:B------:R-:W1:Y:S02]  /*1f90*/  S2R R2, SR_TID.X ;  /* 0x0000000000027919 */ /* 0x000e640000002100 */
[C---:B-1----:R-:W-:Y:S02]  /*1fa0*/  LOP3.LUT R3, R2.reuse, 0x1f, RZ, 0xc0, !PT ;  /* 0x0000001f02037812 */ /* 0x042fe400078ec0ff */
[----:B------:R-:W-:-:S05]  /*1fb0*/  LOP3.LUT R8, R2, 0x3e0, RZ, 0xc0, !PT ;  /* 0x000003e002087812 */ /* 0x000fca00078ec0ff */
[----:B------:R-:W-:-:S04]  /*1fc0*/  IMAD R3, R8, 0x16, R3 ;  /* 0x0000001608037824 */ /* 0x000fc800078e0203 */
[C---:B------:R-:W-:Y:S01]  /*1fd0*/  VIADD R7, R3.reuse, 0x20 ;  /* 0x0000002003077836 */ /* 0x040fe20000000000 */
[C---:B------:R-:W-:Y:S01]  /*1fe0*/  ISETP.GE.U32.AND P6, PT, R3.reuse, R0, PT ;  /* 0x000000000300720c */ /* 0x040fe20003fc6070 */
[C---:B------:R-:W-:Y:S01]  /*1ff0*/  VIADD R9, R3.reuse, 0x40 ;  /* 0x0000004003097836 */ /* 0x040fe20000000000 */
[C---:B0-----:R-:W-:Y:S01]  /*2000*/  LEA R4, P1, R3.reuse, R4, 0x2 ;  /* 0x0000000403047211 */ /* 0x041fe200078210ff */
[----:B------:R-:W-:Y:S01]  /*2010*/  VIADD R11, R3, 0x60 ;  /* 0x00000060030b7836 */ /* 0x000fe20000000000 */
[-C--:B------:R-:W-:Y:S01]  /*2020*/  ISETP.GE.U32.AND P5, PT, R7, R0.reuse, PT ;  /* 0x000000000700720c */ /* 0x080fe20003fa6070 */
[----:B------:R-:W-:Y:S01]  /*2030*/  VIADD R7, R3, 0x80 ;  /* 0x0000008003077836 */ /* 0x000fe20000000000 */
[-C--:B------:R-:W-:Y:S01]  /*2040*/  ISETP.GE.U32.AND P0, PT, R9, R0.reuse, PT ;  /* 0x000000000900720c */ /* 0x080fe20003f06070 */
[----:B------:R-:W-:Y:S01]  /*2050*/  IMAD.X R5, RZ, RZ, R5, P1 ;  /* 0x000000ffff057224 */ /* 0x000fe200008e0605 */
[-C--:B------:R-:W-:Y:S01]  /*2060*/  ISETP.GE.U32.AND P4, PT, R11, R0.reuse, PT ;  /* 0x000000000b00720c */ /* 0x080fe20003f86070 */
[----:B------:R-:W-:Y:S01]  /*2070*/  VIADD R9, R3, 0xa0 ;  /* 0x000000a003097836 */ /* 0x000fe20000000000 */
[----:B------:R-:W-:Y:S01]  /*2080*/  ISETP.GE.U32.AND P3, PT, R7, R0, PT ;  /* 0x000000000700720c */ /* 0x000fe20003f66070 */
[----:B------:R-:W-:-:S03]  /*2090*/  VIADD R7, R3, 0xc0 ;  /* 0x000000c003077836 */ /* 0x000fc60000000000 */
[-C--:B------:R-:W-:Y:S01]  /*20a0*/  ISETP.GE.U32.AND P2, PT, R9, R0.reuse, PT ;  /* 0x000000000900720c */ /* 0x080fe20003f46070 */
[----:B------:R-:W-:Y:S01]  /*20b0*/  VIADD R9, R3, 0x100 ;  /* 0x0000010003097836 */ /* 0x000fe20000000000 */
[-C--:B------:R-:W-:Y:S01]  /*20c0*/  ISETP.GE.U32.AND P1, PT, R7, R0.reuse, PT ;  /* 0x000000000700720c */ /* 0x080fe20003f26070 */
[C---:B------:R-:W-:Y:S02]  /*20d0*/  VIADD R7, R3.reuse, 0xe0 ;  /* 0x000000e003077836 */ /* 0x040fe40000000000 */
[----:B------:R-:W-:Y:S02]  /*20e0*/  VIADD R39, R3, 0x260 ;  /* 0x0000026003277836 */ /* 0x000fe40000000000 */
[----:B--2---:R-:W-:Y:S02]  /*20f0*/  IMAD.MOV.U32 R16, RZ, RZ, R6 ;  /* 0x000000ffff107224 */ /* 0x004fe400078e0006 */
[----:B------:R-:W2:Y:S01]  /*2100*/  @!P6 LDG.E R6, desc[UR8][R4.64] ;  /* 0x000000080406e981 */ /* 0x000ea2000c1e1900 */
[----:B------:R-:W-:Y:S01]  /*2110*/  ISETP.GE.U32.AND P6, PT, R7, R0, PT ;  /* 0x000000000700720c */ /* 0x000fe20003fc6070 */
[----:B------:R-:W-:-:S02]  /*2120*/  IMAD.MOV.U32 R10, RZ, RZ, R16 ;  /* 0x000000ffff0a7224 */ /* 0x000fc400078e0010 */
[----:B------:R-:W-:Y:S02]  /*2130*/  VIADD R7, R3, 0x120 ;  /* 0x0000012003077836 */ /* 0x000fe40000000000 */
[--C-:B------:R-:W-:Y:S02]  /*2140*/  IMAD.MOV.U32 R12, RZ, RZ, R16.reuse ;  /* 0x000000ffff0c7224 */ /* 0x100fe400078e0010 */
[----:B------:R-:W3:Y:S01]  /*2150*/  @!P0 LDG.E R10, desc[UR8][R4.64+0x100] ;  /* 0x00010008040a8981 */ /* 0x000ee2000c1e1900 */
[-C--:B------:R-:W-:Y:S01]  /*2160*/  ISETP.GE.U32.AND P0, PT, R7, R0.reuse, PT ;  /* 0x000000000700720c */ /* 0x080fe20003f06070 */
[----:B------:R-:W-:Y:S02]  /*2170*/  VIADD R7, R3, 0x140 ;  /* 0x0000014003077836 */ /* 0x000fe40000000000 */
[--C-:B------:R-:W-:Y:S01]  /*2180*/  IMAD.MOV.U32 R8, RZ, RZ, R16.reuse ;  /* 0x000000ffff087224 */ /* 0x100fe200078e0010 */
[----:B------:R-:W4:Y:S01]  /*2190*/  @!P4 LDG.E R12, desc[UR8][R4.64+0x180] ;  /* 0x00018008040cc981 */ /* 0x000f22000c1e1900 */
[----:B------:R-:W-:Y:S01]  /*21a0*/  IMAD.MOV.U32 R18, RZ, RZ, R16 ;  /* 0x000000ffff127224 */ /* 0x000fe200078e0010 */
[----:B------:R-:W-:Y:S01]  /*21b0*/  ISETP.GE.U32.AND P4, PT, R7, R0, PT ;  /* 0x000000000700720c */ /* 0x000fe20003f86070 */
[----:B------:R-:W-:-:S02]  /*21c0*/  VIADD R7, R3, 0x180 ;  /* 0x0000018003077836 */ /* 0x000fc40000000000 */
[----:B------:R-:W5:Y:S01]  /*21d0*/  @!P5 LDG.E R8, desc[UR8][R4.64+0x80] ;  /* 0x000080080408d981 */ /* 0x000f62000c1e1900 */
[-C--:B------:R-:W-:Y:S01]  /*21e0*/  ISETP.GE.U32.AND P5, PT, R9, R0.reuse, PT ;  /* 0x000000000900720c */ /* 0x080fe20003fa6070 */
[--C-:B------:R-:W-:Y:S02]  /*21f0*/  IMAD.MOV.U32 R20, RZ, RZ, R16.reuse ;  /* 0x000000ffff147224 */ /* 0x100fe400078e0010 */
[----:B------:R-:W5:Y:S01]  /*2200*/  @!P2 LDG.E R18, desc[UR8][R4.64+0x280] ;  /* 0x000280080412a981 */ /* 0x000f62000c1e1900 */
[-C--:B------:R-:W-:Y:S01]  /*2210*/  ISETP.GE.U32.AND P2, PT, R7, R0.reuse, PT ;  /* 0x000000000700720c */ /* 0x080fe20003f46070 */
[C---:B------:R-:W-:Y:S02]  /*2220*/  VIADD R7, R3.reuse, 0x1a0 ;  /* 0x000001a003077836 */ /* 0x040fe40000000000 */
[--C-:B------:R-:W-:Y:S01]  /*2230*/  IMAD.MOV.U32 R14, RZ, RZ, R16.reuse ;  /* 0x000000ffff0e7224 */ /* 0x100fe200078e0010 */
[----:B------:R-:W5:Y:S01]  /*2240*/  @!P1 LDG.E R20, desc[UR8][R4.64+0x300] ;  /* 0x0003000804149981 */ /* 0x000f62000c1e1900 */
[----:B------:R-:W-:Y:S01]  /*2250*/  VIADD R9, R3, 0x160 ;  /* 0x0000016003097836 */ /* 0x000fe20000000000 */
[----:B------:R-:W-:Y:S01]  /*2260*/  ISETP.GE.U32.AND P1, PT, R7, R0, PT ;  /* 0x000000000700720c */ /* 0x000fe20003f26070 */
[----:B------:R-:W-:-:S02]  /*2270*/  IMAD.MOV.U32 R24, RZ, RZ, R16 ;  /* 0x000000ffff187224 */ /* 0x000fc400078e0010 */
[----:B------:R-:W-:Y:S01]  /*2280*/  VIADD R7, R3, 0x1e0 ;  /* 0x000001e003077836 */ /* 0x000fe20000000000 */
        /* <DEDUP_REMOVED lines=17> */
[----:B------:R-:W-:Y:S02]  /*23a0*/  VIADD R7, R3, 0x280 ;  /* 0x0000028003077836 */ /* 0x000fe40000000000 */
[--C-:B------:R-:W-:Y:S01]  /*23b0*/  IMAD.MOV.U32 R28, RZ, RZ, R16.reuse ;  /* 0x000000ffff1c7224 */ /* 0x100fe200078e0010 */
[----:B------:R-:W5:Y:S01]  /*23c0*/  @!P2 LDG.E R32, desc[UR8][R4.64+0x600] ;  /* 0x000600080420a981 */ /* 0x000f62000c1e1900 */
[--C-:B------:R-:W-:Y:S01]  /*23d0*/  IMAD.MOV.U32 R34, RZ, RZ, R16.reuse ;  /* 0x000000ffff227224 */ /* 0x100fe200078e0010 */
[----:B------:R-:W-:Y:S01]  /*23e0*/  ISETP.GE.U32.AND P2, PT, R7, R0, PT ;  /* 0x000000000700720c */ /* 0x000fe20003f46070 */
[----:B------:R-:W-:-:S02]  /*23f0*/  IMAD.MOV.U32 R36, RZ, RZ, R16 ;  /* 0x000000ffff247224 */ /* 0x000fc400078e0010 */
[C---:B------:R-:W-:Y:S01]  /*2400*/  VIADD R9, R3.reuse, 0x220 ;  /* 0x0000022003097836 */ /* 0x040fe20000000000 */
[----:B------:R-:W5:Y:S01]  /*2410*/  @!P4 LDG.E R28, desc[UR8][R4.64+0x500] ;  /* 0x00050008041cc981 */ /* 0x000f62000c1e1900 */
[----:B------:R-:W-:-:S03]  /*2420*/  VIADD R7, R3, 0x2a0 ;  /* 0x000002a003077836 */ /* 0x000fc60000000000 */
[----:B------:R-:W5:Y:S01]  /*2430*/  @!P1 LDG.E R34, desc[UR8][R4.64+0x680] ;  /* 0x0006800804229981 */ /* 0x000f62000c1e1900 */
[-C--:B------:R-:W-:Y:S02]  /*2440*/  ISETP.GE.U32.AND P4, PT, R9, R0.reuse, PT ;  /* 0x000000000900720c */ /* 0x080fe40003f86070 */
[-C--:B------:R-:W-:Y:S01]  /*2450*/  ISETP.GE.U32.AND P1, PT, R39, R0.reuse, PT ;  /* 0x000000002700720c */ /* 0x080fe20003f26070 */
[----:B------:R-:W5:Y:S01]  /*2460*/  @!P6 LDG.E R36, desc[UR8][R4.64+0x700] ;  /* 0x000700080424e981 */ /* 0x000f62000c1e1900 */
[----:B------:R-:W-:Y:S01]  /*2470*/  ISETP.GE.U32.AND P6, PT, R7, R0, PT ;  /* 0x000000000700720c */ /* 0x000fe20003fc6070 */
        /* <DEDUP_REMOVED lines=16> */
[----:B------:R-:W-:Y:S01]  /*2580*/  UMOV UR4, 0x400 ;  /* 0x0000040000047882 */ /* 0x000fe20000000000 */
[----:B------:R-:W-:Y:S01]  /*2590*/  ISETP.NE.AND P0, PT, R42, RZ, PT ;  /* 0x000000ff2a00720c */ /* 0x000fe20003f05270 */
[----:B-1----:R-:W-:-:S02]  /*25a0*/  ULEA UR4, UR5, UR4, 0x18 ;  /* 0x0000000405047291 */ /* 0x002fc4000f8ec0ff */
[----:B0-----:R-:W-:-:S05]  /*25b0*/  IMAD R41, R43, 0x2c0, R38 ;  /* 0x000002c02b297824 */ /* 0x001fca00078e0226 */
        /* <DEDUP_REMOVED lines=39> */
[----:B------:R-:W-:Y:S02]  /*2830*/  ISETP.NE.AND P1, PT, R38, 0x1f, PT ;  /* 0x0000001f2600780c */ /* 0x000fe40003f25270 */
[----:B---3--:R-:W-:Y:S02]  /*2840*/  IADD3 R16, PT, PT, R8, R7, R16 ;  /* 0x0000000708107210 */ /* 0x008fe40007ffe010 */
[----:B------:R-:W-:Y:S02]  /*2850*/  ISETP.NE.AND P2, PT, R43, 0xb, PT ;  /* 0x0000000b2b00780c */ /* 0x000fe40003f45270 */
[----:B----4-:R-:W-:Y:S02]  /*2860*/  IADD3 R16, PT, PT, R10, R9, R16 ;  /* 0x000000090a107210 */ /* 0x010fe40007ffe010 */
[----:B------:R-:W-:-:S02]  /*2870*/  ISETP.GE.U32.AND P3, PT, R2, 0x20, PT ;  /* 0x000000200200780c */ /* 0x000fc40003f66070 */
        /* <DEDUP_REMOVED lines=46> */
[----:B------:R-:W-:Y:S02]  /*2b60*/  SEL R16, R22, R16, !P0 ;  /* 0x0000001016107207 */ /* 0x000fe40004000000 */
[----:B------:R-:W-:-:S04]  /*2b70*/  ISETP.NE.AND P0, PT, R43, 0x8, PT ;  /* 0x000000082b00780c */ /* 0x000fc80003f05270 */
[----:B------:R-:W-:Y:S02]  /*2b80*/  SEL R16, R23, R16, !P0 ;  /* 0x0000001017107207 */ /* 0x000fe40004000000 */
[----:B------:R-:W-:Y:S02]  /*2b90*/  ISETP.NE.AND P0, PT, R43, 0xa, PT ;  /* 0x0000000a2b00780c */ /* 0x000fe40003f05270 */
[----:B------:R-:W-:Y:S02]  /*2ba0*/  SEL R16, R24, R16, !P1 ;  /* 0x0000001018107207 */ /* 0x000fe40004800000 */
[----:B------:R-:W-:Y:S02]  /*2bb0*/  ISETP.NE.AND P1, PT, R38, RZ, PT ;  /* 0x000000ff2600720c */ /* 0x000fe40003f25270 */
[----:B------:R-:W-:Y:S01]  /*2bc0*/  SEL R16, R25, R16, !P0 ;  /* 0x0000001019107207 */ /* 0x000fe20004000000 */
[----:B------:R-:W-:Y:S01]  /*2bd0*/  @!P2 IMAD.IADD R16, R26, 0x1, R25 ;  /* 0x000000011a10a824 */ /* 0x000fe200078e0219 */
[----:B------:R-:W-:-:S02]  /*2be0*/  SEL R17, R42, RZ, P1 ;  /* 0x000000ff2a117207 */ /* 0x000fc40000800000 */
[----:B------:R-:W-:-:S03]  /*2bf0*/  ISETP.NE.AND P0, PT, R2, RZ, PT ;  /* 0x000000ff0200720c */ /* 0x000fc60003f05270 */
[----:B------:R-:W-:-:S05]  /*2c00*/  @P3 IMAD.IADD R42, R16, 0x1, R17 ;  /* 0x00000001102a3824 */ /* 0x000fca00078e0211 */
[----:B------:R-:W-:Y:S01]  /*2c10*/  SEL R17, R42, RZ, P0 ;  /* 0x000000ff2a117207 */ /* 0x000fe20000000000 */
[----:B------:R-:W-:Y:S06]  /*2c20*/  BRA `(.L_x_111) ;  /* 0x0000000c00e87947 */ /* 0x000fec0003800000 */
.L_x_110:
[----:B0-2---:R-:W-:Y:S02]  /*2c30*/  IADD3 R16, PT, PT, R6, R5, R4 ;  /* 0x0000000506107210 */ /* 0x005fe40007ffe004 */
[----:B------:R-:W-:Y:S02]  /*2c40*/  ISETP.NE.AND P1, PT, R38, 0x1f, PT ;  /* 0x0000001f2600780c */ /* 0x000fe40003f25270 */
        /* <DEDUP_REMOVED lines=52> */
[----:B------:R-:W-:Y:S01]  /*2f90*/  SEL R16, R23, R16, !P0 ;  /* 0x0000001017107207 */ /* 0x000fe20004000000 */
[----:B------:R-:W-:Y:S01]  /*2fa0*/  IMAD.IADD R23, R45, 0x1, -R44 ;  /* 0x000000012d177824 */ /* 0x000fe200078e0a2c */
[C---:B------:R-:W-:Y:S02]  /*2fb0*/  ISETP.NE.AND P0, PT, R43.reuse, 0xa, PT ;  /* 0x0000000a2b00780c */ /* 0x040fe40003f05270 */
[----:B------:R-:W-:Y:S02]  /*2fc0*/  SEL R16, R24, R16, !P1 ;  /* 0x0000001018107207 */ /* 0x000fe40004800000 */
[----:B------:R-:W-:Y:S02]  /*2fd0*/  ISETP.NE.AND P1, PT, R43, 0xb, PT ;  /* 0x0000000b2b00780c */ /* 0x000fe40003f25270 */
[----:B------:R-:W-:Y:S02]  /*2fe0*/  SEL R16, R25, R16, !P0 ;  /* 0x0000001019107207 */ /* 0x000fe40004000000 */
[----:B------:R-:W-:-:S02]  /*2ff0*/  ISETP.GT.U32.AND P0, PT, R2, 0x1f, PT ;  /* 0x0000001f0200780c */ /* 0x000fc40003f04070 */
[----:B------:R-:W-:Y:S02]  /*3000*/  SEL R17, R23, RZ, P2 ;  /* 0x000000ff17117207 */ /* 0x000fe40001000000 */
        /* <DEDUP_REMOVED lines=20> */
.L_x_157:
[----:B------:R-:W-:Y:S05]  /*3150*/  @!P0 BRA `(.L_x_114) ;  /* 0x0000000000748947 */ /* 0x000fea0003800000 */
[----:B------:R-:W-:-:S07]  /*3160*/  IMAD.MOV.U32 R20, RZ, RZ, 0x3b8 ;  /* 0x000003b8ff147424 */ /* 0x000fce00078e00ff */
.L_x_116:
        /* <DEDUP_REMOVED lines=27> */
.L_x_160:
[----:B------:R-:W-:Y:S05]  /*3320*/  @P0 BRA `(.L_x_116) ;  /* 0xfffffffc00900947 */ /* 0x000fea000383ffff */
.L_x_114:
        /* <DEDUP_REMOVED lines=23> */
[----:B------:R-:W-:-:S03]  /*34a0*/  ISETP.GT.AND P0, PT, R16, R47, PT ;  /* 0x0000002f1000720c */ /* 0x000fc60003f04270 */
[----:B------:R-:W-:-:S05]  /*34b0*/  IMAD.IADD R50, R46, 0x1, R17 ;  /* 0x000000012e327824 */ /* 0x000fca00078e0211 */
[----:B------:R-:W0:Y:S02]  /*34c0*/  SHFL.DOWN PT, R22, R50, 0x8, R47 ;  /* 0x0900000032167989 */ /* 0x000e2400000e002f */
[----:B0-----:R-:W-:Y:S02]  /*34d0*/  SEL R17, R22, RZ, !P0 ;  /* 0x000000ff16117207 */ /* 0x001fe40004000000 */
[----:B------:R-:W-:Y:S01]  /*34e0*/  ISETP.NE.AND P0, PT, R18, 0x65, PT ;  /* 0x000000651200780c */ /* 0x000fe20003f05270 */
[----:B------:R-:W-:Y:S02]  /*34f0*/  VIADD R18, R38, 0x10 ;  /* 0x0000001026127836 */ /* 0x000fe40000000000 */
[----:B------:R-:W-:Y:S02]  /*3500*/  IMAD.IADD R48, R50, 0x1, R17 ;  /* 0x0000000132307824 */ /* 0x000fe400078e0211 */
[----:B------:R-:W0:Y:S01]  /*3510*/  LDC.64 R16, c[0x0][0x390] ;  /* 0x0000e400ff107b82 */ /* 0x000e220000000a00 */
[----:B------:R-:W-:-:S02]  /*3520*/  ISETP.GT.AND P2, PT, R18, R47, PT ;  /* 0x0000002f1200720c */ /* 0x000fc40003f44270 */
[----:B------:R-:W1:Y:S05]  /*3530*/  SHFL.DOWN PT, R22, R48, 0x10, R47 ;  /* 0x0a00000030167989 */ /* 0x000e6a00000e002f */
[----:B------:R-:W-:Y:S02]  /*3540*/  VOTE.ALL P0, P0 ;  /* 0x0000000000ff7806 */ /* 0x000fe40000000000 */
[----:B0-----:R-:W-:Y:S02]  /*3550*/  IADD3 R44, P3, PT, R16, 0x100, RZ ;  /* 0x00000100102c7810 */ /* 0x001fe40007f7e0ff */
[----:B-1----:R-:W-:-:S03]  /*3560*/  SEL R19, R22, RZ, !P2 ;  /* 0x000000ff16137207 */ /* 0x002fc60005000000 */
[----:B------:R-:W-:Y:S02]  /*3570*/  IMAD.X R45, RZ, RZ, R17, P3 ;  /* 0x000000ffff2d7224 */ /* 0x000fe400018e0611 */
[----:B------:R-:W-:-:S07]  /*3580*/  IMAD.IADD R46, R48, 0x1, R19 ;  /* 0x00000001302e7824 */ /* 0x000fce00078e0213 */
.L_x_169:
[----:B------:R-:W-:Y:S05]  /*3590*/  @!P0 BRA `(.L_x_118) ;  /* 0x00000004002c8947 */ /* 0x000fea0003800000 */
[----:B------:R-:W-:-:S07]  /*35a0*/  IMAD.MOV.U32 R47, RZ, RZ, 0x3b8 ;  /* 0x000003b8ff2f7424 */ /* 0x000fce00078e00ff */
.L_x_124:
        /* <DEDUP_REMOVED lines=8> */
.L_x_172:
[----:B------:R-:W-:Y:S05]  /*3630*/  @!P0 BRA `(.L_x_120) ;  /* 0x0000000000748947 */ /* 0x000fea0003800000 */
[----:B------:R-:W-:-:S07]  /*3640*/  IMAD.MOV.U32 R20, RZ, RZ, R47 ;  /* 0x000000ffff147224 */ /* 0x000fce00078e002f */
.L_x_122:
        /* <DEDUP_REMOVED lines=27> */
.L_x_175:
[----:B------:R-:W-:Y:S05]  /*3800*/  @P0 BRA `(.L_x_122) ;  /* 0xfffffffc00900947 */ /* 0x000fea000383ffff */
.L_x_120:
[----:B------:R-:W-:Y:S01]  /*3810*/  UMOV UR5, 0xffffffff ;  /* 0xffffffff00057882 */ /* 0x000fe20000000000 */
[----:B------:R-:W-:Y:S02]  /*3820*/  ISETP.NE.AND P0, PT, R18, 0x65, PT ;  /* 0x000000651200780c */ /* 0x000fe40003f05270 */
[----:B------:R-:W-:Y:S11]  /*3830*/  BRA.DIV UR5, `(.L_x_123) ;  /* 0x0000001e051c7947 */ /* 0x000ff6000b800000 */
[----:B------:R-:W-:Y:S01]  /*3840*/  VOTE.ANY R21, PT, !P0 ;  /* 0x0000000000157806 */ /* 0x000fe200040e0100 */
[----:B------:R-:W-:Y:S02]  /*3850*/  VIADD R20, R38, 0x2 ;  /* 0x0000000226147836 */ /* 0x000fe40000000000 */
[----:B------:R-:W-:Y:S01]  /*3860*/  VIADD R43, R43, 0xffffffe0 ;  /* 0xffffffe02b2b7836 */ /* 0x000fe20000000000 */
[----:B------:R-:W-:-:S05]  /*3870*/  LOP3.LUT R21, R21, 0x80000000, R26, 0xec, !PT ;  /* 0x8000000015157812 */ /* 0x000fca00078eec1a */
        /* <DEDUP_REMOVED lines=28> */
.L_x_184:
[----:B------:R-:W-:Y:S05]  /*3a40*/  @P0 BRA `(.L_x_124) ;  /* 0xfffffff800d80947 */ /* 0x000fea000383ffff */
.L_x_118:
        /* <DEDUP_REMOVED lines=15> */
.L_x_112:
[----:B------:R-:W-:Y:S05]  /*3b40*/  WARPSYNC.ALL ;  /* 0x0000000000007948 */ /* 0x000fea0003800000 */
[----:B------:R-:W0:Y:S08]  /*3b50*/  S2UR UR5, SR_CgaCtaId ;  /* 0x00000000000579c3 */ /* 0x000e300000008800 */
[----:B------:R-:W-:Y:S01]  /*3b60*/  BAR.SYNC.DEFER_BLOCKING 0x0 ;  /* 0x0000000000007b1d */ /* 0x000fe20000010000 */
[----:B------:R-:W-:-:S05]  /*3b70*/  ISETP.NE.AND P0, PT, R2, RZ, PT ;  /* 0x000000ff0200720c */ /* 0x000fca0003f05270 */
[----:B------:R-:W-:Y:S02]  /*3b80*/  UMOV UR4, 0x400 ;  /* 0x0000040000047882 */ /* 0x000fe40000000000 */
[----:B0-----:R-:W-:-:S09]  /*3b90*/  ULEA UR4, UR5, UR4, 0x18 ;  /* 0x0000000405047291 */ /* 0x001fd2000f8ec0ff */
[----:B-1----:R-:W0:Y:S02]  /*3ba0*/  LDS R17, [UR4+0x4c] ;  /* 0x00004c04ff117984 */ /* 0x002e240008000800 */
[----:B0-----:R-:W-:-:S05]  /*3bb0*/  SEL R17, R17, RZ, P0 ;  /* 0x000000ff11117207 */ /* 0x001fca0000000000 */
[----:B------:R-:W-:-:S07]  /*3bc0*/  IMAD.IADD R17, R17, 0x1, R16 ;  /* 0x0000000111117824 */ /* 0x000fce00078e0210 */
.L_x_111:
[----:B------:R-:W-:Y:S01]  /*3bd0*/  IMAD.IADD R4, R4, 0x1, R17 ;  /* 0x0000000104047824 */ /* 0x000fe200078e0211 */
[----:B------:R-:W-:Y:S01]  /*3be0*/  BAR.SYNC.DEFER_BLOCKING 0x0 ;  /* 0x0000000000007b1d */ /* 0x000fe20000010000 */
[----:B------:R-:W-:Y:S02]  /*3bf0*/  ISETP.NE.AND P0, PT, R2, RZ, PT ;  /* 0x000000ff0200720c */ /* 0x000fe40003f05270 */
[----:B------:R-:W-:-:S05]  /*3c00*/  IMAD.IADD R5, R5, 0x1, R4 ;  /* 0x0000000105057824 */ /* 0x000fca00078e0204 */
[----:B------:R-:W0:Y:S01]  /*3c10*/  S2UR UR5, SR_CTAID.X ;  /* 0x00000000000579c3 */ /* 0x000e220000002500 */
[----:B------:R-:W-:Y:S01]  /*3c20*/  IMAD.IADD R6, R6, 0x1, R5 ;  /* 0x0000000106067824 */ /* 0x000fe200078e0205 */
[----:B------:R-:W1:Y:S03]  /*3c30*/  LDCU.64 UR6, c[0x0][0x388] ;  /* 0x00007100ff0677ac */ /* 0x000e660008000a00 */
[----:B------:R-:W-:-:S04]  /*3c40*/  IMAD.IADD R7, R7, 0x1, R6 ;  /* 0x0000000107077824 */ /* 0x000fc800078e0206 */
[----:B------:R-:W-:-:S04]  /*3c50*/  IMAD.IADD R8, R8, 0x1, R7 ;  /* 0x0000000108087824 */ /* 0x000fc800078e0207 */
[----:B------:R-:W-:-:S04]  /*3c60*/  IMAD.IADD R9, R9, 0x1, R8 ;  /* 0x0000000109097824 */ /* 0x000fc800078e0208 */
[----:B------:R-:W-:Y:S01]  /*3c70*/  IMAD.IADD R10, R10, 0x1, R9 ;  /* 0x000000010a0a7824 */ /* 0x000fe200078e0209 */
[----:B------:R2:W-:Y:S03]  /*3c80*/  STS.64 [R40], R4 ;  /* 0x0000000428007388 */ /* 0x0005e60000000a00 */
[----:B------:R-:W-:Y:S01]  /*3c90*/  IMAD.IADD R11, R11, 0x1, R10 ;  /* 0x000000010b0b7824 */ /* 0x000fe200078e020a */
[----:B------:R-:W-:Y:S03]  /*3ca0*/  STS.64 [R40+0x8], R6 ;  /* 0x0000080628007388 */ /* 0x000fe60000000a00 */
[----:B------:R-:W-:Y:S01]  /*3cb0*/  IMAD.IADD R12, R12, 0x1, R11 ;  /* 0x000000010c0c7824 */ /* 0x000fe200078e020b */
[----:B------:R3:W-:Y:S03]  /*3cc0*/  STS.64 [R40+0x10], R8 ;  /* 0x0000100828007388 */ /* 0x0007e60000000a00 */
[----:B------:R-:W-:Y:S01]  /*3cd0*/  IMAD.IADD R13, R13, 0x1, R12 ;  /* 0x000000010d0d7824 */ /* 0x000fe200078e020c */
[----:B------:R-:W-:Y:S01]  /*3ce0*/  STS.64 [R40+0x18], R10 ;  /* 0x0000180a28007388 */ /* 0x000fe20000000a00 */
[----:B--2---:R-:W0:Y:S02]  /*3cf0*/  LDC R4, c[0x0][0x398] ;  /* 0x0000e600ff047b82 */ /* 0x004e240000000800 */
[----:B------:R-:W-:Y:S01]  /*3d00*/  IMAD.IADD R14, R14, 0x1, R13 ;  /* 0x000000010e0e7824 */ /* 0x000fe200078e020d */
[----:B------:R2:W-:Y:S03]  /*3d10*/  STS.64 [R40+0x20], R12 ;  /* 0x0000200c28007388 */ /* 0x0005e60000000a00 */
[----:B------:R-:W-:Y:S01]  /*3d20*/  IMAD.IADD R15, R15, 0x1, R14 ;  /* 0x000000010f0f7824 */ /* 0x000fe200078e020e */
[----:B------:R-:W4:Y:S03]  /*3d30*/  S2R R5, SR_TID.X ;  /* 0x0000000000057919 */ /* 0x000f260000002100 */
[----:B------:R-:W-:Y:S01]  /*3d40*/  IMAD.IADD R28, R28, 0x1, R15 ;  /* 0x000000011c1c7824 */ /* 0x000fe200078e020f */
[----:B------:R-:W-:Y:S03]  /*3d50*/  STS.64 [R40+0x28], R14 ;  /* 0x0000280e28007388 */ /* 0x000fe60000000a00 */
[----:B------:R-:W-:Y:S01]  /*3d60*/  IMAD.IADD R29, R29, 0x1, R28 ;  /* 0x000000011d1d7824 */ /* 0x000fe200078e021c */
[----:B---3--:R-:W3:Y:S03]  /*3d70*/  S2R R8, SR_TID.X ;  /* 0x0000000000087919 */ /* 0x008ee60000002100 */
[----:B------:R-:W-:Y:S01]  /*3d80*/  IMAD.IADD R30, R30, 0x1, R29 ;  /* 0x000000011e1e7824 */ /* 0x000fe200078e021d */
[----:B------:R-:W-:Y:S03]  /*3d90*/  STS.64 [R40+0x30], R28 ;  /* 0x0000301c28007388 */ /* 0x000fe60000000a00 */
[----:B------:R-:W-:-:S02]  /*3da0*/  IMAD.IADD R31, R31, 0x1, R30 ;  /* 0x000000011f1f7824 */ /* 0x000fc400078e021e */
[----:B0-----:R-:W-:Y:S02]  /*3db0*/  VIADD R4, R4, UR5 ;  /* 0x0000000504047c36 */ /* 0x001fe40008000000 */
[----:B------:R-:W-:Y:S01]  /*3dc0*/  IMAD.IADD R32, R32, 0x1, R31 ;  /* 0x0000000120207824 */ /* 0x000fe200078e021f */
[----:B------:R-:W-:Y:S01]  /*3dd0*/  STS.64 [R40+0x38], R30 ;  /* 0x0000381e28007388 */ /* 0x000fe20000000a00 */
[----:B--2---:R-:W-:Y:S02]  /*3de0*/  IMAD R12, R4, 0x2100, RZ ;  /* 0x00002100040c7824 */ /* 0x004fe400078e02ff */
[----:B------:R-:W-:-:S04]  /*3df0*/  IMAD.IADD R33, R33, 0x1, R32 ;  /* 0x0000000121217824 */ /* 0x000fc800078e0220 */
[----:B------:R-:W-:Y:S01]  /*3e00*/  IMAD.IADD R34, R34, 0x1, R33 ;  /* 0x0000000122227824 */ /* 0x000fe200078e0221 */
[----:B------:R-:W-:Y:S03]  /*3e10*/  STS.64 [R40+0x40], R32 ;  /* 0x0000402028007388 */ /* 0x000fe60000000a00 */
[----:B------:R-:W-:Y:S01]  /*3e20*/  IMAD.IADD R35, R35, 0x1, R34 ;  /* 0x0000000123237824 */ /* 0x000fe200078e0222 */
[C---:B----4-:R-:W-:Y:S02]  /*3e30*/  LOP3.LUT R4, R5.reuse, 0x3e0, RZ, 0xc0, !PT ;  /* 0x000003e005047812 */ /* 0x050fe400078ec0ff */
[----:B------:R-:W-:Y:S01]  /*3e40*/  LOP3.LUT R6, R5, 0x1f, RZ, 0xc0, !PT ;  /* 0x0000001f05067812 */ /* 0x000fe200078ec0ff */
[----:B------:R-:W-:Y:S01]  /*3e50*/  IMAD.IADD R36, R36, 0x1, R35 ;  /* 0x0000000124247824 */ /* 0x000fe200078e0223 */
[----:B------:R-:W-:Y:S03]  /*3e60*/  STS.64 [R40+0x48], R34 ;  /* 0x0000482228007388 */ /* 0x000fe60000000a00 */
[----:B------:R-:W-:Y:S01]  /*3e70*/  IMAD.IADD R37, R37, 0x1, R36 ;  /* 0x0000000125257824 */ /* 0x000fe200078e0224 */
[----:B---3--:R-:W-:Y:S01]  /*3e80*/  LOP3.LUT R10, R8, 0x1f, RZ, 0xc0, !PT ;  /* 0x0000001f080a7812 */ /* 0x008fe200078ec0ff */
[----:B------:R-:W-:-:S03]  /*3e90*/  IMAD R6, R4, 0x16, R6 ;  /* 0x0000001604067824 */ /* 0x000fc600078e0206 */
[----:B------:R-:W-:Y:S01]  /*3ea0*/  STS.64 [R40+0x50], R36 ;  /* 0x0000502428007388 */ /* 0x000fe20000000a00 */
        /* <DEDUP_REMOVED lines=22> */
[----:B------:R0:W-:Y:S04]  /*4010*/  LDS R21, [R41+0xa80] ;  /* 0x000a800029157984 */ /* 0x0001e80000000800 */
[----:B------:R2:W-:Y:S01]  /*4020*/  @!P0 STS [UR4+0x8400], R0 ;  /* 0x00840000ff008988 */ /* 0x0005e20008000804 */
[----:B------:R-:W-:Y:S01]  /*4030*/  BAR.SYNC.DEFER_BLOCKING 0x0 ;  /* 0x0000000000007b1d */ /* 0x000fe20000010000 */
[----:B0-----:R-:W-:Y:S01]  /*4040*/  LOP3.LUT R41, R8, 0x3e0, RZ, 0xc0, !PT ;  /* 0x000003e008297812 */ /* 0x001fe200078ec0ff */
[----:B------:R-:W-:Y:S01]  /*4050*/  VIADD R8, R6, 0x80 ;  /* 0x0000008006087836 */ /* 0x000fe20000000000 */
[----:B------:R-:W-:-:S03]  /*4060*/  IADD3 R5, P0, PT, R12, R3, RZ ;  /* 0x000000030c057210 */ /* 0x000fc60007f1e0ff */
[----:B------:R-:W-:Y:S02]  /*4070*/  IMAD R10, R41, 0x16, R10 ;  /* 0x00000016290a7824 */ /* 0x000fe400078e020a */
[----:B------:R-:W-:Y:S02]  /*4080*/  VIADD R41, R6, 0x20 ;  /* 0x0000002006297836 */ /* 0x000fe40000000000 */
[----:B--2---:R-:W-:Y:S01]  /*4090*/  IMAD.X R0, RZ, RZ, RZ, P0 ;  /* 0x000000ffff007224 */ /* 0x004fe200000e06ff */
[----:B-1----:R-:W-:-:S04]  /*40a0*/  LEA R4, P0, R5, UR6, 0x2 ;  /* 0x0000000605047c11 */ /* 0x002fc8000f8010ff */
[----:B------:R-:W-:Y:S01]  /*40b0*/  LEA.HI.X R5, R5, UR7, R0, 0x2, P0 ;  /* 0x0000000705057c11 */ /* 0x000fe200080f1400 */
[----:B------:R-:W-:Y:S01]  /*40c0*/  VIADD R0, R10, 0xe0 ;  /* 0x000000e00a007836 */ /* 0x000fe20000000000 */
[----:B------:R-:W0:Y:S02]  /*40d0*/  LDS R2, [UR4+0x8400] ;  /* 0x00840004ff027984 */ /* 0x000e240008000800 */
[-C--:B0-----:R-:W-:Y:S01]  /*40e0*/  ISETP.GE.AND P6, PT, R3, R2.reuse, PT ;  /* 0x000000020300720c */ /* 0x081fe20003fc6270 */
[C---:B------:R-:W-:Y:S01]  /*40f0*/  VIADD R3, R6.reuse, 0xa0 ;  /* 0x000000a006037836 */ /* 0x040fe20000000000 */
[-C--:B------:R-:W-:Y:S01]  /*4100*/  ISETP.GE.AND P5, PT, R41, R2.reuse, PT ;  /* 0x000000022900720c */ /* 0x080fe20003fa6270 */
[----:B------:R-:W-:Y:S01]  /*4110*/  VIADD R41, R6, 0xc0 ;  /* 0x000000c006297836 */ /* 0x000fe20000000000 */
[-C--:B------:R-:W-:Y:S01]  /*4120*/  ISETP.GE.AND P0, PT, R8, R2.reuse, PT ;  /* 0x000000020800720c */ /* 0x080fe20003f06270 */
[----:B------:R-:W-:Y:S01]  /*4130*/  VIADD R8, R10, 0x40 ;  /* 0x000000400a087836 */ /* 0x000fe20000000000 */
[-C--:B------:R-:W-:Y:S01]  /*4140*/  ISETP.GE.AND P4, PT, R3, R2.reuse, PT ;  /* 0x000000020300720c */ /* 0x080fe20003f86270 */
[C---:B------:R-:W-:Y:S01]  /*4150*/  VIADD R3, R6.reuse, 0x100 ;  /* 0x0000010006037836 */ /* 0x040fe20000000000 */
[-C--:B------:R-:W-:Y:S01]  /*4160*/  ISETP.GE.AND P2, PT, R41, R2.reuse, PT ;  /* 0x000000022900720c */ /* 0x080fe20003f46270 */
[----:B------:R-:W-:Y:S01]  /*4170*/  VIADD R41, R6, 0x120 ;  /* 0x0000012006297836 */ /* 0x000fe20000000000 */
[----:B------:R-:W-:-:S02]  /*4180*/  ISETP.GE.AND P3, PT, R8, R2, PT ;  /* 0x000000020800720c */ /* 0x000fc40003f66270 */
[-C--:B------:R-:W-:Y:S01]  /*4190*/  ISETP.GE.AND P1, PT, R0, R2.reuse, PT ;  /* 0x000000020000720c */ /* 0x080fe20003f26270 */
[----:B------:R-:W-:Y:S01]  /*41a0*/  @!P6 STG.E desc[UR8][R4.64], R45 ;  /* 0x0000002d0400e986 */ /* 0x000fe2000c101908 */
[-C--:B------:R-:W-:Y:S01]  /*41b0*/  ISETP.GE.AND P6, PT, R3, R2.reuse, PT ;  /* 0x000000020300720c */ /* 0x080fe20003fc6270 */
[----:B------:R-:W-:Y:S02]  /*41c0*/  VIADD R3, R6, 0x140 ;  /* 0x0000014006037836 */ /* 0x000fe40000000000 */
[----:B------:R-:W-:Y:S01]  /*41d0*/  @!P5 STG.E desc[UR8][R4.64+0x80], R47 ;  /* 0x0000802f0400d986 */ /* 0x000fe2000c101908 */
[-C--:B------:R-:W-:Y:S01]  /*41e0*/  ISETP.GE.AND P5, PT, R41, R2.reuse, PT ;  /* 0x000000022900720c */ /* 0x080fe20003fa6270 */
[C---:B------:R-:W-:Y:S02]  /*41f0*/  VIADD R41, R10.reuse, 0x160 ;  /* 0x000001600a297836 */ /* 0x040fe40000000000 */
[----:B------:R-:W-:Y:S01]  /*4200*/  @!P0 STG.E desc[UR8][R4.64+0x200], R49 ;  /* 0x0002003104008986 */ /* 0x000fe2000c101908 */
[----:B------:R-:W-:Y:S01]  /*4210*/  ISETP.GE.AND P0, PT, R3, R2, PT ;  /* 0x000000020300720c */ /* 0x000fe20003f06270 */
[----:B------:R-:W-:-:S02]  /*4220*/  VIADD R3, R10, 0x180 ;  /* 0x000001800a037836 */ /* 0x000fc40000000000 */
[----:B------:R-:W-:Y:S01]  /*4230*/  @!P4 STG.E desc[UR8][R4.64+0x280], R51 ;  /* 0x000280330400c986 */ /* 0x000fe2000c101908 */
[-C--:B------:R-:W-:Y:S01]  /*4240*/  ISETP.GE.AND P4, PT, R41, R2.reuse, PT ;  /* 0x000000022900720c */ /* 0x080fe20003f86270 */
[C---:B------:R-:W-:Y:S02]  /*4250*/  VIADD R41, R10.reuse, 0x60 ;  /* 0x000000600a297836 */ /* 0x040fe40000000000 */
[----:B------:R-:W-:Y:S01]  /*4260*/  @!P2 STG.E desc[UR8][R4.64+0x300], R53 ;  /* 0x000300350400a986 */ /* 0x000fe2000c101908 */
[-C--:B------:R-:W-:Y:S01]  /*4270*/  ISETP.GE.AND P2, PT, R3, R2.reuse, PT ;  /* 0x000000020300720c */ /* 0x080fe20003f46270 */
[C---:B------:R-:W-:Y:S02]  /*4280*/  VIADD R3, R10.reuse, 0x1a0 ;  /* 0x000001a00a037836 */ /* 0x040fe40000000000 */
[----:B------:R0:W-:Y:S01]  /*4290*/  @!P3 STG.E desc[UR8][R4.64+0x100], R43 ;  /* 0x0001002b0400b986 */ /* 0x0001e2000c101908 */
[----:B------:R-:W-:Y:S01]  /*42a0*/  ISETP.GE.AND P3, PT, R41, R2, PT ;  /* 0x000000022900720c */ /* 0x000fe20003f66270 */
[----:B------:R-:W-:-:S02]  /*42b0*/  VIADD R41, R10, 0x1c0 ;  /* 0x000001c00a297836 */ /* 0x000fc40000000000 */
[----:B------:R1:W-:Y:S01]  /*42c0*/  @!P1 STG.E desc[UR8][R4.64+0x380], R37 ;  /* 0x0003802504009986 */ /* 0x0003e2000c101908 */
[-C--:B------:R-:W-:Y:S01]  /*42d0*/  ISETP.GE.AND P1, PT, R3, R2.reuse, PT ;  /* 0x000000020300720c */ /* 0x080fe20003f26270 */
[C---:B------:R-:W-:Y:S02]  /*42e0*/  VIADD R3, R6.reuse, 0x1e0 ;  /* 0x000001e006037836 */ /* 0x040fe40000000000 */
[----:B------:R1:W-:Y:S03]  /*42f0*/  @!P5 STG.E desc[UR8][R4.64+0x480], R33 ;  /* 0x000480210400d986 */ /* 0x0003e6000c101908 */
[-C--:B------:R-:W-:Y:S01]  /*4300*/  ISETP.GE.AND P5, PT, R3, R2.reuse, PT ;  /* 0x000000020300720c */ /* 0x080fe20003fa6270 */
[C---:B------:R-:W-:Y:S01]  /*4310*/  VIADD R3, R6.reuse, 0x240 ;  /* 0x0000024006037836 */ /* 0x040fe20000000000 */
[----:B------:R1:W-:Y:S01]  /*4320*/  @!P6 STG.E desc[UR8][R4.64+0x400], R35 ;  /* 0x000400230400e986 */ /* 0x0003e2000c101908 */
[----:B------:R-:W-:Y:S01]  /*4330*/  ISETP.GE.AND P6, PT, R41, R2, PT ;  /* 0x000000022900720c */ /* 0x000fe20003fc6270 */
[----:B------:R-:W-:-:S02]  /*4340*/  VIADD R41, R6, 0x200 ;  /* 0x0000020006297836 */ /* 0x000fc40000000000 */
[----:B------:R1:W-:Y:S01]  /*4350*/  @!P3 STG.E desc[UR8][R4.64+0x180], R29 ;  /* 0x0001801d0400b986 */ /* 0x0003e2000c101908 */
[-C--:B------:R-:W-:Y:S01]  /*4360*/  ISETP.GE.AND P3, PT, R3, R2.reuse, PT ;  /* 0x000000020300720c */ /* 0x080fe20003f66270 */
[----:B------:R-:W-:Y:S02]  /*4370*/  VIADD R3, R6, 0x280 ;  /* 0x0000028006037836 */ /* 0x000fe40000000000 */
[----:B------:R1:W-:Y:S01]  /*4380*/  @!P1 STG.E desc[UR8][R4.64+0x680], R25 ;  /* 0x0006801904009986 */ /* 0x0003e2000c101908 */
[----:B0-----:R-:W-:Y:S02]  /*4390*/  VIADD R43, R10, 0x220 ;  /* 0x000002200a2b7836 */ /* 0x001fe40000000000 */
[-C--:B------:R-:W-:Y:S01]  /*43a0*/  ISETP.GE.AND P1, PT, R3, R2.reuse, PT ;  /* 0x000000020300720c */ /* 0x080fe20003f26270 */
        /* <DEDUP_REMOVED lines=18> */
.L_x_98:
[----:B------:R-:W-:Y:S01]  /*44d0*/  BSSY B1, `(.L_x_125) ;  /* 0x0000006000017945 */ /* 0x000fe20003800000 */
[----:B------:R-:W-:Y:S01]  /*44e0*/  PLOP3.LUT P0, PT, P0, PT, PT, 0x8, 0x80 ;  /* 0x000000000080781c */ /* 0x000fe2000070e170 */
[----:B------:R-:W-:-:S12]  /*44f0*/  IMAD.MOV.U32 R21, RZ, RZ, -0x1 ;  /* 0xffffffffff157424 */ /* 0x000fd800078e00ff */
[----:B------:R-:W-:Y:S05]  /*4500*/  WARPSYNC.COLLECTIVE R21, `(.L_x_126) ;  /* 0x0000000015087348 */ /* 0x000fea0003c00000 */
[----:B------:R-:W-:Y:S01]  /*4510*/  VOTE.ANY P0, P0 ;  /* 0x0000000000ff7806 */ /* 0x000fe20000000100 */
[----:B------:R-:W-:-:S12]  /*4520*/  ENDCOLLECTIVE ;  /* 0x000000000000791b */ /* 0x000fd80003800000 */
.L_x_126:
[----:B------:R-:W-:Y:S05]  /*4530*/  BSYNC B1 ;  /* 0x0000000000017941 */ /* 0x000fea0003800000 */
.L_x_125:
[----:B------:R-:W-:Y:S05]  /*4540*/  BRA `(.L_x_127) ;  /* 0xffffffc800747947 */ /* 0x000fea000383ffff */
.L_x_100:
[----:B------:R-:W-:Y:S01]  /*4550*/  BSSY B1, `(.L_x_128) ;  /* 0x0000006000017945 */ /* 0x000fe20003800000 */
[----:B------:R-:W-:Y:S01]  /*4560*/  PLOP3.LUT P0, PT, P0, PT, PT, 0x8, 0x80 ;  /* 0x000000000080781c */ /* 0x000fe2000070e170 */
[----:B------:R-:W-:-:S12]  /*4570*/  IMAD.MOV.U32 R21, RZ, RZ, -0x1 ;  /* 0xffffffffff157424 */ /* 0x000fd800078e00ff */
[----:B------:R-:W-:Y:S05]  /*4580*/  WARPSYNC.COLLECTIVE R21, `(.L_x_129) ;  /* 0x0000000015087348 */ /* 0x000fea0003c00000 */
[----:B------:R-:W-:Y:S01]  /*4590*/  VOTE.ANY P0, P0 ;  /* 0x0000000000ff7806 */ /* 0x000fe20000000100 */
[----:B------:R-:W-:-:S12]  /*45a0*/  ENDCOLLECTIVE ;  /* 0x000000000000791b */ /* 0x000fd80003800000 */
.L_x_129:
[----:B------:R-:W-:Y:S05]  /*45b0*/  BSYNC B1 ;  /* 0x0000000000017941 */ /* 0x000fea0003800000 */
.L_x_128:
[----:B------:R-:W-:Y:S05]  /*45c0*/  BRA `(.L_x_130) ;  /* 0xffffffc800c87947 */ /* 0x000fea000383ffff */
.L_x_102:
[----:B------:R-:W0:Y:S01]  /*45d0*/  S2R R25, SR_GEMASK ;  /* 0x0000000000197919 */ /* 0x000e220000003c00 */
[----:B------:R-:W-:Y:S01]  /*45e0*/  BSSY B1, `(.L_x_131) ;  /* 0x0000006000017945 */ /* 0x000fe20003800000 */
[----:B------:R-:W-:Y:S01]  /*45f0*/  PLOP3.LUT P0, PT, P0, PT, PT, 0x8, 0x80 ;  /* 0x000000000080781c */ /* 0x000fe2000070e170 */
[----:B------:R-:W-:-:S12]  /*4600*/  IMAD.MOV.U32 R21, RZ, RZ, -0x1 ;  /* 0xffffffffff157424 */ /* 0x000fd800078e00ff */
[----:B0-----:R-:W-:Y:S05]  /*4610*/  WARPSYNC.COLLECTIVE R21, `(.L_x_132) ;  /* 0x0000000015087348 */ /* 0x001fea0003c00000 */
[----:B------:R-:W-:Y:S01]  /*4620*/  VOTE.ANY R21, PT, P0 ;  /* 0x0000000000157806 */ /* 0x000fe200000e0100 */
[----:B0-----:R-:W-:Y:S06]  /*4630*/  ENDCOLLECTIVE ;  /* 0x000000000000791b */ /* 0x001fec0003800000 */
.L_x_132:
[----:B------:R-:W-:Y:S05]  /*4640*/  BSYNC B1 ;  /* 0x0000000000017941 */ /* 0x000fea0003800000 */
.L_x_131:
[----:B------:R-:W-:Y:S01]  /*4650*/  LOP3.LUT R21, R21, 0x80000000, R25, 0xec, !PT ;  /* 0x8000000015157812 */ /* 0x000fe200078eec19 */
[----:B------:R-:W-:Y:S02]  /*4660*/  IMAD.MOV.U32 R20, RZ, RZ, R29 ;  /* 0x000000ffff147224 */ /* 0x000fe400078e001d */
[----:B------:R-:W-:Y:S02]  /*4670*/  VIADD R41, R39, 0x2 ;  /* 0x0000000227297836 */ /* 0x000fe40000000000 */
[----:B------:R-:W-:Y:S02]  /*4680*/  VIADD R16, R21, 0xffffffff ;  /* 0xffffffff15107836 */ /* 0x000fe40000000000 */
[C---:B------:R-:W-:Y:S02]  /*4690*/  VIADD R40, R39.reuse, 0x4 ;  /* 0x0000000427287836 */ /* 0x040fe40000000000 */
[----:B------:R-:W-:Y:S01]  /*46a0*/  VIADD R30, R39, 0x8 ;  /* 0x00000008271e7836 */ /* 0x000fe20000000000 */
[----:B------:R-:W-:Y:S01]  /*46b0*/  LOP3.LUT R48, R21, R16, RZ, 0xc, !PT ;  /* 0x0000001015307212 */ /* 0x000fe200078e0cff */
[----:B------:R-:W-:-:S02]  /*46c0*/  IMAD.MOV.U32 R16, RZ, RZ, 0x1 ;  /* 0x00000001ff107424 */ /* 0x000fc400078e00ff */
[----:B------:R-:W-:-:S03]  /*46d0*/  IMAD.MOV.U32 R21, RZ, RZ, -0x1 ;  /* 0xffffffffff157424 */ /* 0x000fc600078e00ff */
[----:B------:R-:W0:Y:S02]  /*46e0*/  POPC R48, R48 ;  /* 0x0000003000307309 */ /* 0x000e240000000000 */
[----:B0-----:R-:W-:Y:S01]  /*46f0*/  IMAD.MOV.U32 R17, RZ, RZ, R48 ;  /* 0x000000ffff117224 */ /* 0x001fe200078e0030 */
[----:B------:R-:W-:-:S13]  /*4700*/  ISETP.GE.AND P0, PT, R39, R48, PT ;  /* 0x000000302700720c */ /* 0x000fda0003f06270 */
[----:B------:R-:W-:Y:S05]  /*4710*/  WARPSYNC.COLLECTIVE R21, `(.L_x_133) ;  /* 0x0000000015087348 */ /* 0x000fea0003c00000 */
[----:B------:R0:W1:Y:S02]  /*4720*/  SHFL.DOWN P3, R22, R20, R16, R17 ;  /* 0x0800001014167389 */ /* 0x0000640000060011 */
[----:B01----:R-:W-:Y:S05]  /*4730*/  ENDCOLLECTIVE ;  /* 0x000000000000791b */ /* 0x003fea0003800000 */
.L_x_133:
        /* <DEDUP_REMOVED lines=8> */
.L_x_134:
[----:B------:R-:W-:Y:S01]  /*47c0*/  IMAD.MOV.U32 R16, RZ, RZ, 0x4 ;  /* 0x00000004ff107424 */ /* 0x000fe200078e00ff */
[----:B------:R-:W-:Y:S02]  /*47d0*/  SEL R22, R22, RZ, !P0 ;  /* 0x000000ff16167207 */ /* 0x000fe40004000000 */
[----:B------:R-:W-:-:S03]  /*47e0*/  ISETP.GT.AND P0, PT, R40, R48, PT ;  /* 0x000000302800720c */ /* 0x000fc60003f04270 */
[----:B------:R-:W-:Y:S02]  /*47f0*/  IMAD.IADD R45, R43, 0x1, R22 ;  /* 0x000000012b2d7824 */ /* 0x000fe400078e0216 */
[----:B------:R-:W-:Y:S02]  /*4800*/  VIADD R43, R39, 0x10 ;  /* 0x00000010272b7836 */ /* 0x000fe40000000000 */
[----:B------:R-:W-:-:S03]  /*4810*/  IMAD.MOV.U32 R20, RZ, RZ, R45 ;  /* 0x000000ffff147224 */ /* 0x000fc600078e002d */
[----:B------:R-:W-:-:S13]  /*4820*/  ISETP.GT.AND P2, PT, R43, R48, PT ;  /* 0x000000302b00720c */ /* 0x000fda0003f44270 */
[----:B------:R-:W-:Y:S05]  /*4830*/  WARPSYNC.COLLECTIVE R21, `(.L_x_135) ;  /* 0x0000000015087348 */ /* 0x000fea0003c00000 */
[----:B------:R0:W1:Y:S02]  /*4840*/  SHFL.DOWN P3, R22, R20, R16, R17 ;  /* 0x0800001014167389 */ /* 0x0000640000060011 */
[----:B01----:R-:W-:Y:S05]  /*4850*/  ENDCOLLECTIVE ;  /* 0x000000000000791b */ /* 0x003fea0003800000 */
.L_x_135:
        /* <DEDUP_REMOVED lines=8> */
.L_x_136:
[----:B------:R-:W-:Y:S01]  /*48e0*/  IMAD.MOV.U32 R16, RZ, RZ, 0x10 ;  /* 0x00000010ff107424 */ /* 0x000fe200078e00ff */
[----:B------:R-:W-:Y:S02]  /*48f0*/  SEL R22, R22, RZ, !P0 ;  /* 0x000000ff16167207 */ /* 0x000fe40004000000 */
[----:B------:R-:W-:-:S03]  /*4900*/  ISETP.NE.AND P0, PT, R28, 0x65, PT ;  /* 0x000000651c00780c */ /* 0x000fc60003f05270 */
[----:B------:R-:W-:Y:S02]  /*4910*/  IMAD.IADD R47, R29, 0x1, R22 ;  /* 0x000000011d2f7824 */ /* 0x000fe400078e0216 */
[----:B------:R-:W0:Y:S02]  /*4920*/  LDC.64 R28, c[0x0][0x390] ;  /* 0x0000e400ff1c7b82 */ /* 0x000e240000000a00 */
[----:B------:R-:W-:-:S07]  /*4930*/  IMAD.MOV.U32 R20, RZ, RZ, R47 ;  /* 0x000000ffff147224 */ /* 0x000fce00078e002f */
[----:B0-----:R-:W-:Y:S05]  /*4940*/  WARPSYNC.COLLECTIVE R21, `(.L_x_137) ;  /* 0x0000000015087348 */ /* 0x001fea0003c00000 */
[----:B------:R1:W2:Y:S02]  /*4950*/  SHFL.DOWN P3, R22, R20, R16, R17 ;  /* 0x0800001014167389 */ /* 0x0002a40000060011 */
[----:B012---:R-:W-:Y:S05]  /*4960*/  ENDCOLLECTIVE ;  /* 0x000000000000791b */ /* 0x007fea0003800000 */
.L_x_137:
[----:B------:R-:W-:Y:S05]  /*4970*/  WARPSYNC.COLLECTIVE R21, `(.L_x_138) ;  /* 0x0000000015087348 */ /* 0x000fea0003c00000 */
[----:B------:R-:W-:Y:S01]  /*4980*/  VOTE.ALL P0, P0 ;  /* 0x0000000000ff7806 */ /* 0x000fe20000000000 */
[----:B------:R-:W-:-:S12]  /*4990*/  ENDCOLLECTIVE ;  /* 0x000000000000791b */ /* 0x000fd80003800000 */
.L_x_138:
[----:B------:R-:W-:Y:S02]  /*49a0*/  IADD3 R44, P3, PT, R28, 0x100, RZ ;  /* 0x000001001c2c7810 */ /* 0x000fe40007f7e0ff */
[----:B------:R-:W-:-:S03]  /*49b0*/  SEL R22, R22, RZ, !P2 ;  /* 0x000000ff16167207 */ /* 0x000fc60005000000 */
[----:B------:R-:W-:Y:S02]  /*49c0*/  IMAD.X R45, RZ, RZ, R29, P3 ;  /* 0x000000ffff2d7224 */ /* 0x000fe400018e061d */
[----:B------:R-:W-:Y:S01]  /*49d0*/  IMAD.IADD R46, R47, 0x1, R22 ;  /* 0x000000012f2e7824 */ /* 0x000fe200078e0216 */
[----:B------:R-:W-:Y:S06]  /*49e0*/  BRA `(.L_x_139) ;  /* 0xffffffc8005c7947 */ /* 0x000fec000383ffff */
.L_x_104:
[----:B------:R-:W-:Y:S01]  /*49f0*/  BSSY B1, `(.L_x_140) ;  /* 0x0000006000017945 */ /* 0x000fe20003800000 */
[----:B------:R-:W-:Y:S01]  /*4a00*/  PLOP3.LUT P0, PT, P0, PT, PT, 0x8, 0x80 ;  /* 0x000000000080781c */ /* 0x000fe2000070e170 */
[----:B------:R-:W-:-:S12]  /*4a10*/  IMAD.MOV.U32 R21, RZ, RZ, -0x1 ;  /* 0xffffffffff157424 */ /* 0x000fd800078e00ff */
[----:B------:R-:W-:Y:S05]  /*4a20*/  WARPSYNC.COLLECTIVE R21, `(.L_x_141) ;  /* 0x0000000015087348 */ /* 0x000fea0003c00000 */
[----:B------:R-:W-:Y:S01]  /*4a30*/  VOTE.ANY P0, P0 ;  /* 0x0000000000ff7806 */ /* 0x000fe20000000100 */
[----:B------:R-:W-:-:S12]  /*4a40*/  ENDCOLLECTIVE ;  /* 0x000000000000791b */ /* 0x000fd80003800000 */
.L_x_141:
[----:B------:R-:W-:Y:S05]  /*4a50*/  BSYNC B1 ;  /* 0x0000000000017941 */ /* 0x000fea0003800000 */
.L_x_140:
[----:B------:R-:W-:Y:S05]  /*4a60*/  BRA `(.L_x_142) ;  /* 0xffffffc800647947 */ /* 0x000fea000383ffff */
.L_x_106:
[----:B------:R-:W-:Y:S01]  /*4a70*/  BSSY B1, `(.L_x_143) ;  /* 0x0000006000017945 */ /* 0x000fe20003800000 */
[----:B------:R-:W-:Y:S01]  /*4a80*/  PLOP3.LUT P0, PT, P0, PT, PT, 0x8, 0x80 ;  /* 0x000000000080781c */ /* 0x000fe2000070e170 */
[----:B------:R-:W-:-:S12]  /*4a90*/  IMAD.MOV.U32 R21, RZ, RZ, -0x1 ;  /* 0xffffffffff157424 */ /* 0x000fd800078e00ff */
[----:B------:R-:W-:Y:S05]  /*4aa0*/  WARPSYNC.COLLECTIVE R21, `(.L_x_144) ;  /* 0x0000000015087348 */ /* 0x000fea0003c00000 */
[----:B------:R-:W-:Y:S01]  /*4ab0*/  VOTE.ANY P0, P0 ;  /* 0x0000000000ff7806 */ /* 0x000fe20000000100 */
[----:B------:R-:W-:-:S12]  /*4ac0*/  ENDCOLLECTIVE ;  /* 0x000000000000791b */ /* 0x000fd80003800000 */
.L_x_144:
[----:B------:R-:W-:Y:S05]  /*4ad0*/  BSYNC B1 ;  /* 0x0000000000017941 */ /* 0x000fea0003800000 */
.L_x_143:
[----:B------:R-:W-:Y:S05]  /*4ae0*/  BRA `(.L_x_145) ;  /* 0xffffffc800b87947 */ /* 0x000fea000383ffff */
.L_x_108:
[----:B------:R-:W-:Y:S01]  /*4af0*/  BSSY B1, `(.L_x_146) ;  /* 0x0000006000017945 */ /* 0x000fe20003800000 */
[----:B------:R-:W-:Y:S01]  /*4b00*/  PLOP3.LUT P0, PT, P0, PT, PT, 0x8, 0x80 ;  /* 0x000000000080781c */ /* 0x000fe2000070e170 */
[----:B------:R-:W-:-:S12]  /*4b10*/  IMAD.MOV.U32 R21, RZ, RZ, -0x1 ;  /* 0xffffffffff157424 */ /* 0x000fd800078e00ff */
[----:B------:R-:W-:Y:S05]  /*4b20*/  WARPSYNC.COLLECTIVE R21, `(.L_x_147) ;  /* 0x0000000015087348 */ /* 0x000fea0003c00000 */
[----:B------:R-:W-:Y:S01]  /*4b30*/  VOTE.ANY R21, PT, P0 ;  /* 0x0000000000157806 */ /* 0x000fe200000e0100 */
[----:B------:R-:W-:Y:S06]  /*4b40*/  ENDCOLLECTIVE ;  /* 0x000000000000791b */ /* 0x000fec0003800000 */
.L_x_147:
[----:B------:R-:W-:Y:S05]  /*4b50*/  BSYNC B1 ;  /* 0x0000000000017941 */ /* 0x000fea0003800000 */
.L_x_146:
[----:B------:R-:W-:Y:S01]  /*4b60*/  LOP3.LUT R21, R21, 0x80000000, R25, 0xec, !PT ;  /* 0x8000000015157812 */ /* 0x000fe200078eec19 */
[----:B------:R-:W-:Y:S02]  /*4b70*/  IMAD.MOV.U32 R20, RZ, RZ, R29 ;  /* 0x000000ffff147224 */ /* 0x000fe400078e001d */
[----:B------:R-:W-:Y:S02]  /*4b80*/  VIADD R24, R24, 0xffffffe0 ;  /* 0xffffffe018187836 */ /* 0x000fe40000000000 */
[----:B------:R-:W-:-:S05]  /*4b90*/  VIADD R16, R21, 0xffffffff ;  /* 0xffffffff15107836 */ /* 0x000fca0000000000 */
[----:B------:R-:W-:Y:S01]  /*4ba0*/  LOP3.LUT R49, R21, R16, RZ, 0xc, !PT ;  /* 0x0000001015317212 */ /* 0x000fe200078e0cff */
[----:B------:R-:W-:Y:S02]  /*4bb0*/  IMAD.MOV.U32 R16, RZ, RZ, 0x1 ;  /* 0x00000001ff107424 */ /* 0x000fe400078e00ff */
[----:B------:R-:W-:Y:S01]  /*4bc0*/  IMAD.MOV.U32 R21, RZ, RZ, -0x1 ;  /* 0xffffffffff157424 */ /* 0x000fe200078e00ff */
[----:B------:R0:W1:Y:S06]  /*4bd0*/  POPC R17, R49 ;  /* 0x0000003100117309 */ /* 0x00006c0000000000 */
[----:B01----:R-:W-:Y:S05]  /*4be0*/  WARPSYNC.COLLECTIVE R21, `(.L_x_148) ;  /* 0x0000000015087348 */ /* 0x003fea0003c00000 */
[----:B-1----:R1:W2:Y:S02]  /*4bf0*/  SHFL.DOWN P3, R22, R20, R16, R17 ;  /* 0x0800001014167389 */ /* 0x0022a40000060011 */
[----:B012---:R-:W-:Y:S05]  /*4c00*/  ENDCOLLECTIVE ;  /* 0x000000000000791b */ /* 0x007fea0003800000 */
.L_x_148:
[----:B------:R-:W-:Y:S01]  /*4c10*/  ISETP.GE.AND P0, PT, R39, R17, PT ;  /* 0x000000112700720c */ /* 0x000fe20003f06270 */
[----:B------:R-:W-:-:S03]  /*4c20*/  IMAD.MOV.U32 R16, RZ, RZ, 0x2 ;  /* 0x00000002ff107424 */ /* 0x000fc600078e00ff */
[----:B------:R-:W-:Y:S02]  /*4c30*/  SEL R22, R22, RZ, !P0 ;  /* 0x000000ff16167207 */ /* 0x000fe40004000000 */
[----:B------:R-:W-:-:S03]  /*4c40*/  ISETP.GT.AND P0, PT, R41, R17, PT ;  /* 0x000000112900720c */ /* 0x000fc60003f04270 */
[----:B------:R-:W-:-:S04]  /*4c50*/  IMAD.IADD R48, R22, 0x1, R29 ;  /* 0x0000000116307824 */ /* 0x000fc800078e021d */
[----:B------:R-:W-:-:S07]  /*4c60*/  IMAD.MOV.U32 R20, RZ, RZ, R48 ;  /* 0x000000ffff147224 */ /* 0x000fce00078e0030 */
[----:B------:R-:W-:Y:S05]  /*4c70*/  WARPSYNC.COLLECTIVE R21, `(.L_x_149) ;  /* 0x0000000015087348 */ /* 0x000fea0003c00000 */
[----:B------:R0:W1:Y:S02]  /*4c80*/  SHFL.DOWN P3, R22, R20, R16, R17 ;  /* 0x0800001014167389 */ /* 0x0000640000060011 */
[----:B01----:R-:W-:Y:S05]  /*4c90*/  ENDCOLLECTIVE ;  /* 0x000000000000791b */ /* 0x003fea0003800000 */
.L_x_149:
        /* <DEDUP_REMOVED lines=8> */
.L_x_150:
        /* <DEDUP_REMOVED lines=8> */
.L_x_151:
        /* <DEDUP_REMOVED lines=8> */
.L_x_152:
[----:B------:R-:W-:Y:S02]  /*4e20*/  SEL R22, R22, RZ, !P0 ;  /* 0x000000ff16167207 */ /* 0x000fe40004000000 */
[----:B------:R-:W-:Y:S02]  /*4e30*/  ISETP.NE.AND P0, PT, R28, 0x65, PT ;  /* 0x000000651c00780c */ /* 0x000fe40003f05270 */
[----:B------:R-:W-:-:S11]  /*4e40*/  IADD3 R46, PT, PT, R29, R22, R46 ;  /* 0x000000161d2e7210 */ /* 0x000fd60007ffe02e */
[----:B------:R-:W-:Y:S05]  /*4e50*/  WARPSYNC.COLLECTIVE R21, `(.L_x_153) ;  /* 0x0000000015087348 */ /* 0x000fea0003c00000 */
[----:B------:R-:W-:Y:S01]  /*4e60*/  VOTE.ALL P0, P0 ;  /* 0x0000000000ff7806 */ /* 0x000fe20000000000 */
[----:B------:R-:W-:-:S12]  /*4e70*/  ENDCOLLECTIVE ;  /* 0x000000000000791b */ /* 0x000fd80003800000 */
.L_x_153:
[----:B------:R-:W-:Y:S05]  /*4e80*/  BRA `(.L_x_154) ;  /* 0xffffffc800507947 */ /* 0x000fea000383ffff */
.L_x_113:
[----:B------:R-:W-:Y:S01]  /*4e90*/  BSSY B0, `(.L_x_155) ;  /* 0x0000006000007945 */ /* 0x000fe20003800000 */
[----:B------:R-:W-:Y:S01]  /*4ea0*/  PLOP3.LUT P0, PT, P0, PT, PT, 0x8, 0x80 ;  /* 0x000000000080781c */ /* 0x000fe2000070e170 */
[----:B------:R-:W-:-:S12]  /*4eb0*/  IMAD.MOV.U32 R21, RZ, RZ, -0x1 ;  /* 0xffffffffff157424 */ /* 0x000fd800078e00ff */
[----:B------:R-:W-:Y:S05]  /*4ec0*/  WARPSYNC.COLLECTIVE R21, `(.L_x_156) ;  /* 0x0000000015087348 */ /* 0x000fea0003c00000 */
[----:B------:R-:W-:Y:S01]  /*4ed0*/  VOTE.ANY P0, P0 ;  /* 0x0000000000ff7806 */ /* 0x000fe20000000100 */
[----:B------:R-:W-:-:S12]  /*4ee0*/  ENDCOLLECTIVE ;  /* 0x000000000000791b */ /* 0x000fd80003800000 */
.L_x_156:
[----:B------:R-:W-:Y:S05]  /*4ef0*/  BSYNC B0 ;  /* 0x0000000000007941 */ /* 0x000fea0003800000 */
.L_x_155:
[----:B------:R-:W-:Y:S05]  /*4f00*/  BRA `(.L_x_157) ;  /* 0xffffffe000907947 */ /* 0x000fea000383ffff */
.L_x_115:
[----:B------:R-:W-:Y:S01]  /*4f10*/  BSSY B0, `(.L_x_158) ;  /* 0x0000006000007945 */ /* 0x000fe20003800000 */
[----:B------:R-:W-:Y:S01]  /*4f20*/  PLOP3.LUT P0, PT, P0, PT, PT, 0x8, 0x80 ;  /* 0x000000000080781c */ /* 0x000fe2000070e170 */
[----:B------:R-:W-:-:S12]  /*4f30*/  IMAD.MOV.U32 R21, RZ, RZ, -0x1 ;  /* 0xffffffffff157424 */ /* 0x000fd800078e00ff */
[----:B------:R-:W-:Y:S05]  /*4f40*/  WARPSYNC.COLLECTIVE R21, `(.L_x_159) ;  /* 0x0000000015087348 */ /* 0x000fea0003c00000 */
[----:B------:R-:W-:Y:S01]  /*4f50*/  VOTE.ANY P0, P0 ;  /* 0x0000000000ff7806 */ /* 0x000fe20000000100 */
[----:B------:R-:W-:-:S12]  /*4f60*/  ENDCOLLECTIVE ;  /* 0x000000000000791b */ /* 0x000fd80003800000 */
.L_x_159:
[----:B------:R-:W-:Y:S05]  /*4f70*/  BSYNC B0 ;  /* 0x0000000000007941 */ /* 0x000fea0003800000 */
.L_x_158:
[----:B------:R-:W-:Y:S05]  /*4f80*/  BRA `(.L_x_160) ;  /* 0xffffffe000e47947 */ /* 0x000fea000383ffff */
.L_x_117:
[----:B------:R-:W0:Y:S01]  /*4f90*/  S2R R26, SR_GEMASK ;  /* 0x00000000001a7919 */ /* 0x000e220000003c00 */
[----:B------:R-:W-:Y:S01]  /*4fa0*/  BSSY B0, `(.L_x_161) ;  /* 0x0000006000007945 */ /* 0x000fe20003800000 */
[----:B------:R-:W-:Y:S01]  /*4fb0*/  PLOP3.LUT P0, PT, P0, PT, PT, 0x8, 0x80 ;  /* 0x000000000080781c */ /* 0x000fe2000070e170 */
[----:B------:R-:W-:-:S12]  /*4fc0*/  IMAD.MOV.U32 R21, RZ, RZ, -0x1 ;  /* 0xffffffffff157424 */ /* 0x000fd800078e00ff */
[----:B0-----:R-:W-:Y:S05]  /*4fd0*/  WARPSYNC.COLLECTIVE R21, `(.L_x_162) ;  /* 0x0000000015087348 */ /* 0x001fea0003c00000 */
[----:B------:R-:W-:Y:S01]  /*4fe0*/  VOTE.ANY R21, PT, P0 ;  /* 0x0000000000157806 */ /* 0x000fe200000e0100 */
[----:B0-----:R-:W-:Y:S06]  /*4ff0*/  ENDCOLLECTIVE ;  /* 0x000000000000791b */ /* 0x001fec0003800000 */
.L_x_162:
[----:B------:R-:W-:Y:S05]  /*5000*/  BSYNC B0 ;  /* 0x0000000000007941 */ /* 0x000fea0003800000 */
.L_x_161:
[----:B------:R-:W-:Y:S01]  /*5010*/  LOP3.LUT R21, R21, 0x80000000, R26, 0xec, !PT ;  /* 0x8000000015157812 */ /* 0x000fe200078eec1a */
[----:B------:R-:W-:-:S04]  /*5020*/  IMAD.MOV.U32 R20, RZ, RZ, R19 ;  /* 0x000000ffff147224 */ /* 0x000fc800078e0013 */
[----:B------:R-:W-:-:S05]  /*5030*/  VIADD R16, R21, 0xffffffff ;  /* 0xffffffff15107836 */ /* 0x000fca0000000000 */
[----:B------:R-:W-:Y:S01]  /*5040*/  LOP3.LUT R47, R21, R16, RZ, 0xc, !PT ;  /* 0x00000010152f7212 */ /* 0x000fe200078e0cff */
[----:B------:R-:W-:Y:S02]  /*5050*/  IMAD.MOV.U32 R16, RZ, RZ, 0x1 ;  /* 0x00000001ff107424 */ /* 0x000fe400078e00ff */
[----:B------:R-:W-:-:S03]  /*5060*/  IMAD.MOV.U32 R21, RZ, RZ, -0x1 ;  /* 0xffffffffff157424 */ /* 0x000fc600078e00ff */
[----:B------:R-:W0:Y:S02]  /*5070*/  POPC R47, R47 ;  /* 0x0000002f002f7309 */ /* 0x000e240000000000 */
[----:B0-----:R-:W-:Y:S01]  /*5080*/  IMAD.MOV.U32 R17, RZ, RZ, R47 ;  /* 0x000000ffff117224 */ /* 0x001fe200078e002f */
[----:B------:R-:W-:-:S13]  /*5090*/  ISETP.GE.AND P0, PT, R38, R47, PT ;  /* 0x0000002f2600720c */ /* 0x000fda0003f06270 */
[----:B------:R-:W-:Y:S05]  /*50a0*/  WARPSYNC.COLLECTIVE R21, `(.L_x_163) ;  /* 0x0000000015087348 */ /* 0x000fea0003c00000 */
[----:B------:R0:W1:Y:S02]  /*50b0*/  SHFL.DOWN P3, R22, R20, R16, R17 ;  /* 0x0800001014167389 */ /* 0x0000640000060011 */
[----:B01----:R-:W-:Y:S05]  /*50c0*/  ENDCOLLECTIVE ;  /* 0x000000000000791b */ /* 0x003fea0003800000 */
.L_x_163:
[----:B------:R-:W-:Y:S01]  /*50d0*/  IMAD.MOV.U32 R16, RZ, RZ, 0x2 ;  /* 0x00000002ff107424 */ /* 0x000fe200078e00ff */
        /* <DEDUP_REMOVED lines=8> */
.L_x_164:
        /* <DEDUP_REMOVED lines=9> */
.L_x_165:
        /* <DEDUP_REMOVED lines=9> */
.L_x_166:
[----:B------:R-:W-:Y:S01]  /*5280*/  IMAD.MOV.U32 R16, RZ, RZ, 0x10 ;  /* 0x00000010ff107424 */ /* 0x000fe200078e00ff */
[----:B------:R-:W-:Y:S02]  /*5290*/  SEL R19, R22, RZ, !P0 ;  /* 0x000000ff16137207 */ /* 0x000fe40004000000 */
[----:B------:R-:W-:Y:S01]  /*52a0*/  ISETP.NE.AND P0, PT, R18, 0x65, PT ;  /* 0x000000651200780c */ /* 0x000fe20003f05270 */
[----:B------:R-:W-:Y:S02]  /*52b0*/  VIADD R18, R38, 0x10 ;  /* 0x0000001026127836 */ /* 0x000fe40000000000 */
[----:B------:R-:W-:-:S03]  /*52c0*/  IMAD.IADD R48, R50, 0x1, R19 ;  /* 0x0000000132307824 */ /* 0x000fc600078e0213 */
[----:B------:R-:W-:Y:S01]  /*52d0*/  ISETP.GT.AND P2, PT, R18, R47, PT ;  /* 0x0000002f1200720c */ /* 0x000fe20003f44270 */
[----:B------:R-:W-:Y:S01]  /*52e0*/  IMAD.MOV.U32 R20, RZ, RZ, R48 ;  /* 0x000000ffff147224 */ /* 0x000fe200078e0030 */
[----:B------:R-:W0:Y:S11]  /*52f0*/  LDC.64 R18, c[0x0][0x390] ;  /* 0x0000e400ff127b82 */ /* 0x000e360000000a00 */
[----:B0-----:R-:W-:Y:S05]  /*5300*/  WARPSYNC.COLLECTIVE R21, `(.L_x_167) ;  /* 0x0000000015087348 */ /* 0x001fea0003c00000 */
[----:B------:R1:W2:Y:S02]  /*5310*/  SHFL.DOWN P3, R22, R20, R16, R17 ;  /* 0x0800001014167389 */ /* 0x0002a40000060011 */
[----:B012---:R-:W-:Y:S05]  /*5320*/  ENDCOLLECTIVE ;  /* 0x000000000000791b */ /* 0x007fea0003800000 */
.L_x_167:
[----:B------:R-:W-:Y:S05]  /*5330*/  WARPSYNC.COLLECTIVE R21, `(.L_x_168) ;  /* 0x0000000015087348 */ /* 0x000fea0003c00000 */
[----:B------:R-:W-:Y:S01]  /*5340*/  VOTE.ALL P0, P0 ;  /* 0x0000000000ff7806 */ /* 0x000fe20000000000 */
[----:B------:R-:W-:-:S12]  /*5350*/  ENDCOLLECTIVE ;  /* 0x000000000000791b */ /* 0x000fd80003800000 */
.L_x_168:
[----:B------:R-:W-:Y:S02]  /*5360*/  SEL R45, R22, RZ, !P2 ;  /* 0x000000ff162d7207 */ /* 0x000fe40005000000 */
[----:B------:R-:W-:-:S03]  /*5370*/  IADD3 R44, P3, PT, R18, 0x100, RZ ;  /* 0x00000100122c7810 */ /* 0x000fc60007f7e0ff */
[----:B------:R-:W-:Y:S02]  /*5380*/  IMAD.IADD R46, R48, 0x1, R45 ;  /* 0x00000001302e7824 */ /* 0x000fe400078e022d */
[----:B------:R-:W-:Y:S01]  /*5390*/  IMAD.X R45, RZ, RZ, R19, P3 ;  /* 0x000000ffff2d7224 */ /* 0x000fe200018e0613 */
[----:B------:R-:W-:Y:S07]  /*53a0*/  BRA `(.L_x_169) ;  /* 0xffffffe000787947 */ /* 0x000fee000383ffff */
.L_x_119:
[----:B------:R-:W-:Y:S01]  /*53b0*/  BSSY B0, `(.L_x_170) ;  /* 0x0000006000007945 */ /* 0x000fe20003800000 */
[----:B------:R-:W-:Y:S01]  /*53c0*/  PLOP3.LUT P0, PT, P0, PT, PT, 0x8, 0x80 ;  /* 0x000000000080781c */ /* 0x000fe2000070e170 */
[----:B------:R-:W-:-:S12]  /*53d0*/  IMAD.MOV.U32 R21, RZ, RZ, -0x1 ;  /* 0xffffffffff157424 */ /* 0x000fd800078e00ff */
[----:B------:R-:W-:Y:S05]  /*53e0*/  WARPSYNC.COLLECTIVE R21, `(.L_x_171) ;  /* 0x0000000015087348 */ /* 0x000fea0003c00000 */
[----:B------:R-:W-:Y:S01]  /*53f0*/  VOTE.ANY P0, P0 ;  /* 0x0000000000ff7806 */ /* 0x000fe20000000100 */
[----:B------:R-:W-:-:S12]  /*5400*/  ENDCOLLECTIVE ;  /* 0x000000000000791b */ /* 0x000fd80003800000 */
.L_x_171:
[----:B------:R-:W-:Y:S05]  /*5410*/  BSYNC B0 ;  /* 0x0000000000007941 */ /* 0x000fea0003800000 */
.L_x_170:
[----:B------:R-:W-:Y:S05]  /*5420*/  BRA `(.L_x_172) ;  /* 0xffffffe000807947 */ /* 0x000fea000383ffff */
.L_x_121:
[----:B------:R-:W-:Y:S01]  /*5430*/  BSSY B0, `(.L_x_173) ;  /* 0x0000006000007945 */ /* 0x000fe20003800000 */
[----:B------:R-:W-:Y:S01]  /*5440*/  PLOP3.LUT P0, PT, P0, PT, PT, 0x8, 0x80 ;  /* 0x000000000080781c */ /* 0x000fe2000070e170 */
[----:B------:R-:W-:-:S12]  /*5450*/  IMAD.MOV.U32 R21, RZ, RZ, -0x1 ;  /* 0xffffffffff157424 */ /* 0x000fd800078e00ff */
[----:B------:R-:W-:Y:S05]  /*5460*/  WARPSYNC.COLLECTIVE R21, `(.L_x_174) ;  /* 0x0000000015087348 */ /* 0x000fea0003c00000 */
[----:B------:R-:W-:Y:S01]  /*5470*/  VOTE.ANY P0, P0 ;  /* 0x0000000000ff7806 */ /* 0x000fe20000000100 */
[----:B------:R-:W-:-:S12]  /*5480*/  ENDCOLLECTIVE ;  /* 0x000000000000791b */ /* 0x000fd80003800000 */
.L_x_174:
[----:B------:R-:W-:Y:S05]  /*5490*/  BSYNC B0 ;  /* 0x0000000000007941 */ /* 0x000fea0003800000 */
.L_x_173:
[----:B------:R-:W-:Y:S05]  /*54a0*/  BRA `(.L_x_175) ;  /* 0xffffffe000d47947 */ /* 0x000fea000383ffff */
.L_x_123:
[----:B------:R-:W-:Y:S01]  /*54b0*/  BSSY B0, `(.L_x_176) ;  /* 0x0000006000007945 */ /* 0x000fe20003800000 */
[----:B------:R-:W-:Y:S01]  /*54c0*/  PLOP3.LUT P0, PT, P0, PT, PT, 0x8, 0x80 ;  /* 0x000000000080781c */ /* 0x000fe2000070e170 */
[----:B------:R-:W-:-:S12]  /*54d0*/  IMAD.MOV.U32 R21, RZ, RZ, -0x1 ;  /* 0xffffffffff157424 */ /* 0x000fd800078e00ff */
[----:B------:R-:W-:Y:S05]  /*54e0*/  WARPSYNC.COLLECTIVE R21, `(.L_x_177) ;  /* 0x0000000015087348 */ /* 0x000fea0003c00000 */
[----:B------:R-:W-:Y:S01]  /*54f0*/  VOTE.ANY R21, PT, P0 ;  /* 0x0000000000157806 */ /* 0x000fe200000e0100 */
[----:B------:R-:W-:Y:S06]  /*5500*/  ENDCOLLECTIVE ;  /* 0x000000000000791b */ /* 0x000fec0003800000 */
.L_x_177:
[----:B------:R-:W-:Y:S05]  /*5510*/  BSYNC B0 ;  /* 0x0000000000007941 */ /* 0x000fea0003800000 */
.L_x_176:
        /* <DEDUP_REMOVED lines=11> */
.L_x_178:
        /* <DEDUP_REMOVED lines=10> */
.L_x_179:
[----:B------:R-:W-:Y:S01]  /*5670*/  IMAD.MOV.U32 R16, RZ, RZ, 0x4 ;  /* 0x00000004ff107424 */ /* 0x000fe200078e00ff */
[----:B------:R-:W-:Y:S01]  /*5680*/  SEL R19, R22, RZ, !P0 ;  /* 0x000000ff16137207 */ /* 0x000fe20004000000 */
[----:B------:R-:W-:-:S04]  /*5690*/  VIADD R22, R38, 0x4 ;  /* 0x0000000426167836 */ /* 0x000fc80000000000 */
[----:B------:R-:W-:Y:S01]  /*56a0*/  IMAD.IADD R50, R48, 0x1, R19 ;  /* 0x0000000130327824 */ /* 0x000fe200078e0213 */
[----:B------:R-:W-:Y:S01]  /*56b0*/  ISETP.GT.AND P0, PT, R22, R17, PT ;  /* 0x000000111600720c */ /* 0x000fe20003f04270 */
[----:B------:R-:W-:Y:S02]  /*56c0*/  VIADD R48, R38, 0x10 ;  /* 0x0000001026307836 */ /* 0x000fe40000000000 */
[----:B------:R-:W-:-:S10]  /*56d0*/  IMAD.MOV.U32 R20, RZ, RZ, R50 ;  /* 0x000000ffff147224 */ /* 0x000fd400078e0032 */
[----:B------:R-:W-:Y:S05]  /*56e0*/  WARPSYNC.COLLECTIVE R21, `(.L_x_180) ;  /* 0x0000000015087348 */ /* 0x000fea0003c00000 */
[----:B------:R0:W1:Y:S02]  /*56f0*/  SHFL.DOWN P3, R22, R20, R16, R17 ;  /* 0x0800001014167389 */ /* 0x0000640000060011 */
[----:B01----:R-:W-:Y:S05]  /*5700*/  ENDCOLLECTIVE ;  /* 0x000000000000791b */ /* 0x003fea0003800000 */
.L_x_180:
        /* <DEDUP_REMOVED lines=9> */
.L_x_181:
        /* <DEDUP_REMOVED lines=8> */
.L_x_182:
[----:B------:R-:W-:Y:S02]  /*5820*/  SEL R22, R22, RZ, !P0 ;  /* 0x000000ff16167207 */ /* 0x000fe40004000000 */
[----:B------:R-:W-:Y:S02]  /*5830*/  ISETP.NE.AND P0, PT, R18, 0x65, PT ;  /* 0x000000651200780c */ /* 0x000fe40003f05270 */
[----:B------:R-:W-:-:S11]  /*5840*/  IADD3 R46, PT, PT, R19, R22, R46 ;  /* 0x00000016132e7210 */ /* 0x000fd60007ffe02e */
[----:B------:R-:W-:Y:S05]  /*5850*/  WARPSYNC.COLLECTIVE R21, `(.L_x_183) ;  /* 0x0000000015087348 */ /* 0x000fea0003c00000 */
[----:B------:R-:W-:Y:S01]  /*5860*/  VOTE.ALL P0, P0 ;  /* 0x0000000000ff7806 */ /* 0x000fe20000000000 */
[----:B------:R-:W-:-:S12]  /*5870*/  ENDCOLLECTIVE ;  /* 0x000000000000791b */ /* 0x000fd80003800000 */
.L_x_183:
[----:B------:R-:W-:Y:S05]  /*5880*/  BRA `(.L_x_184) ;  /* 0xffffffe0006c7947 */ /* 0x000fea000383ffff */
.L_x_185:
        /* <DEDUP_REMOVED lines=15> */
.L_x_197:


//--------------------- .text._ZN3cub18CUB_300001_SM_10006detail4scan20DeviceScanInitKernelINS0_13ScanTileStateIiLb1EEEEEvT_i --------------------------
	.section	.text._ZN3cub18CUB_300001_SM_10006detail4scan20DeviceScanInitKernelINS0_13ScanTileStateIiLb1EEEEEvT_i,"ax",@progbits
	.align	128
        .global         _ZN3cub18CUB_300001_SM_10006detail4scan20DeviceScanInitKernelINS0_13ScanTileStateIiLb1EEEEEvT_i
        .type           _ZN3cub18CUB_300001_SM_10006detail4scan20DeviceScanInitKernelINS0_13ScanTileStateIiLb1EEEEEvT_i,@function
        .size           _ZN3cub18CUB_300001_SM_10006detail4scan20DeviceScanInitKernelINS0_13ScanTileStateIiLb1EEEEEvT_i,(.L_x_198 - _ZN3cub18CUB_300001_SM_10006detail4scan20DeviceScanInitKernelINS0_13ScanTileStateIiLb1EEEEEvT_i)
        .other          _ZN3cub18CUB_300001_SM_10006detail4scan20DeviceScanInitKernelINS0_13ScanTileStateIiLb1EEEEEvT_i,@"STO_CUDA_ENTRY STV_DEFAULT"
_ZN3cub18CUB_300001_SM_10006detail4scan20DeviceScanInitKernelINS0_13ScanTileStateIiLb1EEEEEvT_i:
.text._ZN3cub18CUB_300001_SM_10006detail4scan20DeviceScanInitKernelINS0_13ScanTileStateIiLb1EEEEEvT_i:
[----:B------:R-:W-:Y:S01]  /*0000*/  LDC R1, c[0x0][0x37c] ;  /* 0x0000df00ff017b82 */ /* 0x000fe20000000800 */
[----:B------:R-:W0:Y:S07]  /*0010*/  S2R R0, SR_TID.X ;  /* 0x0000000000007919 */ /* 0x000e2e0000002100 */
[----:B------:R-:W1:Y:S01]  /*0020*/  S2UR UR6, SR_CTAID.X ;  /* 0x00000000000679c3 */ /* 0x000e620000002500 */
[----:B------:R-:W2:Y:S07]  /*0030*/  LDCU UR4, c[0x0][0x388] ;  /* 0x00007100ff0477ac */ /* 0x000eae0008000800 */
[----:B------:R-:W1:Y:S01]  /*0040*/  LDC R5, c[0x0][0x360] ;  /* 0x0000d800ff057b82 */ /* 0x000e620000000800 */
[----:B0-----:R-:W-:Y:S01]  /*0050*/  ISETP.GT.U32.AND P0, PT, R0, 0x1f, PT ;  /* 0x0000001f0000780c */ /* 0x001fe20003f04070 */
[----:B-1----:R-:W-:-:S03]  /*0060*/  IMAD R5, R5, UR6, R0 ;  /* 0x0000000605057c24 */ /* 0x002fc6000f8e0200 */
[----:B------:R-:W-:Y:S02]  /*0070*/  ISETP.NE.OR P0, PT, RZ, UR6, P0 ;  /* 0x00000006ff007c0c */ /* 0x000fe40008705670 */
[----:B--2---:R-:W-:Y:S01]  /*0080*/  ISETP.GE.AND P1, PT, R5, UR4, PT ;  /* 0x0000000405007c0c */ /* 0x004fe2000bf26270 */
[----:B------:R-:W0:-:S12]  /*0090*/  LDCU.64 UR4, c[0x0][0x358] ;  /* 0x00006b00ff0477ac */ /* 0x000e180008000a00 */
[----:B------:R-:W1:Y:S01]  /*00a0*/  @!P1 LDC.64 R2, c[0x0][0x380] ;  /* 0x0000e000ff029b82 */ /* 0x000e620000000a00 */
[----:B------:R-:W-:Y:S01]  /*00b0*/  @!P1 MOV R4, 0x63 ;  /* 0x0000006300049802 */ /* 0x000fe20000000f00 */
[----:B-1----:R-:W-:-:S04]  /*00c0*/  @!P1 IMAD.WIDE R2, R5, 0x8, R2 ;  /* 0x0000000805029825 */ /* 0x002fc800078e0202 */
[----:B------:R-:W-:-:S05]  /*00d0*/  HFMA2 R5, -RZ, RZ, 0, 0 ;  /* 0x00000000ff057431 */ /* 0x000fca00000001ff */
[----:B0-----:R0:W-:Y:S01]  /*00e0*/  @!P1 STG.E.64 desc[UR4][R2.64+0x100], R4 ;  /* 0x0001000402009986 */ /* 0x0011e2000c101b04 */
[----:B------:R-:W-:Y:S05]  /*00f0*/  @P0 EXIT ;  /* 0x000000000000094d */ /* 0x000fea0003800000 */
[----:B0-----:R-:W0:Y:S02]  /*0100*/  LDC.64 R2, c[0x0][0x380] ;  /* 0x0000e000ff027b82 */ /* 0x001e240000000a00 */
[----:B0-----:R-:W-:-:S05]  /*0110*/  IMAD.WIDE.U32 R2, R0, 0x8, R2 ;  /* 0x0000000800027825 */ /* 0x001fca00078e0002 */
[----:B------:R-:W-:Y:S01]  /*0120*/  STG.E.64 desc[UR4][R2.64], RZ ;  /* 0x000000ff02007986 */ /* 0x000fe2000c101b04 */
[----:B------:R-:W-:Y:S05]  /*0130*/  EXIT ;  /* 0x000000000000794d */ /* 0x000fea0003800000 */
.L_x_186:
        /* <DEDUP_REMOVED lines=12> */
.L_x_198:


//--------------------- .text._ZN3cub18CUB_300001_SM_10006detail8for_each13static_kernelINS2_12policy_hub_t12policy_500_tEmN6thrust24THRUST_300001_SM_1000_NS8cuda_cub20__uninitialized_fill7functorINS7_10device_ptrIiEEiEEEEvT0_T1_ --------------------------
	.section	.text._ZN3cub18CUB_300001_SM_10006detail8for_each13static_kernelINS2_12policy_hub_t12policy_500_tEmN6thrust24THRUST_300001_SM_1000_NS8cuda_cub20__uninitialized_fill7functorINS7_10device_ptrIiEEiEEEEvT0_T1_,"ax",@progbits
	.align	128
        .global         _ZN3cub18CUB_300001_SM_10006detail8for_each13static_kernelINS2_12policy_hub_t12policy_500_tEmN6thrust24THRUST_300001_SM_1000_NS8cuda_cub20__uninitialized_fill7functorINS7_10device_ptrIiEEiEEEEvT0_T1_
        .type           _ZN3cub18CUB_300001_SM_10006detail8for_each13static_kernelINS2_12policy_hub_t12policy_500_tEmN6thrust24THRUST_300001_SM_1000_NS8cuda_cub20__uninitialized_fill7functorINS7_10device_ptrIiEEiEEEEvT0_T1_,@function
        .size           _ZN3cub18CUB_300001_SM_10006detail8for_each13static_kernelINS2_12policy_hub_t12policy_500_tEmN6thrust24THRUST_300001_SM_1000_NS8cuda_cub20__uninitialized_fill7functorINS7_10device_ptrIiEEiEEEEvT0_T1_,(.L_x_199 - _ZN3cub18CUB_300001_SM_10006detail8for_each13static_kernelINS2_12policy_hub_t12policy_500_tEmN6thrust24THRUST_300001_SM_1000_NS8cuda_cub20__uninitialized_fill7functorINS7_10device_ptrIiEEiEEEEvT0_T1_)
        .other          _ZN3cub18CUB_300001_SM_10006detail8for_each13static_kernelINS2_12policy_hub_t12policy_500_tEmN6thrust24THRUST_300001_SM_1000_NS8cuda_cub20__uninitialized_fill7functorINS7_10device_ptrIiEEiEEEEvT0_T1_,@"STO_CUDA_ENTRY STV_DEFAULT"
_ZN3cub18CUB_300001_SM_10006detail8for_each13static_kernelINS2_12policy_hub_t12policy_500_tEmN6thrust24THRUST_300001_SM_1000_NS8cuda_cub20__uninitialized_fill7functorINS7_10device_ptrIiEEiEEEEvT0_T1_:
.text._ZN3cub18CUB_300001_SM_10006detail8for_each13static_kernelINS2_12policy_hub_t12policy_500_tEmN6thrust24THRUST_300001_SM_1000_NS8cuda_cub20__uninitialized_fill7functorINS7_10device_ptrIiEEiEEEEvT0_T1_:
[----:B------:R-:W-:Y:S08]  /*0000*/  LDC R1, c[0x0][0x37c] ;  /* 0x0000df00ff017b82 */ /* 0x000ff00000000800 */
[----:B------:R-:W0:Y:S01]  /*0010*/  S2UR UR4, SR_CTAID.X ;  /* 0x00000000000479c3 */ /* 0x000e220000002500 */
[----:B------:R-:W1:Y:S01]  /*0020*/  LDCU.64 UR6, c[0x0][0x380] ;  /* 0x00007000ff0677ac */ /* 0x000e620008000a00 */
[----:B------:R-:W2:Y:S01]  /*0030*/  LDCU.64 UR8, c[0x0][0x358] ;  /* 0x00006b00ff0877ac */ /* 0x000ea20008000a00 */
[----:B0-----:R-:W-:-:S04]  /*0040*/  UIMAD.WIDE.U32 UR4, UR4, 0x200, URZ ;  /* 0x00000200040478a5 */ /* 0x001fc8000f8e00ff */
[----:B-1----:R-:W-:-:S04]  /*0050*/  UIADD3 UR6, UP0, UPT, -UR4, UR6, URZ ;  /* 0x0000000604067290 */ /* 0x002fc8000ff1e1ff */
[----:B------:R-:W-:Y:S02]  /*0060*/  UIADD3.X UR7, UPT, UPT, ~UR5, UR7, URZ, UP0, !UPT ;  /* 0x0000000705077290 */ /* 0x000fe400087fe5ff */
[----:B------:R-:W-:-:S04]  /*0070*/  UISETP.GE.U32.AND UP0, UPT, UR6, 0x200, UPT ;  /* 0x000002000600788c */ /* 0x000fc8000bf06070 */
[----:B------:R-:W-:-:S09]  /*0080*/  UISETP.GE.U32.AND.EX UP0, UPT, UR7, URZ, UPT, UP0 ;  /* 0x000000ff0700728c */ /* 0x000fd2000bf06100 */
[----:B--2---:R-:W-:Y:S05]  /*0090*/  BRA.U !UP0, `(.L_x_187) ;  /* 0x0000000108287547 */ /* 0x004fea000b800000 */
[----:B------:R-:W0:Y:S01]  /*00a0*/  S2R R0, SR_TID.X ;  /* 0x0000000000007919 */ /* 0x000e220000002100 */
[----:B------:R-:W1:Y:S01]  /*00b0*/  LDCU.64 UR6, c[0x0][0x388] ;  /* 0x00007100ff0677ac */ /* 0x000e620008000a00 */
[----:B------:R-:W2:Y:S01]  /*00c0*/  LDC R5, c[0x0][0x390] ;  /* 0x0000e400ff057b82 */ /* 0x000ea20000000800 */
[----:B0-----:R-:W-:-:S05]  /*00d0*/  IADD3 R0, P0, PT, R0, UR4, RZ ;  /* 0x0000000400007c10 */ /* 0x001fca000ff1e0ff */
[----:B------:R-:W-:Y:S01]  /*00e0*/  IMAD.X R3, RZ, RZ, UR5, P0 ;  /* 0x00000005ff037e24 */ /* 0x000fe200080e06ff */
[----:B-1----:R-:W-:-:S04]  /*00f0*/  LEA R2, P0, R0, UR6, 0x2 ;  /* 0x0000000600027c11 */ /* 0x002fc8000f8010ff */
[----:B------:R-:W-:-:S05]  /*0100*/  LEA.HI.X R3, R0, UR7, R3, 0x2, P0 ;  /* 0x0000000700037c11 */ /* 0x000fca00080f1403 */
[----:B--2---:R-:W-:Y:S04]  /*0110*/  STG.E desc[UR8][R2.64], R5 ;  /* 0x0000000502007986 */ /* 0x004fe8000c101908 */
[----:B------:R-:W-:Y:S01]  /*0120*/  STG.E desc[UR8][R2.64+0x400], R5 ;  /* 0x0004000502007986 */ /* 0x000fe2000c101908 */
[----:B------:R-:W-:Y:S05]  /*0130*/  EXIT ;  /* 0x000000000000794d */ /* 0x000fea0003800000 */
.L_x_187:
[----:B------:R-:W0:Y:S01]  /*0140*/  S2R R0, SR_TID.X ;  /* 0x0000000000007919 */ /* 0x000e220000002100 */
[----:B------:R-:W-:Y:S01]  /*0150*/  IMAD.U32 R2, RZ, RZ, UR7 ;  /* 0x00000007ff027e24 */ /* 0x000fe2000f8e00ff */
[----:B------:R-:W1:Y:S01]  /*0160*/  LDCU.64 UR10, c[0x0][0x388] ;  /* 0x00007100ff0a77ac */ /* 0x000e620008000a00 */
[----:B------:R-:W-:Y:S01]  /*0170*/  IMAD.U32 R4, RZ, RZ, UR7 ;  /* 0x00000007ff047e24 */ /* 0x000fe2000f8e00ff */
[----:B0-----:R-:W-:-:S04]  /*0180*/  ISETP.LT.U32.AND P0, PT, R0, UR6, PT ;  /* 0x0000000600007c0c */ /* 0x001fc8000bf01070 */
[----:B------:R-:W-:Y:S01]  /*0190*/  ISETP.GT.U32.AND.EX P0, PT, R2, RZ, PT, P0 ;  /* 0x000000ff0200720c */ /* 0x000fe20003f04100 */
[C---:B------:R-:W-:Y:S01]  /*01a0*/  VIADD R2, R0.reuse, 0x100 ;  /* 0x0000010000027836 */ /* 0x040fe20000000000 */
[----:B------:R-:W-:-:S04]  /*01b0*/  IADD3 R0, P2, PT, R0, UR4, RZ ;  /* 0x0000000400007c10 */ /* 0x000fc8000ff5e0ff */
[----:B------:R-:W-:Y:S01]  /*01c0*/  ISETP.LT.U32.AND P1, PT, R2, UR6, PT ;  /* 0x0000000602007c0c */ /* 0x000fe2000bf21070 */
[----:B------:R-:W-:Y:S01]  /*01d0*/  IMAD.X R3, RZ, RZ, UR5, P2 ;  /* 0x00000005ff037e24 */ /* 0x000fe200090e06ff */
[----:B-1----:R-:W-:Y:S02]  /*01e0*/  LEA R2, P2, R0, UR10, 0x2 ;  /* 0x0000000a00027c11 */ /* 0x002fe4000f8410ff */
[----:B------:R-:W-:Y:S02]  /*01f0*/  ISETP.GT.U32.AND.EX P1, PT, R4, RZ, PT, P1 ;  /* 0x000000ff0400720c */ /* 0x000fe40003f24110 */
[----:B------:R-:W-:Y:S01]  /*0200*/  LEA.HI.X R3, R0, UR11, R3, 0x2, P2 ;  /* 0x0000000b00037c11 */ /* 0x000fe200090f1403 */
[----:B------:R-:W0:Y:S04]  /*0210*/  @P0 LDC R5, c[0x0][0x390] ;  /* 0x0000e400ff050b82 */ /* 0x000e280000000800 */
[----:B0-----:R0:W-:Y:S06]  /*0220*/  @P0 STG.E desc[UR8][R2.64], R5 ;  /* 0x0000000502000986 */ /* 0x0011ec000c101908 */
[----:B------:R-:W-:Y:S05]  /*0230*/  @!P1 EXIT ;  /* 0x000000000000994d */ /* 0x000fea0003800000 */
[----:B0-----:R-:W0:Y:S02]  /*0240*/  LDC R5, c[0x0][0x390] ;  /* 0x0000e400ff057b82 */ /* 0x001e240000000800 */
[----:B0-----:R-:W-:Y:S01]  /*0250*/  STG.E desc[UR8][R2.64+0x400], R5 ;  /* 0x0004000502007986 */ /* 0x001fe2000c101908 */
[----:B------:R-:W-:Y:S05]  /*0260*/  EXIT ;  /* 0x000000000000794d */ /* 0x000fea0003800000 */
.L_x_188:
        /* <DEDUP_REMOVED lines=9> */
.L_x_199:


//--------------------- .text._ZN3cub18CUB_300001_SM_10006detail11EmptyKernelIvEEvv --------------------------
	.section	.text._ZN3cub18CUB_300001_SM_10006detail11EmptyKernelIvEEvv,"ax",@progbits
	.align	128
        .global         _ZN3cub18CUB_300001_SM_10006detail11EmptyKernelIvEEvv
        .type           _ZN3cub18CUB_300001_SM_10006detail11EmptyKernelIvEEvv,@function
        .size           _ZN3cub18CUB_300001_SM_10006detail11EmptyKernelIvEEvv,(.L_x_200 - _ZN3cub18CUB_300001_SM_10006detail11EmptyKernelIvEEvv)
        .other          _ZN3cub18CUB_300001_SM_10006detail11EmptyKernelIvEEvv,@"STO_CUDA_ENTRY STV_DEFAULT"
_ZN3cub18CUB_300001_SM_10006detail11EmptyKernelIvEEvv:
.text._ZN3cub18CUB_300001_SM_10006detail11EmptyKernelIvEEvv:
[----:B------:R-:W-:Y:S01]  /*0000*/  LDC R1, c[0x0][0x37c] ;  /* 0x0000df00ff017b82 */ /* 0x000fe20000000800 */
[----:B------:R-:W-:Y:S05]  /*0010*/  EXIT ;  /* 0x000000000000794d */ /* 0x000fea0003800000 */
.L_x_189:
        /* <DEDUP_REMOVED lines=14> */
.L_x_200:


//--------------------- .text._Z20kernel_scan_x_columnPiPKiS1_S1_j --------------------------
	.section	.text._Z20kernel_scan_x_columnPiPKiS1_S1_j,"ax",@progbits
	.align	128
        .global         _Z20kernel_scan_x_columnPiPKiS1_S1_j
        .type           _Z20kernel_scan_x_columnPiPKiS1_S1_j,@function
        .size           _Z20kernel_scan_x_columnPiPKiS1_S1_j,(.L_x_201 - _Z20kernel_scan_x_columnPiPKiS1_S1_j)
        .other          _Z20kernel_scan_x_columnPiPKiS1_S1_j,@"STO_CUDA_ENTRY STV_DEFAULT"
_Z20kernel_scan_x_columnPiPKiS1_S1_j:
.text._Z20kernel_scan_x_columnPiPKiS1_S1_j:
[----:B------:R-:W-:Y:S01]  /*0000*/  LDC R1, c[0x0][0x37c] ;  /* 0x0000df00ff017b82 */ /* 0x000fe20000000800 */
[----:B------:R-:W0:Y:S07]  /*0010*/  S2R R0, SR_TID.X ;  /* 0x0000000000007919 */ /* 0x000e2e0000002100 */
[----:B------:R-:W0:Y:S01]  /*0020*/  S2UR UR4, SR_CTAID.X ;  /* 0x00000000000479c3 */ /* 0x000e220000002500 */
[----:B------:R-:W1:Y:S07]  /*0030*/  LDCU UR5, c[0x0][0x3a0] ;  /* 0x00007400ff0577ac */ /* 0x000e6e0008000800 */
[----:B------:R-:W0:Y:S02]  /*0040*/  LDC R15, c[0x0][0x360] ;  /* 0x0000d800ff0f7b82 */ /* 0x000e240000000800 */
[----:B0-----:R-:W-:-:S05]  /*0050*/  IMAD R0, R15, UR4, R0 ;  /* 0x000000040f007c24 */ /* 0x001fca000f8e0200 */
[----:B-1----:R-:W-:-:S13]  /*0060*/  ISETP.GE.U32.AND P0, PT, R0, UR5, PT ;  /* 0x0000000500007c0c */ /* 0x002fda000bf06070 */
[----:B------:R-:W-:Y:S05]  /*0070*/  @P0 EXIT ;  /* 0x000000000000094d */ /* 0x000fea0003800000 */
[----:B------:R-:W0:Y:S01]  /*0080*/  LDC.64 R2, c[0x0][0x388] ;  /* 0x0000e200ff027b82 */ /* 0x000e220000000a00 */
[----:B------:R-:W1:Y:S01]  /*0090*/  LDCU UR4, c[0x0][0x370] ;  /* 0x00006e00ff0477ac */ /* 0x000e620008000800 */
[----:B------:R-:W2:Y:S06]  /*00a0*/  LDCU.64 UR6, c[0x0][0x358] ;  /* 0x00006b00ff0677ac */ /* 0x000eac0008000a00 */
[----:B------:R-:W3:Y:S01]  /*00b0*/  LDC.64 R4, c[0x0][0x390] ;  /* 0x0000e400ff047b82 */ /* 0x000ee20000000a00 */
[----:B------:R-:W4:Y:S01]  /*00c0*/  LDCU UR5, c[0x0][0x3a0] ;  /* 0x00007400ff0577ac */ /* 0x000f220008000800 */
[----:B------:R-:W0:Y:S06]  /*00d0*/  LDCU.64 UR8, c[0x0][0x398] ;  /* 0x00007300ff0877ac */ /* 0x000e2c0008000a00 */
[----:B------:R-:W0:Y:S01]  /*00e0*/  LDC.64 R6, c[0x0][0x380] ;  /* 0x0000e000ff067b82 */ /* 0x000e220000000a00 */
[----:B-1----:R-:W-:-:S07]  /*00f0*/  IMAD R15, R15, UR4, RZ ;  /* 0x000000040f0f7c24 */ /* 0x002fce000f8e02ff */
.L_x_192:
[----:B0-----:R-:W-:-:S06]  /*0100*/  IMAD.WIDE.U32 R8, R0, 0x4, R2 ;  /* 0x0000000400087825 */ /* 0x001fcc00078e0002 */
[----:B--2---:R-:W2:Y:S01]  /*0110*/  LDG.E R8, desc[UR6][R8.64] ;  /* 0x0000000608087981 */ /* 0x004ea2000c1e1900 */
[-C--:B------:R-:W-:Y:S01]  /*0120*/  MOV R11, R0.reuse ;  /* 0x00000000000b7202 */ /* 0x080fe20000000f00 */
[----:B------:R-:W-:Y:S01]  /*0130*/  BSSY.RECONVERGENT B0, `(.L_x_190) ;  /* 0x000000d000007945 */ /* 0x000fe20003800200 */
[----:B------:R-:W-:-:S04]  /*0140*/  IADD3 R0, PT, PT, R15, R0, RZ ;  /* 0x000000000f007210 */ /* 0x000fc80007ffe0ff */
[----:B----4-:R-:W-:Y:S02]  /*0150*/  ISETP.GE.U32.AND P0, PT, R0, UR5, PT ;  /* 0x0000000500007c0c */ /* 0x010fe4000bf06070 */
[----:B--2---:R-:W-:-:S13]  /*0160*/  ISETP.NE.AND P1, PT, R8, 0x1, PT ;  /* 0x000000010800780c */ /* 0x004fda0003f25270 */
[----:B------:R-:W-:Y:S05]  /*0170*/  @P1 BRA `(.L_x_191) ;  /* 0x0000000000201947 */ /* 0x000fea0003800000 */
[----:B------:R-:W-:-:S04]  /*0180*/  LEA R12, P1, R11, UR8, 0x2 ;  /* 0x000000080b0c7c11 */ /* 0x000fc8000f8210ff */
[C---:B------:R-:W-:Y:S01]  /*0190*/  LEA.HI.X R13, R11.reuse, UR9, RZ, 0x2, P1 ;  /* 0x000000090b0d7c11 */ /* 0x040fe200088f14ff */
[----:B---3--:R-:W-:-:S04]  /*01a0*/  IMAD.WIDE.U32 R8, R11, 0x4, R4 ;  /* 0x000000040b087825 */ /* 0x008fc800078e0004 */
[----:B------:R-:W2:Y:S04]  /*01b0*/  LDG.E R12, desc[UR6][R12.64] ;  /* 0x000000060c0c7981 */ /* 0x000ea8000c1e1900 */
[----:B------:R-:W3:Y:S01]  /*01c0*/  LDG.E R9, desc[UR6][R8.64] ;  /* 0x0000000608097981 */ /* 0x000ee2000c1e1900 */
[----:B--2---:R-:W-:-:S05]  /*01d0*/  IADD3 R11, PT, PT, R12, -0x1, RZ ;  /* 0xffffffff0c0b7810 */ /* 0x004fca0007ffe0ff */
[----:B------:R-:W-:-:S05]  /*01e0*/  IMAD.WIDE.U32 R10, R11, 0x4, R6 ;  /* 0x000000040b0a7825 */ /* 0x000fca00078e0006 */
[----:B---3--:R0:W-:Y:S02]  /*01f0*/  STG.E desc[UR6][R10.64], R9 ;  /* 0x000000090a007986 */ /* 0x0081e4000c101906 */
.L_x_191:
[----:B------:R-:W-:Y:S05]  /*0200*/  BSYNC.RECONVERGENT B0 ;  /* 0x0000000000007941 */ /* 0x000fea0003800200 */
.L_x_190:
[----:B------:R-:W-:Y:S05]  /*0210*/  @!P0 BRA `(.L_x_192) ;  /* 0xfffffffc00b88947 */ /* 0x000fea000383ffff */
[----:B------:R-:W-:Y:S05]  /*0220*/  EXIT ;  /* 0x000000000000794d */ /* 0x000fea0003800000 */
.L_x_193:
        /* <DEDUP_REMOVED lines=13> */
.L_x_201:


//--------------------- .text._Z30kernel_expression_evaluation_1PiPKiS1_S1_S1_ --------------------------
	.section	.text._Z30kernel_expression_evaluation_1PiPKiS1_S1_S1_,"ax",@progbits
	.align	128
        .global         _Z30kernel_expression_evaluation_1PiPKiS1_S1_S1_
        .type           _Z30kernel_expression_evaluation_1PiPKiS1_S1_S1_,@function
        .size           _Z30kernel_expression_evaluation_1PiPKiS1_S1_S1_,(.L_x_202 - _Z30kernel_expression_evaluation_1PiPKiS1_S1_S1_)
        .other          _Z30kernel_expression_evaluation_1PiPKiS1_S1_S1_,@"STO_CUDA_ENTRY STV_DEFAULT"
_Z30kernel_expression_evaluation_1PiPKiS1_S1_S1_:
.text._Z30kernel_expression_evaluation_1PiPKiS1_S1_S1_:
[----:B------:R-:W0:Y:S01]  /*0000*/  LDC R1, c[0x0][0x37c] ;  /* 0x0000df00ff017b82 */ /* 0x000e220000000800 */
[----:B------:R-:W1:Y:S01]  /*0010*/  S2R R3, SR_TID.X ;  /* 0x0000000000037919 */ /* 0x000e620000002100 */
[----:B------:R-:W2:Y:S06]  /*0020*/  LDCU UR5, c[0x0][0x2fc] ;  /* 0x00005f80ff0577ac */ /* 0x000eac0008000800 */
[----:B------:R-:W1:Y:S01]  /*0030*/  S2UR UR4, SR_CTAID.X ;  /* 0x00000000000479c3 */ /* 0x000e620000002500 */
[----:B0-----:R-:W-:Y:S01]  /*0040*/  IADD3 R1, PT, PT, R1, -0x20, RZ ;  /* 0xffffffe001017810 */ /* 0x001fe20007ffe0ff */
[----:B------:R-:W0:Y:S06]  /*0050*/  LDCU.64 UR36, c[0x0][0x358] ;  /* 0x00006b00ff2477ac */ /* 0x000e2c0008000a00 */
[----:B------:R-:W3:Y:S08]  /*0060*/  LDC.64 R24, c[0x0][0x398] ;  /* 0x0000e600ff187b82 */ /* 0x000ef00000000a00 */
[----:B------:R-:W4:Y:S08]  /*0070*/  LDC.64 R22, c[0x0][0x3a0] ;  /* 0x0000e800ff167b82 */ /* 0x000f300000000a00 */
[----:B------:R-:W5:Y:S08]  /*0080*/  LDC.64 R28, c[0x0][0x388] ;  /* 0x0000e200ff1c7b82 */ /* 0x000f700000000a00 */
[----:B------:R-:W2:Y:S01]  /*0090*/  LDC.64 R26, c[0x0][0x390] ;  /* 0x0000e400ff1a7b82 */ /* 0x000ea20000000a00 */
[----:B------:R-:W-:Y:S01]  /*00a0*/  MOV R0, 0x160 ;  /* 0x0000016000007802 */ /* 0x000fe20000000f00 */
[----:B------:R-:W2:Y:S06]  /*00b0*/  LDCU.64 UR6, c[0x4][0x158] ;  /* 0x01002b00ff0677ac */ /* 0x000eac0008000a00 */
[----:B------:R-:W1:Y:S02]  /*00c0*/  LDC R16, c[0x0][0x360] ;  /* 0x0000d800ff107b82 */ /* 0x000e640000000800 */
[----:B-1----:R-:W-:-:S04]  /*00d0*/  IMAD R16, R16, UR4, R3 ;  /* 0x0000000410107c24 */ /* 0x002fc8000f8e0203 */
[----:B---3--:R-:W-:-:S04]  /*00e0*/  IMAD.WIDE.U32 R24, R16, 0x4, R24 ;  /* 0x0000000410187825 */ /* 0x008fc800078e0018 */
[C---:B----4-:R-:W-:Y:S01]  /*00f0*/  IMAD.WIDE.U32 R22, R16.reuse, 0x4, R22 ;  /* 0x0000000410167825 */ /* 0x050fe200078e0016 */
[----:B0-----:R-:W3:Y:S03]  /*0100*/  LDG.E R9, desc[UR36][R24.64] ;  /* 0x0000002418097981 */ /* 0x001ee6000c1e1900 */
[C---:B-----5:R-:W-:Y:S01]  /*0110*/  IMAD.WIDE.U32 R28, R16.reuse, 0x4, R28 ;  /* 0x00000004101c7825 */ /* 0x060fe200078e001c */
[----:B------:R-:W3:Y:S03]  /*0120*/  LDG.E R11, desc[UR36][R22.64] ;  /* 0x00000024160b7981 */ /* 0x000ee6000c1e1900 */
[----:B--2---:R-:W-:Y:S01]  /*0130*/  IMAD.WIDE.U32 R26, R16, 0x4, R26 ;  /* 0x00000004101a7825 */ /* 0x004fe200078e001a */
[----:B------:R-:W2:Y:S04]  /*0140*/  LDG.E R17, desc[UR36][R28.64] ;  /* 0x000000241c117981 */ /* 0x000ea8000c1e1900 */
[----:B------:R-:W2:Y:S01]  /*0150*/  LDG.E R19, desc[UR36][R26.64] ;  /* 0x000000241a137981 */ /* 0x000ea2000c1e1900 */
[-C--:B------:R-:W-:Y:S01]  /*0160*/  MOV R8, R16.reuse ;  /* 0x0000001000087202 */ /* 0x080fe20000000f00 */
[----:B------:R-:W-:Y:S01]  /*0170*/  IMAD.MOV.U32 R10, RZ, RZ, R16 ;  /* 0x000000ffff0a7224 */ /* 0x000fe200078e0010 */
[----:B------:R-:W-:Y:S01]  /*0180*/  MOV R18, R16 ;  /* 0x0000001000127202 */ /* 0x000fe20000000f00 */
[----:B------:R-:W0:Y:S01]  /*0190*/  LDCU UR4, c[0x0][0x2f8] ;  /* 0x00005f00ff0477ac */ /* 0x000e220008000800 */
[----:B------:R1:W4:Y:S01]  /*01a0*/  LDC.64 R2, c[0x4][R0] ;  /* 0x0100000000027b82 */ /* 0x0003220000000a00 */
[----:B------:R-:W-:Y:S01]  /*01b0*/  IMAD.U32 R4, RZ, RZ, UR6 ;  /* 0x00000006ff047e24 */ /* 0x000fe2000f8e00ff */
[----:B------:R-:W-:-:S02]  /*01c0*/  MOV R5, UR7 ;  /* 0x0000000700057c02 */ /* 0x000fc40008000f00 */
[----:B0-----:R-:W-:-:S04]  /*01d0*/  IADD3 R6, P0, PT, R1, UR4, RZ ;  /* 0x0000000401067c10 */ /* 0x001fc8000ff1e0ff */
[----:B------:R-:W-:Y:S01]  /*01e0*/  IADD3.X R7, PT, PT, RZ, UR5, RZ, P0, !PT ;  /* 0x00000005ff077c10 */ /* 0x000fe200087fe4ff */
[----:B---3--:R1:W-:Y:S04]  /*01f0*/  STL.128 [R1+0x10], R8 ;  /* 0x0000100801007387 */ /* 0x0083e80000100c00 */
[----:B--2-4-:R1:W-:Y:S04]  /*0200*/  STL.128 [R1], R16 ;  /* 0x0000001001007387 */ /* 0x0143e80000100c00 */
[----:B------:R-:W-:-:S07]  /*0210*/  LEPC R20, `(.L_x_194) ;  /* 0x000000001014794e */ /* 0x000fce0000000000 */
[----:B-1----:R-:W-:Y:S05]  /*0220*/  CALL.ABS.NOINC R2 ;  /* 0x0000000002007343 */ /* 0x002fea0003c00000 */
.L_x_194:
[----:B------:R-:W2:Y:S01]  /*0230*/  LDG.E R28, desc[UR36][R28.64] ;  /* 0x000000241c1c7981 */ /* 0x000ea2000c1e1900 */
[----:B------:R-:W0:Y:S03]  /*0240*/  LDC.64 R2, c[0x0][0x380] ;  /* 0x0000e000ff027b82 */ /* 0x000e260000000a00 */
[----:B------:R-:W2:Y:S04]  /*0250*/  LDG.E R27, desc[UR36][R26.64] ;  /* 0x000000241a1b7981 */ /* 0x000ea8000c1e1900 */
[----:B------:R-:W2:Y:S04]  /*0260*/  LDG.E R24, desc[UR36][R24.64] ;  /* 0x0000002418187981 */ /* 0x000ea8000c1e1900 */
[----:B------:R-:W3:Y:S01]  /*0270*/  LDG.E R23, desc[UR36][R22.64] ;  /* 0x0000002416177981 */ /* 0x000ee2000c1e1900 */
[----:B0-----:R-:W-:-:S04]  /*0280*/  IMAD.WIDE.U32 R16, R16, 0x4, R2 ;  /* 0x0000000410107825 */ /* 0x001fc800078e0002 */
[----:B--2---:R-:W-:-:S05]  /*0290*/  IMAD R0, R27, R24, R28 ;  /* 0x000000181b007224 */ /* 0x004fca00078e021c */
[----:B---3--:R-:W-:-:S04]  /*02a0*/  ISETP.GT.AND P0, PT, R0, R23, PT ;  /* 0x000000170000720c */ /* 0x008fc80003f04270 */
[----:B------:R-:W-:-:S05]  /*02b0*/  SEL R3, RZ, 0x1, !P0 ;  /* 0x00000001ff037807 */ /* 0x000fca0004000000 */
[----:B------:R-:W-:Y:S01]  /*02c0*/  STG.E desc[UR36][R16.64], R3 ;  /* 0x0000000310007986 */ /* 0x000fe2000c101924 */
[----:B------:R-:W-:Y:S05]  /*02d0*/  EXIT ;  /* 0x000000000000794d */ /* 0x000fea0003800000 */
.L_x_195:
        /* <DEDUP_REMOVED lines=10> */
.L_x_202:


//--------------------- .nv.global.init           --------------------------
	.section	.nv.global.init,"aw",@progbits
.nv.global.init:
	.type		$str,@object
	.size		$str,(.L_43 - $str)
$str:
        /*0000*/ 	.byte	0x61, 0x5b, 0x25, 0x64, 0x5d, 0x3d, 0x25, 0x64, 0x2c, 0x20, 0x62, 0x5b, 0x25, 0x64, 0x5d, 0x3d
        /*0010*/ 	.byte	0x25, 0x64, 0x2c, 0x20, 0x63, 0x5b, 0x25, 0x64, 0x5d, 0x3d, 0x25, 0x64, 0x2c, 0x20, 0x64, 0x5b
        /*0020*/ 	.byte	0x25, 0x64, 0x5d, 0x3d, 0x25, 0x64, 0x3b, 0x0a, 0x00
.L_43:


//--------------------- .nv.shared._ZN3cub18CUB_300001_SM_10006detail4scan16DeviceScanKernelINS2_10policy_hubIiiimN4cuda3std3__44plusIvEEE10Policy1000EN6thrust24THRUST_300001_SM_1000_NS6detail15normal_iteratorINSD_10device_ptrIiEEEESI_NS0_13ScanTileStateIiLb1EEES9_NS0_8NullTypeEmiLb0ESL_EEvT0_T1_T2_iT3_T4_T5_ --------------------------
	.section	.nv.shared._ZN3cub18CUB_300001_SM_10006detail4scan16DeviceScanKernelINS2_10policy_hubIiiimN4cuda3std3__44plusIvEEE10Policy1000EN6thrust24THRUST_300001_SM_1000_NS6detail15normal_iteratorINSD_10device_ptrIiEEEESI_NS0_13ScanTileStateIiLb1EEES9_NS0_8NullTypeEmiLb0ESL_EEvT0_T1_T2_iT3_T4_T5_,"aw",@nobits
	.sectionflags	@""
	.align	16
.nv.shared._ZN3cub18CUB_300001_SM_10006detail4scan16DeviceScanKernelINS2_10policy_hubIiiimN4cuda3std3__44plusIvEEE10Policy1000EN6thrust24THRUST_300001_SM_1000_NS6detail15normal_iteratorINSD_10device_ptrIiEEEESI_NS0_13ScanTileStateIiLb1EEES9_NS0_8NullTypeEmiLb0ESL_EEvT0_T1_T2_iT3_T4_T5_:
	.zero		32656


//--------------------- .nv.shared.reserved.0     --------------------------
	.section	.nv.shared.reserved.0,"aw",@nobits
	.weak		__nv_reservedSMEM_offset_0_alias
	.size		__nv_reservedSMEM_offset_0_alias, 0, 64
	.other		__nv_reservedSMEM_offset_0_alias,@"STO_CUDA_RESERVED_SHARED STV_DEFAULT"
__nv_reservedSMEM_offset_0_alias:
	.zero		0
	.zero		64


//--------------------- .nv.global                --------------------------
	.section	.nv.global,"aw",@nobits
.nv.global:
	.type		_ZN34_INTERNAL_8e689fc1_4_k_cu_bfc34ef16thrust24THRUST_300001_SM_1000_NS3seqE,@object
	.size		_ZN34_INTERNAL_8e689fc1_4_k_cu_bfc34ef16thrust24THRUST_300001_SM_1000_NS3seqE,(_ZN34_INTERNAL_8e689fc1_4_k_cu_bfc34ef14cuda3std3__48in_placeE - _ZN34_INTERNAL_8e689fc1_4_k_cu_bfc34ef16thrust24THRUST_300001_SM_1000_NS3seqE)
_ZN34_INTERNAL_8e689fc1_4_k_cu_bfc34ef16thrust24THRUST_300001_SM_1000_NS3seqE:
	.zero		1
	.type		_ZN34_INTERNAL_8e689fc1_4_k_cu_bfc34ef14cuda3std3__48in_placeE,@object
	.size		_ZN34_INTERNAL_8e689fc1_4_k_cu_bfc34ef14cuda3std3__48in_placeE,(_ZN34_INTERNAL_8e689fc1_4_k_cu_bfc34ef14cuda3std6ranges3__45__cpo4sizeE - _ZN34_INTERNAL_8e689fc1_4_k_cu_bfc34ef14cuda3std3__48in_placeE)
_ZN34_INTERNAL_8e689fc1_4_k_cu_bfc34ef14cuda3std3__48in_placeE:
	.zero		1
	.type		_ZN34_INTERNAL_8e689fc1_4_k_cu_bfc34ef14cuda3std6ranges3__45__cpo4sizeE,@object
	.size		_ZN34_INTERNAL_8e689fc1_4_k_cu_bfc34ef14cuda3std6ranges3__45__cpo4sizeE,(_ZN34_INTERNAL_8e689fc1_4_k_cu_bfc34ef16thrust24THRUST_300001_SM_1000_NS12placeholders2_3E - _ZN34_INTERNAL_8e689fc1_4_k_cu_bfc34ef14cuda3std6ranges3__45__cpo4sizeE)
_ZN34_INTERNAL_8e689fc1_4_k_cu_bfc34ef14cuda3std6ranges3__45__cpo4sizeE:
	.zero		1
	.type		_ZN34_INTERNAL_8e689fc1_4_k_cu_bfc34ef16thrust24THRUST_300001_SM_1000_NS12placeholders2_3E,@object
	.size		_ZN34_INTERNAL_8e689fc1_4_k_cu_bfc34ef16thrust24THRUST_300001_SM_1000_NS12placeholders2_3E,(_ZN34_INTERNAL_8e689fc1_4_k_cu_bfc34ef14cuda3std3__45__cpo6cbeginE - _ZN34_INTERNAL_8e689fc1_4_k_cu_bfc34ef16thrust24THRUST_300001_SM_1000_NS12placeholders2_3E)
_ZN34_INTERNAL_8e689fc1_4_k_cu_bfc34ef16thrust24THRUST_300001_SM_1000_NS12placeholders2_3E:
	.zero		1
	.type		_ZN34_INTERNAL_8e689fc1_4_k_cu_bfc34ef14cuda3std3__45__cpo6cbeginE,@object
	.size		_ZN34_INTERNAL_8e689fc1_4_k_cu_bfc34ef14cuda3std3__45__cpo6cbeginE,(_ZN34_INTERNAL_8e689fc1_4_k_cu_bfc34ef14cuda3std6ranges3__45__cpo6cbeginE - _ZN34_INTERNAL_8e689fc1_4_k_cu_bfc34ef14cuda3std3__45__cpo6cbeginE)
_ZN34_INTERNAL_8e689fc1_4_k_cu_bfc34ef14cuda3std3__45__cpo6cbeginE:
	.zero		1
	.type		_ZN34_INTERNAL_8e689fc1_4_k_cu_bfc34ef14cuda3std6ranges3__45__cpo6cbeginE,@object
	.size		_ZN34_INTERNAL_8e689fc1_4_k_cu_bfc34ef14cuda3std6ranges3__45__cpo6cbeginE,(_ZN34_INTERNAL_8e689fc1_4_k_cu_bfc34ef16thrust24THRUST_300001_SM_1000_NS12placeholders2_7E - _ZN34_INTERNAL_8e689fc1_4_k_cu_bfc34ef14cuda3std6ranges3__45__cpo6cbeginE)
_ZN34_INTERNAL_8e689fc1_4_k_cu_bfc34ef14cuda3std6ranges3__45__cpo6cbeginE:
	.zero		1
	.type		_ZN34_INTERNAL_8e689fc1_4_k_cu_bfc34ef16thrust24THRUST_300001_SM_1000_NS12placeholders2_7E,@object
	.size		_ZN34_INTERNAL_8e689fc1_4_k_cu_bfc34ef16thrust24THRUST_300001_SM_1000_NS12placeholders2_7E,(_ZN34_INTERNAL_8e689fc1_4_k_cu_bfc34ef14cuda3std3__45__cpo7crbeginE - _ZN34_INTERNAL_8e689fc1_4_k_cu_bfc34ef16thrust24THRUST_300001_SM_1000_NS12placeholders2_7E)
_ZN34_INTERNAL_8e689fc1_4_k_cu_bfc34ef16thrust24THRUST_300001_SM_1000_NS12placeholders2_7E:
	.zero		1
	.type		_ZN34_INTERNAL_8e689fc1_4_k_cu_bfc34ef14cuda3std3__45__cpo7crbeginE,@object
	.size		_ZN34_INTERNAL_8e689fc1_4_k_cu_bfc34ef14cuda3std3__45__cpo7crbeginE,(_ZN34_INTERNAL_8e689fc1_4_k_cu_bfc34ef14cuda3std6ranges3__45__cpo4nextE - _ZN34_INTERNAL_8e689fc1_4_k_cu_bfc34ef14cuda3std3__45__cpo7crbeginE)
_ZN34_INTERNAL_8e689fc1_4_k_cu_bfc34ef14cuda3std3__45__cpo7crbeginE:
	.zero		1
	.type		_ZN34_INTERNAL_8e689fc1_4_k_cu_bfc34ef14cuda3std6ranges3__45__cpo4nextE,@object
	.size		_ZN34_INTERNAL_8e689fc1_4_k_cu_bfc34ef14cuda3std6ranges3__45__cpo4nextE,(_ZN34_INTERNAL_8e689fc1_4_k_cu_bfc34ef14cuda3std6ranges3__45__cpo4swapE - _ZN34_INTERNAL_8e689fc1_4_k_cu_bfc34ef14cuda3std6ranges3__45__cpo4nextE)
_ZN34_INTERNAL_8e689fc1_4_k_cu_bfc34ef14cuda3std6ranges3__45__cpo4nextE:
	.zero		1
	.type		_ZN34_INTERNAL_8e689fc1_4_k_cu_bfc34ef14cuda3std6ranges3__45__cpo4swapE,@object
	.size		_ZN34_INTERNAL_8e689fc1_4_k_cu_bfc34ef14cuda3std6ranges3__45__cpo4swapE,(_ZN34_INTERNAL_8e689fc1_4_k_cu_bfc34ef16thrust24THRUST_300001_SM_1000_NS8cuda_cub10par_nosyncE - _ZN34_INTERNAL_8e689fc1_4_k_cu_bfc34ef14cuda3std6ranges3__45__cpo4swapE)
_ZN34_INTERNAL_8e689fc1_4_k_cu_bfc34ef14cuda3std6ranges3__45__cpo4swapE:
	.zero		1
	.type		_ZN34_INTERNAL_8e689fc1_4_k_cu_bfc34ef16thrust24THRUST_300001_SM_1000_NS8cuda_cub10par_nosyncE,@object
	.size		_ZN34_INTERNAL_8e689fc1_4_k_cu_bfc34ef16thrust24THRUST_300001_SM_1000_NS8cuda_cub10par_nosyncE,(_ZN34_INTERNAL_8e689fc1_4_k_cu_bfc34ef16thrust24THRUST_300001_SM_1000_NS12placeholders2_9E - _ZN34_INTERNAL_8e689fc1_4_k_cu_bfc34ef16thrust24THRUST_300001_SM_1000_NS8cuda_cub10par_nosyncE)
_ZN34_INTERNAL_8e689fc1_4_k_cu_bfc34ef16thrust24THRUST_300001_SM_1000_NS8cuda_cub10par_nosyncE:
	.zero		1
	.type		_ZN34_INTERNAL_8e689fc1_4_k_cu_bfc34ef16thrust24THRUST_300001_SM_1000_NS12placeholders2_9E,@object
	.size		_ZN34_INTERNAL_8e689fc1_4_k_cu_bfc34ef16thrust24THRUST_300001_SM_1000_NS12placeholders2_9E,(_ZN34_INTERNAL_8e689fc1_4_k_cu_bfc34ef14cuda3std3__436_GLOBAL__N__8e689fc1_4_k_cu_bfc34ef16ignoreE - _ZN34_INTERNAL_8e689fc1_4_k_cu_bfc34ef16thrust24THRUST_300001_SM_1000_NS12placeholders2_9E)
_ZN34_INTERNAL_8e689fc1_4_k_cu_bfc34ef16thrust24THRUST_300001_SM_1000_NS12placeholders2_9E:
	.zero		1
	.type		_ZN34_INTERNAL_8e689fc1_4_k_cu_bfc34ef14cuda3std3__436_GLOBAL__N__8e689fc1_4_k_cu_bfc34ef16ignoreE,@object
	.size		_ZN34_INTERNAL_8e689fc1_4_k_cu_bfc34ef14cuda3std3__436_GLOBAL__N__8e689fc1_4_k_cu_bfc34ef16ignoreE,(_ZN34_INTERNAL_8e689fc1_4_k_cu_bfc34ef14cuda3std6ranges3__45__cpo4dataE - _ZN34_INTERNAL_8e689fc1_4_k_cu_bfc34ef14cuda3std3__436_GLOBAL__N__8e689fc1_4_k_cu_bfc34ef16ignoreE)
_ZN34_INTERNAL_8e689fc1_4_k_cu_bfc34ef14cuda3std3__436_GLOBAL__N__8e689fc1_4_k_cu_bfc34ef16ignoreE:
	.zero		1
	.type		_ZN34_INTERNAL_8e689fc1_4_k_cu_bfc34ef14cuda3std6ranges3__45__cpo4dataE,@object
	.size		_ZN34_INTERNAL_8e689fc1_4_k_cu_bfc34ef14cuda3std6ranges3__45__cpo4dataE,(_ZN34_INTERNAL_8e689fc1_4_k_cu_bfc34ef16thrust24THRUST_300001_SM_1000_NS12placeholders2_1E - _ZN34_INTERNAL_8e689fc1_4_k_cu_bfc34ef14cuda3std6ranges3__45__cpo4dataE)
_ZN34_INTERNAL_8e689fc1_4_k_cu_bfc34ef14cuda3std6ranges3__45__cpo4dataE:
	.zero		1
	.type		_ZN34_INTERNAL_8e689fc1_4_k_cu_bfc34ef16thrust24THRUST_300001_SM_1000_NS12placeholders2_1E,@object
	.size		_ZN34_INTERNAL_8e689fc1_4_k_cu_bfc34ef16thrust24THRUST_300001_SM_1000_NS12placeholders2_1E,(_ZN34_INTERNAL_8e689fc1_4_k_cu_bfc34ef14cuda3std3__45__cpo5beginE - _ZN34_INTERNAL_8e689fc1_4_k_cu_bfc34ef16thrust24THRUST_300001_SM_1000_NS12placeholders2_1E)
_ZN34_INTERNAL_8e689fc1_4_k_cu_bfc34ef16thrust24THRUST_300001_SM_1000_NS12placeholders2_1E:
	.zero		1
	.type		_ZN34_INTERNAL_8e689fc1_4_k_cu_bfc34ef14cuda3std3__45__cpo5beginE,@object
	.size		_ZN34_INTERNAL_8e689fc1_4_k_cu_bfc34ef14cuda3std3__45__cpo5beginE,(_ZN34_INTERNAL_8e689fc1_4_k_cu_bfc34ef14cuda3std6ranges3__45__cpo5beginE - _ZN34_INTERNAL_8e689fc1_4_k_cu_bfc34ef14cuda3std3__45__cpo5beginE)
_ZN34_INTERNAL_8e689fc1_4_k_cu_bfc34ef14cuda3std3__45__cpo5beginE:
	.zero		1
	.type		_ZN34_INTERNAL_8e689fc1_4_k_cu_bfc34ef14cuda3std6ranges3__45__cpo5beginE,@object
	.size		_ZN34_INTERNAL_8e689fc1_4_k_cu_bfc34ef14cuda3std6ranges3__45__cpo5beginE,(_ZN34_INTERNAL_8e689fc1_4_k_cu_bfc34ef16thrust24THRUST_300001_SM_1000_NS12placeholders2_5E - _ZN34_INTERNAL_8e689fc1_4_k_cu_bfc34ef14cuda3std6ranges3__45__cpo5beginE)
_ZN34_INTERNAL_8e689fc1_4_k_cu_bfc34ef14cuda3std6ranges3__45__cpo5beginE:
	.zero		1
	.type		_ZN34_INTERNAL_8e689fc1_4_k_cu_bfc34ef16thrust24THRUST_300001_SM_1000_NS12placeholders2_5E,@object
	.size		_ZN34_INTERNAL_8e689fc1_4_k_cu_bfc34ef16thrust24THRUST_300001_SM_1000_NS12placeholders2_5E,(_ZN34_INTERNAL_8e689fc1_4_k_cu_bfc34ef14cuda3std3__45__cpo6rbeginE - _ZN34_INTERNAL_8e689fc1_4_k_cu_bfc34ef16thrust24THRUST_300001_SM_1000_NS12placeholders2_5E)
_ZN34_INTERNAL_8e689fc1_4_k_cu_bfc34ef16thrust24THRUST_300001_SM_1000_NS12placeholders2_5E:
	.zero		1
	.type		_ZN34_INTERNAL_8e689fc1_4_k_cu_bfc34ef14cuda3std3__45__cpo6rbeginE,@object
	.size		_ZN34_INTERNAL_8e689fc1_4_k_cu_bfc34ef14cuda3std3__45__cpo6rbeginE,(_ZN34_INTERNAL_8e689fc1_4_k_cu_bfc34ef14cuda3std6ranges3__45__cpo7advanceE - _ZN34_INTERNAL_8e689fc1_4_k_cu_bfc34ef14cuda3std3__45__cpo6rbeginE)
_ZN34_INTERNAL_8e689fc1_4_k_cu_bfc34ef14cuda3std3__45__cpo6rbeginE:
	.zero		1
	.type		_ZN34_INTERNAL_8e689fc1_4_k_cu_bfc34ef14cuda3std6ranges3__45__cpo7advanceE,@object
	.size		_ZN34_INTERNAL_8e689fc1_4_k_cu_bfc34ef14cuda3std6ranges3__45__cpo7advanceE,(_ZN34_INTERNAL_8e689fc1_4_k_cu_bfc34ef14cuda3std3__47nulloptE - _ZN34_INTERNAL_8e689fc1_4_k_cu_bfc34ef14cuda3std6ranges3__45__cpo7advanceE)
_ZN34_INTERNAL_8e689fc1_4_k_cu_bfc34ef14cuda3std6ranges3__45__cpo7advanceE:
	.zero		1
	.type		_ZN34_INTERNAL_8e689fc1_4_k_cu_bfc34ef14cuda3std3__47nulloptE,@object
	.size		_ZN34_INTERNAL_8e689fc1_4_k_cu_bfc34ef14cuda3std3__47nulloptE,(_ZN34_INTERNAL_8e689fc1_4_k_cu_bfc34ef14cuda3std6ranges3__45__cpo8distanceE - _ZN34_INTERNAL_8e689fc1_4_k_cu_bfc34ef14cuda3std3__47nulloptE)
_ZN34_INTERNAL_8e689fc1_4_k_cu_bfc34ef14cuda3std3__47nulloptE:
	.zero		1
	.type		_ZN34_INTERNAL_8e689fc1_4_k_cu_bfc34ef14cuda3std6ranges3__45__cpo8distanceE,@object
	.size		_ZN34_INTERNAL_8e689fc1_4_k_cu_bfc34ef14cuda3std6ranges3__45__cpo8distanceE,(_ZN34_INTERNAL_8e689fc1_4_k_cu_bfc34ef16thrust24THRUST_300001_SM_1000_NS12placeholders3_10E - _ZN34_INTERNAL_8e689fc1_4_k_cu_bfc34ef14cuda3std6ranges3__45__cpo8distanceE)
_ZN34_INTERNAL_8e689fc1_4_k_cu_bfc34ef14cuda3std6ranges3__45__cpo8distanceE:
	.zero		1
	.type		_ZN34_INTERNAL_8e689fc1_4_k_cu_bfc34ef16thrust24THRUST_300001_SM_1000_NS12placeholders3_10E,@object
	.size		_ZN34_INTERNAL_8e689fc1_4_k_cu_bfc34ef16thrust24THRUST_300001_SM_1000_NS12placeholders3_10E,(_ZN34_INTERNAL_8e689fc1_4_k_cu_bfc34ef14cuda3std3__419piecewise_constructE - _ZN34_INTERNAL_8e689fc1_4_k_cu_bfc34ef16thrust24THRUST_300001_SM_1000_NS12placeholders3_10E)
_ZN34_INTERNAL_8e689fc1_4_k_cu_bfc34ef16thrust24THRUST_300001_SM_1000_NS12placeholders3_10E:
	.zero		1
	.type		_ZN34_INTERNAL_8e689fc1_4_k_cu_bfc34ef14cuda3std3__419piecewise_constructE,@object
	.size		_ZN34_INTERNAL_8e689fc1_4_k_cu_bfc34ef14cuda3std3__419piecewise_constructE,(_ZN34_INTERNAL_8e689fc1_4_k_cu_bfc34ef14cuda3std6ranges3__45__cpo5cdataE - _ZN34_INTERNAL_8e689fc1_4_k_cu_bfc34ef14cuda3std3__419piecewise_constructE)
_ZN34_INTERNAL_8e689fc1_4_k_cu_bfc34ef14cuda3std3__419piecewise_constructE:
	.zero		1
	.type		_ZN34_INTERNAL_8e689fc1_4_k_cu_bfc34ef14cuda3std6ranges3__45__cpo5cdataE,@object
	.size		_ZN34_INTERNAL_8e689fc1_4_k_cu_bfc34ef14cuda3std6ranges3__45__cpo5cdataE,(_ZN34_INTERNAL_8e689fc1_4_k_cu_bfc34ef16thrust24THRUST_300001_SM_1000_NS12placeholders2_2E - _ZN34_INTERNAL_8e689fc1_4_k_cu_bfc34ef14cuda3std6ranges3__45__cpo5cdataE)
_ZN34_INTERNAL_8e689fc1_4_k_cu_bfc34ef14cuda3std6ranges3__45__cpo5cdataE:
	.zero		1
	.type		_ZN34_INTERNAL_8e689fc1_4_k_cu_bfc34ef16thrust24THRUST_300001_SM_1000_NS12placeholders2_2E,@object
	.size		_ZN34_INTERNAL_8e689fc1_4_k_cu_bfc34ef16thrust24THRUST_300001_SM_1000_NS12placeholders2_2E,(_ZN34_INTERNAL_8e689fc1_4_k_cu_bfc34ef14cuda3std3__45__cpo3endE - _ZN34_INTERNAL_8e689fc1_4_k_cu_bfc34ef16thrust24THRUST_300001_SM_1000_NS12placeholders2_2E)
_ZN34_INTERNAL_8e689fc1_4_k_cu_bfc34ef16thrust24THRUST_300001_SM_1000_NS12placeholders2_2E:
	.zero		1
	.type		_ZN34_INTERNAL_8e689fc1_4_k_cu_bfc34ef14cuda3std3__45__cpo3endE,@object
	.size		_ZN34_INTERNAL_8e689fc1_4_k_cu_bfc34ef14cuda3std3__45__cpo3endE,(_ZN34_INTERNAL_8e689fc1_4_k_cu_bfc34ef14cuda3std6ranges3__45__cpo3endE - _ZN34_INTERNAL_8e689fc1_4_k_cu_bfc34ef14cuda3std3__45__cpo3endE)
_ZN34_INTERNAL_8e689fc1_4_k_cu_bfc34ef14cuda3std3__45__cpo3endE:
	.zero		1
	.type		_ZN34_INTERNAL_8e689fc1_4_k_cu_bfc34ef14cuda3std6ranges3__45__cpo3endE,@object
	.size		_ZN34_INTERNAL_8e689fc1_4_k_cu_bfc34ef14cuda3std6ranges3__45__cpo3endE,(_ZN34_INTERNAL_8e689fc1_4_k_cu_bfc34ef16thrust24THRUST_300001_SM_1000_NS12placeholders2_6E - _ZN34_INTERNAL_8e689fc1_4_k_cu_bfc34ef14cuda3std6ranges3__45__cpo3endE)
_ZN34_INTERNAL_8e689fc1_4_k_cu_bfc34ef14cuda3std6ranges3__45__cpo3endE:
	.zero		1
	.type		_ZN34_INTERNAL_8e689fc1_4_k_cu_bfc34ef16thrust24THRUST_300001_SM_1000_NS12placeholders2_6E,@object
	.size		_ZN34_INTERNAL_8e689fc1_4_k_cu_bfc34ef16thrust24THRUST_300001_SM_1000_NS12placeholders2_6E,(_ZN34_INTERNAL_8e689fc1_4_k_cu_bfc34ef14cuda3std3__45__cpo4rendE - _ZN34_INTERNAL_8e689fc1_4_k_cu_bfc34ef16thrust24THRUST_300001_SM_1000_NS12placeholders2_6E)
_ZN34_INTERNAL_8e689fc1_4_k_cu_bfc34ef16thrust24THRUST_300001_SM_1000_NS12placeholders2_6E:
	.zero		1
	.type		_ZN34_INTERNAL_8e689fc1_4_k_cu_bfc34ef14cuda3std3__45__cpo4rendE,@object
	.size		_ZN34_INTERNAL_8e689fc1_4_k_cu_bfc34ef14cuda3std3__45__cpo4rendE,(_ZN34_INTERNAL_8e689fc1_4_k_cu_bfc34ef14cuda3std6ranges3__45__cpo9iter_swapE - _ZN34_INTERNAL_8e689fc1_4_k_cu_bfc34ef14cuda3std3__45__cpo4rendE)
_ZN34_INTERNAL_8e689fc1_4_k_cu_bfc34ef14cuda3std3__45__cpo4rendE:
	.zero		1
	.type		_ZN34_INTERNAL_8e689fc1_4_k_cu_bfc34ef14cuda3std6ranges3__45__cpo9iter_swapE,@object
	.size		_ZN34_INTERNAL_8e689fc1_4_k_cu_bfc34ef14cuda3std6ranges3__45__cpo9iter_swapE,(_ZN34_INTERNAL_8e689fc1_4_k_cu_bfc34ef14cuda3std3__48unexpectE - _ZN34_INTERNAL_8e689fc1_4_k_cu_bfc34ef14cuda3std6ranges3__45__cpo9iter_swapE)
_ZN34_INTERNAL_8e689fc1_4_k_cu_bfc34ef14cuda3std6ranges3__45__cpo9iter_swapE:
	.zero		1
	.type		_ZN34_INTERNAL_8e689fc1_4_k_cu_bfc34ef14cuda3std3__48unexpectE,@object
	.size		_ZN34_INTERNAL_8e689fc1_4_k_cu_bfc34ef14cuda3std3__48unexpectE,(_ZN34_INTERNAL_8e689fc1_4_k_cu_bfc34ef16thrust24THRUST_300001_SM_1000_NS8cuda_cub3parE - _ZN34_INTERNAL_8e689fc1_4_k_cu_bfc34ef14cuda3std3__48unexpectE)
_ZN34_INTERNAL_8e689fc1_4_k_cu_bfc34ef14cuda3std3__48unexpectE:
	.zero		1
	.type		_ZN34_INTERNAL_8e689fc1_4_k_cu_bfc34ef16thrust24THRUST_300001_SM_1000_NS8cuda_cub3parE,@object
	.size		_ZN34_INTERNAL_8e689fc1_4_k_cu_bfc34ef16thrust24THRUST_300001_SM_1000_NS8cuda_cub3parE,(_ZN34_INTERNAL_8e689fc1_4_k_cu_bfc34ef16thrust24THRUST_300001_SM_1000_NS12placeholders2_4E - _ZN34_INTERNAL_8e689fc1_4_k_cu_bfc34ef16thrust24THRUST_300001_SM_1000_NS8cuda_cub3parE)
_ZN34_INTERNAL_8e689fc1_4_k_cu_bfc34ef16thrust24THRUST_300001_SM_1000_NS8cuda_cub3parE:
	.zero		1
	.type		_ZN34_INTERNAL_8e689fc1_4_k_cu_bfc34ef16thrust24THRUST_300001_SM_1000_NS12placeholders2_4E,@object
	.size		_ZN34_INTERNAL_8e689fc1_4_k_cu_bfc34ef16thrust24THRUST_300001_SM_1000_NS12placeholders2_4E,(_ZN34_INTERNAL_8e689fc1_4_k_cu_bfc34ef14cuda3std3__45__cpo4cendE - _ZN34_INTERNAL_8e689fc1_4_k_cu_bfc34ef16thrust24THRUST_300001_SM_1000_NS12placeholders2_4E)
_ZN34_INTERNAL_8e689fc1_4_k_cu_bfc34ef16thrust24THRUST_300001_SM_1000_NS12placeholders2_4E:
	.zero		1
	.type		_ZN34_INTERNAL_8e689fc1_4_k_cu_bfc34ef14cuda3std3__45__cpo4cendE,@object
	.size		_ZN34_INTERNAL_8e689fc1_4_k_cu_bfc34ef14cuda3std3__45__cpo4cendE,(_ZN34_INTERNAL_8e689fc1_4_k_cu_bfc34ef14cuda3std6ranges3__45__cpo4cendE - _ZN34_INTERNAL_8e689fc1_4_k_cu_bfc34ef14cuda3std3__45__cpo4cendE)
_ZN34_INTERNAL_8e689fc1_4_k_cu_bfc34ef14cuda3std3__45__cpo4cendE:
	.zero		1
	.type		_ZN34_INTERNAL_8e689fc1_4_k_cu_bfc34ef14cuda3std6ranges3__45__cpo4cendE,@object
	.size		_ZN34_INTERNAL_8e689fc1_4_k_cu_bfc34ef14cuda3std6ranges3__45__cpo4cendE,(_ZN34_INTERNAL_8e689fc1_4_k_cu_bfc34ef14cuda3std3__420unreachable_sentinelE - _ZN34_INTERNAL_8e689fc1_4_k_cu_bfc34ef14cuda3std6ranges3__45__cpo4cendE)
_ZN34_INTERNAL_8e689fc1_4_k_cu_bfc34ef14cuda3std6ranges3__45__cpo4cendE:
	.zero		1
	.type		_ZN34_INTERNAL_8e689fc1_4_k_cu_bfc34ef14cuda3std3__420unreachable_sentinelE,@object
	.size		_ZN34_INTERNAL_8e689fc1_4_k_cu_bfc34ef14cuda3std3__420unreachable_sentinelE,(_ZN34_INTERNAL_8e689fc1_4_k_cu_bfc34ef14cuda3std6ranges3__45__cpo5ssizeE - _ZN34_INTERNAL_8e689fc1_4_k_cu_bfc34ef14cuda3std3__420unreachable_sentinelE)
_ZN34_INTERNAL_8e689fc1_4_k_cu_bfc34ef14cuda3std3__420unreachable_sentinelE:
	.zero		1
	.type		_ZN34_INTERNAL_8e689fc1_4_k_cu_bfc34ef14cuda3std6ranges3__45__cpo5ssizeE,@object
	.size		_ZN34_INTERNAL_8e689fc1_4_k_cu_bfc34ef14cuda3std6ranges3__45__cpo5ssizeE,(_ZN34_INTERNAL_8e689fc1_4_k_cu_bfc34ef16thrust24THRUST_300001_SM_1000_NS12placeholders2_8E - _ZN34_INTERNAL_8e689fc1_4_k_cu_bfc34ef14cuda3std6ranges3__45__cpo5ssizeE)
_ZN34_INTERNAL_8e689fc1_4_k_cu_bfc34ef14cuda3std6ranges3__45__cpo5ssizeE:
	.zero		1
	.type		_ZN34_INTERNAL_8e689fc1_4_k_cu_bfc34ef16thrust24THRUST_300001_SM_1000_NS12placeholders2_8E,@object
	.size		_ZN34_INTERNAL_8e689fc1_4_k_cu_bfc34ef16thrust24THRUST_300001_SM_1000_NS12placeholders2_8E,(_ZN34_INTERNAL_8e689fc1_4_k_cu_bfc34ef14cuda3std3__45__cpo5crendE - _ZN34_INTERNAL_8e689fc1_4_k_cu_bfc34ef16thrust24THRUST_300001_SM_1000_NS12placeholders2_8E)
_ZN34_INTERNAL_8e689fc1_4_k_cu_bfc34ef16thrust24THRUST_300001_SM_1000_NS12placeholders2_8E:
	.zero		1
	.type		_ZN34_INTERNAL_8e689fc1_4_k_cu_bfc34ef14cuda3std3__45__cpo5crendE,@object
	.size		_ZN34_INTERNAL_8e689fc1_4_k_cu_bfc34ef14cuda3std3__45__cpo5crendE,(_ZN34_INTERNAL_8e689fc1_4_k_cu_bfc34ef14cuda3std6ranges3__45__cpo4prevE - _ZN34_INTERNAL_8e689fc1_4_k_cu_bfc34ef14cuda3std3__45__cpo5crendE)
_ZN34_INTERNAL_8e689fc1_4_k_cu_bfc34ef14cuda3std3__45__cpo5crendE:
	.zero		1
	.type		_ZN34_INTERNAL_8e689fc1_4_k_cu_bfc34ef14cuda3std6ranges3__45__cpo4prevE,@object
	.size		_ZN34_INTERNAL_8e689fc1_4_k_cu_bfc34ef14cuda3std6ranges3__45__cpo4prevE,(_ZN34_INTERNAL_8e689fc1_4_k_cu_bfc34ef14cuda3std6ranges3__45__cpo9iter_moveE - _ZN34_INTERNAL_8e689fc1_4_k_cu_bfc34ef14cuda3std6ranges3__45__cpo4prevE)
_ZN34_INTERNAL_8e689fc1_4_k_cu_bfc34ef14cuda3std6ranges3__45__cpo4prevE:
	.zero		1
	.type		_ZN34_INTERNAL_8e689fc1_4_k_cu_bfc34ef14cuda3std6ranges3__45__cpo9iter_moveE,@object
	.size		_ZN34_INTERNAL_8e689fc1_4_k_cu_bfc34ef14cuda3std6ranges3__45__cpo9iter_moveE,(_ZN34_INTERNAL_8e689fc1_4_k_cu_bfc34ef16thrust24THRUST_300001_SM_1000_NS6system6detail10sequential3seqE - _ZN34_INTERNAL_8e689fc1_4_k_cu_bfc34ef14cuda3std6ranges3__45__cpo9iter_moveE)
_ZN34_INTERNAL_8e689fc1_4_k_cu_bfc34ef14cuda3std6ranges3__45__cpo9iter_moveE:
	.zero		1
	.type		_ZN34_INTERNAL_8e689fc1_4_k_cu_bfc34ef16thrust24THRUST_300001_SM_1000_NS6system6detail10sequential3seqE,@object
	.size		_ZN34_INTERNAL_8e689fc1_4_k_cu_bfc34ef16thrust24THRUST_300001_SM_1000_NS6system6detail10sequential3seqE,(.L_31 - _ZN34_INTERNAL_8e689fc1_4_k_cu_bfc34ef16thrust24THRUST_300001_SM_1000_NS6system6detail10sequential3seqE)
_ZN34_INTERNAL_8e689fc1_4_k_cu_bfc34ef16thrust24THRUST_300001_SM_1000_NS6system6detail10sequential3seqE:
	.zero		1
.L_31:


//--------------------- .nv.shared._ZN3cub18CUB_300001_SM_10006detail4scan16DeviceScanKernelINS2_10policy_hubIiiijN4cuda3std3__44plusIvEEE10Policy1000EN6thrust24THRUST_300001_SM_1000_NS6detail15normal_iteratorINSD_10device_ptrIiEEEESI_NS0_13ScanTileStateIiLb1EEES9_NS0_8NullTypeEjiLb0ESL_EEvT0_T1_T2_iT3_T4_T5_ --------------------------
	.section	.nv.shared._ZN3cub18CUB_300001_SM_10006detail4scan16DeviceScanKernelINS2_10policy_hubIiiijN4cuda3std3__44plusIvEEE10Policy1000EN6thrust24THRUST_300001_SM_1000_NS6detail15normal_iteratorINSD_10device_ptrIiEEEESI_NS0_13ScanTileStateIiLb1EEES9_NS0_8NullTypeEjiLb0ESL_EEvT0_T1_T2_iT3_T4_T5_,"aw",@nobits
	.sectionflags	@""
	.align	16
.nv.shared._ZN3cub18CUB_300001_SM_10006detail4scan16DeviceScanKernelINS2_10policy_hubIiiijN4cuda3std3__44plusIvEEE10Policy1000EN6thrust24THRUST_300001_SM_1000_NS6detail15normal_iteratorINSD_10device_ptrIiEEEESI_NS0_13ScanTileStateIiLb1EEES9_NS0_8NullTypeEjiLb0ESL_EEvT0_T1_T2_iT3_T4_T5_:
	.zero		34832


//--------------------- .nv.constant0._ZN3cub18CUB_300001_SM_10006detail4scan16DeviceScanKernelINS2_10policy_hubIiiimN4cuda3std3__44plusIvEEE10Policy1000EN6thrust24THRUST_300001_SM_1000_NS6detail15normal_iteratorINSD_10device_ptrIiEEEESI_NS0_13ScanTileStateIiLb1EEES9_NS0_8NullTypeEmiLb0ESL_EEvT0_T1_T2_iT3_T4_T5_ --------------------------
	.section	.nv.constant0._ZN3cub18CUB_300001_SM_10006detail4scan16DeviceScanKernelINS2_10policy_hubIiiimN4cuda3std3__44plusIvEEE10Policy1000EN6thrust24THRUST_300001_SM_1000_NS6detail15normal_iteratorINSD_10device_ptrIiEEEESI_NS0_13ScanTileStateIiLb1EEES9_NS0_8NullTypeEmiLb0ESL_EEvT0_T1_T2_iT3_T4_T5_,"a",@progbits
	.sectionflags	@""
	.align	4
.nv.constant0._ZN3cub18CUB_300001_SM_10006detail4scan16DeviceScanKernelINS2_10policy_hubIiiimN4cuda3std3__44plusIvEEE10Policy1000EN6thrust24THRUST_300001_SM_1000_NS6detail15normal_iteratorINSD_10device_ptrIiEEEESI_NS0_13ScanTileStateIiLb1EEES9_NS0_8NullTypeEmiLb0ESL_EEvT0_T1_T2_iT3_T4_T5_:
	.zero		936


//--------------------- .nv.constant0._ZN3cub18CUB_300001_SM_10006detail4scan16DeviceScanKernelINS2_10policy_hubIiiijN4cuda3std3__44plusIvEEE10Policy1000EN6thrust24THRUST_300001_SM_1000_NS6detail15normal_iteratorINSD_10device_ptrIiEEEESI_NS0_13ScanTileStateIiLb1EEES9_NS0_8NullTypeEjiLb0ESL_EEvT0_T1_T2_iT3_T4_T5_ --------------------------
	.section	.nv.constant0._ZN3cub18CUB_300001_SM_10006detail4scan16DeviceScanKernelINS2_10policy_hubIiiijN4cuda3std3__44plusIvEEE10Policy1000EN6thrust24THRUST_300001_SM_1000_NS6detail15normal_iteratorINSD_10device_ptrIiEEEESI_NS0_13ScanTileStateIiLb1EEES9_NS0_8NullTypeEjiLb0ESL_EEvT0_T1_T2_iT3_T4_T5_,"a",@progbits
	.sectionflags	@""
	.align	4
.nv.constant0._ZN3cub18CUB_300001_SM_10006detail4scan16DeviceScanKernelINS2_10policy_hubIiiijN4cuda3std3__44plusIvEEE10Policy1000EN6thrust24THRUST_300001_SM_1000_NS6detail15normal_iteratorINSD_10device_ptrIiEEEESI_NS0_13ScanTileStateIiLb1EEES9_NS0_8NullTypeEjiLb0ESL_EEvT0_T1_T2_iT3_T4_T5_:
	.zero		932


//--------------------- .nv.constant0._ZN3cub18CUB_300001_SM_10006detail4scan20DeviceScanInitKernelINS0_13ScanTileStateIiLb1EEEEEvT_i --------------------------
	.section	.nv.constant0._ZN3cub18CUB_300001_SM_10006detail4scan20DeviceScanInitKernelINS0_13ScanTileStateIiLb1EEEEEvT_i,"a",@progbits
	.sectionflags	@""
	.align	4
.nv.constant0._ZN3cub18CUB_300001_SM_10006detail4scan20DeviceScanInitKernelINS0_13ScanTileStateIiLb1EEEEEvT_i:
	.zero		908


//--------------------- .nv.constant0._ZN3cub18CUB_300001_SM_10006detail8for_each13static_kernelINS2_12policy_hub_t12policy_500_tEmN6thrust24THRUST_300001_SM_1000_NS8cuda_cub20__uninitialized_fill7functorINS7_10device_ptrIiEEiEEEEvT0_T1_ --------------------------
	.section	.nv.constant0._ZN3cub18CUB_300001_SM_10006detail8for_each13static_kernelINS2_12policy_hub_t12policy_500_tEmN6thrust24THRUST_300001_SM_1000_NS8cuda_cub20__uninitialized_fill7functorINS7_10device_ptrIiEEiEEEEvT0_T1_,"a",@progbits
	.sectionflags	@""
	.align	4
.nv.constant0._ZN3cub18CUB_300001_SM_10006detail8for_each13static_kernelINS2_12policy_hub_t12policy_500_tEmN6thrust24THRUST_300001_SM_1000_NS8cuda_cub20__uninitialized_fill7functorINS7_10device_ptrIiEEiEEEEvT0_T1_:
	.zero		920


//--------------------- .nv.constant0._ZN3cub18CUB_300001_SM_10006detail11EmptyKernelIvEEvv --------------------------
	.section	.nv.constant0._ZN3cub18CUB_300001_SM_10006detail11EmptyKernelIvEEvv,"a",@progbits
	.sectionflags	@""
	.align	4
.nv.constant0._ZN3cub18CUB_300001_SM_10006detail11EmptyKernelIvEEvv:
	.zero		896


//--------------------- .nv.constant0._Z20kernel_scan_x_columnPiPKiS1_S1_j --------------------------
	.section	.nv.constant0._Z20kernel_scan_x_columnPiPKiS1_S1_j,"a",@progbits
	.sectionflags	@""
	.align	4
.nv.constant0._Z20kernel_scan_x_columnPiPKiS1_S1_j:
	.zero		932


//--------------------- .nv.constant0._Z30kernel_expression_evaluation_1PiPKiS1_S1_S1_ --------------------------
	.section	.nv.constant0._Z30kernel_expression_evaluation_1PiPKiS1_S1_S1_,"a",@progbits
	.sectionflags	@""
	.align	4
.nv.constant0._Z30kernel_expression_evaluation_1PiPKiS1_S1_S1_:
	.zero		936


//--------------------- SYMBOLS --------------------------

	.type		.nv.reservedSmem.offset0,@object
	.size		.nv.reservedSmem.offset0,0x4
	.type		.nv.reservedSmem.cap,@object
	.size		.nv.reservedSmem.cap,0x4
	.type		vprintf,@function
